	.target	sm_80

	.elftype	@"ET_EXEC"


//--------------------- .note.nv.tkinfo           --------------------------
	.section	.note.nv.tkinfo,"",@"SHT_NOTE"
	.sectionflags	@"SHF_NOTE_NV_TKINFO"
	.tkinfo
        /*0018*/ 	.word	0x00000002
        /*0030*/ 	.string	""
        /*0030*/ 	.string	"ptxas"
        /*0030*/ 	.string	"Cuda compilation tools, release 13.0, V13.0.88"
        /*0030*/ 	.string	"Build cuda_13.0.r13.0/compiler.36424714_0"
        /*0030*/ 	.string	"-v  -suppress-debug-info  -lineinfo  -arch sm_80 "



//--------------------- .note.nv.cuinfo           --------------------------
	.section	.note.nv.cuinfo,"",@"SHT_NOTE"
	.sectionflags	@"SHF_NOTE_NV_CUINFO"
        /*0018*/ 	.short	0x0002
        /*001a*/ 	.short	0x0050
        /*001c*/ 	.short	0x0082
	.zero		2


//--------------------- .nv.info                  --------------------------
	.section	.nv.info,"",@"SHT_CUDA_INFO"
	.align	4


	//----- nvinfo : EIATTR_REGCOUNT
	.align		4
        /*0000*/ 	.byte	0x04, 0x2f
        /*0002*/ 	.short	(.L_1 - .L_0)
	.align		4
.L_0:
        /*0004*/ 	.word	index@(matmul_kernel)
        /*0008*/ 	.word	0x00000020


	//----- nvinfo : EIATTR_FRAME_SIZE
	.align		4
.L_1:
        /*000c*/ 	.byte	0x04, 0x11
        /*000e*/ 	.short	(.L_3 - .L_2)
	.align		4
.L_2:
        /*0010*/ 	.word	index@(matmul_kernel)
        /*0014*/ 	.word	0x00007bd8


	//----- nvinfo : EIATTR_MIN_STACK_SIZE
	.align		4
.L_3:
        /*0018*/ 	.byte	0x04, 0x12
        /*001a*/ 	.short	(.L_5 - .L_4)
	.align		4
.L_4:
        /*001c*/ 	.word	index@(matmul_kernel)
        /*0020*/ 	.word	0x00007bd8
.L_5:


//--------------------- .nv.info.matmul_kernel    --------------------------
	.section	.nv.info.matmul_kernel,"",@"SHT_CUDA_INFO"
	.sectionflags	@""
	.align	4


	//----- nvinfo : EIATTR_CUDA_API_VERSION
	.align		4
        /*0000*/ 	.byte	0x04, 0x37
        /*0002*/ 	.short	(.L_7 - .L_6)
.L_6:
        /*0004*/ 	.word	0x00000082


	//----- nvinfo : EIATTR_SW2861232_WAR
	.align		4
.L_7:
        /*0008*/ 	.byte	0x01, 0x35
	.zero		2


	//----- nvinfo : EIATTR_PARAM_CBANK
	.align		4
        /*000c*/ 	.byte	0x04, 0x0a
        /*000e*/ 	.short	(.L_9 - .L_8)
	.align		4
.L_8:
        /*0010*/ 	.word	index@(.nv.constant0.matmul_kernel)
        /*0014*/ 	.short	0x0160
        /*0016*/ 	.short	0x0050


	//----- nvinfo : EIATTR_CBANK_PARAM_SIZE
	.align		4
.L_9:
        /*0018*/ 	.byte	0x03, 0x19
        /*001a*/ 	.short	0x0050


	//----- nvinfo : EIATTR_KPARAM_INFO
	.align		4
        /*001c*/ 	.byte	0x04, 0x17
        /*001e*/ 	.short	(.L_11 - .L_10)
.L_10:
        /*0020*/ 	.word	0x00000000
        /*0024*/ 	.short	0x000d
        /*0026*/ 	.short	0x0048
        /*0028*/ 	.byte	0x00, 0xf4, 0x21, 0x00


	//----- nvinfo : EIATTR_KPARAM_INFO
	.align		4
.L_11:
        /*002c*/ 	.byte	0x04, 0x17
        /*002e*/ 	.short	(.L_13 - .L_12)
.L_12:
        /*0030*/ 	.word	0x00000000
        /*0034*/ 	.short	0x000c
        /*0036*/ 	.short	0x0040
        /*0038*/ 	.byte	0x00, 0xf4, 0x21, 0x00


	//----- nvinfo : EIATTR_KPARAM_INFO
	.align		4
.L_13:
        /*003c*/ 	.byte	0x04, 0x17
        /*003e*/ 	.short	(.L_15 - .L_14)
.L_14:
        /*0040*/ 	.word	0x00000000
        /*0044*/ 	.short	0x000b
        /*0046*/ 	.short	0x0038
        /*0048*/ 	.byte	0x00, 0xf0, 0x11, 0x00


	//----- nvinfo : EIATTR_KPARAM_INFO
	.align		4
.L_15:
        /*004c*/ 	.byte	0x04, 0x17
        /*004e*/ 	.short	(.L_17 - .L_16)
.L_16:
        /*0050*/ 	.word	0x00000000
        /*0054*/ 	.short	0x000a
        /*0056*/ 	.short	0x0034
        /*0058*/ 	.byte	0x00, 0xf0, 0x11, 0x00


	//----- nvinfo : EIATTR_KPARAM_INFO
	.align		4
.L_17:
        /*005c*/ 	.byte	0x04, 0x17
        /*005e*/ 	.short	(.L_19 - .L_18)
.L_18:
        /*0060*/ 	.word	0x00000000
        /*0064*/ 	.short	0x0009
        /*0066*/ 	.short	0x0030
        /*0068*/ 	.byte	0x00, 0xf0, 0x11, 0x00


	//----- nvinfo : EIATTR_KPARAM_INFO
	.align		4
.L_19:
        /*006c*/ 	.byte	0x04, 0x17
        /*006e*/ 	.short	(.L_21 - .L_20)
.L_20:
        /*0070*/ 	.word	0x00000000
        /*0074*/ 	.short	0x0008
        /*0076*/ 	.short	0x002c
        /*0078*/ 	.byte	0x00, 0xf0, 0x11, 0x00


	//----- nvinfo : EIATTR_KPARAM_INFO
	.align		4
.L_21:
        /*007c*/ 	.byte	0x04, 0x17
        /*007e*/ 	.short	(.L_23 - .L_22)
.L_22:
        /*0080*/ 	.word	0x00000000
        /*0084*/ 	.short	0x0007
        /*0086*/ 	.short	0x0028
        /*0088*/ 	.byte	0x00, 0xf0, 0x11, 0x00


	//----- nvinfo : EIATTR_KPARAM_INFO
	.align		4
.L_23:
        /*008c*/ 	.byte	0x04, 0x17
        /*008e*/ 	.short	(.L_25 - .L_24)
.L_24:
        /*0090*/ 	.word	0x00000000
        /*0094*/ 	.short	0x0006
        /*0096*/ 	.short	0x0024
        /*0098*/ 	.byte	0x00, 0xf0, 0x11, 0x00


	//----- nvinfo : EIATTR_KPARAM_INFO
	.align		4
.L_25:
        /*009c*/ 	.byte	0x04, 0x17
        /*009e*/ 	.short	(.L_27 - .L_26)
.L_26:
        /*00a0*/ 	.word	0x00000000
        /*00a4*/ 	.short	0x0005
        /*00a6*/ 	.short	0x0020
        /*00a8*/ 	.byte	0x00, 0xf0, 0x11, 0x00


	//----- nvinfo : EIATTR_KPARAM_INFO
	.align		4
.L_27:
        /*00ac*/ 	.byte	0x04, 0x17
        /*00ae*/ 	.short	(.L_29 - .L_28)
.L_28:
        /*00b0*/ 	.word	0x00000000
        /*00b4*/ 	.short	0x0004
        /*00b6*/ 	.short	0x001c
        /*00b8*/ 	.byte	0x00, 0xf0, 0x11, 0x00


	//----- nvinfo : EIATTR_KPARAM_INFO
	.align		4
.L_29:
        /*00bc*/ 	.byte	0x04, 0x17
        /*00be*/ 	.short	(.L_31 - .L_30)
.L_30:
        /*00c0*/ 	.word	0x00000000
        /*00c4*/ 	.short	0x0003
        /*00c6*/ 	.short	0x0018
        /*00c8*/ 	.byte	0x00, 0xf0, 0x11, 0x00


	//----- nvinfo : EIATTR_KPARAM_INFO
	.align		4
.L_31:
        /*00cc*/ 	.byte	0x04, 0x17
        /*00ce*/ 	.short	(.L_33 - .L_32)
.L_32:
        /*00d0*/ 	.word	0x00000000
        /*00d4*/ 	.short	0x0002
        /*00d6*/ 	.short	0x0010
        /*00d8*/ 	.byte	0x00, 0xf4, 0x21, 0x00


	//----- nvinfo : EIATTR_KPARAM_INFO
	.align		4
.L_33:
        /*00dc*/ 	.byte	0x04, 0x17
        /*00de*/ 	.short	(.L_35 - .L_34)
.L_34:
        /*00e0*/ 	.word	0x00000000
        /*00e4*/ 	.short	0x0001
        /*00e6*/ 	.short	0x0008
        /*00e8*/ 	.byte	0x00, 0xf4, 0x21, 0x00


	//----- nvinfo : EIATTR_KPARAM_INFO
	.align		4
.L_35:
        /*00ec*/ 	.byte	0x04, 0x17
        /*00ee*/ 	.short	(.L_37 - .L_36)
.L_36:
        /*00f0*/ 	.word	0x00000000
        /*00f4*/ 	.short	0x0000
        /*00f6*/ 	.short	0x0000
        /*00f8*/ 	.byte	0x00, 0xf4, 0x21, 0x00


	//----- nvinfo : EIATTR_MAXREG_COUNT
	.align		4
.L_37:
        /*00fc*/ 	.byte	0x03, 0x1b
        /*00fe*/ 	.short	0x00ff


	//----- nvinfo : EIATTR_NUM_BARRIERS
	.align		4
        /*0100*/ 	.byte	0x02, 0x4c
        /*0102*/ 	.byte	0x01
	.zero		1


	//----- nvinfo : EIATTR_ANNOTATIONS
	.align		4
        /*0104*/ 	.byte	0x04, 0x55
        /*0106*/ 	.short	(.L_39 - .L_38)


	//   ....[0]....
.L_38:
        /*0108*/ 	.word	0x00000001
        /*010c*/ 	.byte	0x70, 0x00, 0x00, 0x00, 0x01, 0x00, 0x00, 0x00, 0xb0, 0x00, 0x00, 0x00, 0x01, 0x00, 0x00, 0x00
        /* <DEDUP_REMOVED lines=3712> */
        /*e91c*/ 	.byte	0x50, 0x75, 0x03, 0x00


	//----- nvinfo : EIATTR_MERCURY_ISA_VERSION
	.align		4
.L_39:
        /*e920*/ 	.byte	0x03, 0x5f
        /*e922*/ 	.short	0x0000


	//----- nvinfo : EIATTR_EXIT_INSTR_OFFSETS
	.align		4
        /*e924*/ 	.byte	0x04, 0x1c
        /*e926*/ 	.short	(.L_41 - .L_40)


	//   ....[0]....
.L_40:
        /*e928*/ 	.word	0x00095770


	//   ....[1]....
        /*e92c*/ 	.word	0x000957a0


	//----- nvinfo : EIATTR_REQNTID
	.align		4
.L_41:
        /*e930*/ 	.byte	0x04, 0x10
        /*e932*/ 	.short	(.L_43 - .L_42)
.L_42:
        /*e934*/ 	.word	0x00000080
        /*e938*/ 	.word	0x00000001
        /*e93c*/ 	.word	0x00000001
.L_43:


//--------------------- .nv.callgraph             --------------------------
	.section	.nv.callgraph,"",@"SHT_CUDA_CALLGRAPH"
	.align	4
	.sectionentsize	8
	.align		4
        /*0000*/ 	.word	0x00000000
	.align		4
        /*0004*/ 	.word	0xffffffff
	.align		4
        /*0008*/ 	.word	0x00000000
	.align		4
        /*000c*/ 	.word	0xfffffffe
	.align		4
        /*0010*/ 	.word	0x00000000
	.align		4
        /*0014*/ 	.word	0xfffffffd
	.align		4
        /*0018*/ 	.word	0x00000000
	.align		4
        /*001c*/ 	.word	0xfffffffc


//--------------------- .nv.rel.action            --------------------------
	.section	.nv.rel.action,"",@"SHT_CUDA_RELOCINFO"
	.align	8
	.sectionentsize	8
        /*0000*/ 	.byte	0x73, 0x00, 0x00, 0x00, 0x00, 0x00, 0x00, 0x00, 0x00, 0x00, 0x00, 0x11, 0x25, 0x00, 0x05, 0x36


//--------------------- .nv.constant0.matmul_kernel --------------------------
	.section	.nv.constant0.matmul_kernel,"a",@progbits
	.sectionflags	@""
	.align	4
.nv.constant0.matmul_kernel:
	.zero		432


//--------------------- .text.matmul_kernel       --------------------------
	.section	.text.matmul_kernel,"ax",@progbits
	.sectioninfo	@"SHI_REGISTERS=32"
	.align	128
        .global         matmul_kernel
        .type           matmul_kernel,@function
        .size           matmul_kernel,(.L_x_4 - matmul_kernel)
        .other          matmul_kernel,@"STO_CUDA_ENTRY STV_DEFAULT"
matmul_kernel:
.text.matmul_kernel:
[----:B------:R-:W-:-:S04]  /*0000*/  IMAD.MOV.U32 R1, RZ, RZ, c[0x0][0x28] ;  /* 0x00000a00ff017624 */ /* 0x000fc800078e00ff */
[----:B------:R-:W-:Y:S01]  /*0010*/  IMAD.MOV.U32 R0, RZ, RZ, c[0x0][0x17c] ;  /* 0x00005f00ff007624 */ /* 0x000fe200078e00ff */
[----:B------:R-:W-:Y:S01]  /*0020*/  IADD3 R1, R1, -0x7bd8, RZ ;  /* 0xffff842801017810 */ /* 0x000fe20007ffe0ff */
[----:B------:R-:W0:Y:S01]  /*0030*/  S2R R29, SR_TID.X ;  /* 0x00000000001d7919 */ /* 0x000e220000002100 */
[----:B------:R-:W-:Y:S01]  /*0040*/  CS2R R12, SRZ ;  /* 0x00000000000c7805 */ /* 0x000fe2000001ff00 */
[----:B------:R-:W-:Y:S01]  /*0050*/  CS2R R14, SRZ ;  /* 0x00000000000e7805 */ /* 0x000fe2000001ff00 */
[----:B------:R-:W-:Y:S01]  /*0060*/  IADD3 R0, R0, 0x7f, RZ ;  /* 0x0000007f00007810 */ /* 0x000fe20007ffe0ff */
[----:B------:R-:W-:Y:S01]  /*0070*/  STL [R1+0x190], RZ ;  /* 0x000190ff01007387 */ /* 0x000fe20000100800 */
[----:B------:R-:W-:Y:S01]  /*0080*/  CS2R R16, SRZ ;  /* 0x0000000000107805 */ /* 0x000fe2000001ff00 */
[----:B------:R-:W-:Y:S01]  /*0090*/  CS2R R18, SRZ ;  /* 0x0000000000127805 */ /* 0x000fe2000001ff00 */
[----:B------:R-:W-:Y:S01]  /*00a0*/  SHF.R.S32.HI R3, RZ, 0x1f, R0 ;  /* 0x0000001fff037819 */ /* 0x000fe20000011400 */
[----:B------:R-:W-:Y:S01]  /*00b0*/  STL [R1+0x194], RZ ;  /* 0x000194ff01007387 */ /* 0x000fe20000100800 */
[----:B------:R-:W-:Y:S01]  /*00c0*/  CS2R R20, SRZ ;  /* 0x0000000000147805 */ /* 0x000fe2000001ff00 */
[----:B------:R-:W-:Y:S01]  /*00d0*/  CS2R R22, SRZ ;  /* 0x0000000000167805 */ /* 0x000fe2000001ff00 */
[----:B------:R-:W-:Y:S01]  /*00e0*/  LEA.HI R0, R3, R0, RZ, 0x7 ;  /* 0x0000000003007211 */ /* 0x000fe200078f38ff */
[----:B------:R-:W-:Y:S01]  /*00f0*/  STL [R1+0x198], RZ ;  /* 0x000198ff01007387 */ /* 0x000fe20000100800 */
[----:B------:R-:W-:Y:S01]  /*0100*/  CS2R R24, SRZ ;  /* 0x0000000000187805 */ /* 0x000fe2000001ff00 */
[----:B------:R-:W-:Y:S01]  /*0110*/  CS2R R26, SRZ ;  /* 0x00000000001a7805 */ /* 0x000fe2000001ff00 */
[----:B------:R-:W-:Y:S01]  /*0120*/  SHF.R.S32.HI R0, RZ, 0x7, R0 ;  /* 0x00000007ff007819 */ /* 0x000fe20000011400 */
[----:B------:R-:W1:Y:S03]  /*0130*/  S2R R3, SR_CTAID.X ;  /* 0x0000000000037919 */ /* 0x000e660000002500 */
[-C--:B------:R-:W-:Y:S01]  /*0140*/  IABS R7, R0.reuse ;  /* 0x0000000000077213 */ /* 0x080fe20000000000 */
[----:B------:R-:W-:Y:S01]  /*0150*/  STL [R1+0x19c], RZ ;  /* 0x00019cff01007387 */ /* 0x000fe20000100800 */
[----:B------:R-:W-:-:S02]  /*0160*/  IABS R10, R0 ;  /* 0x00000000000a7213 */ /* 0x000fc40000000000 */
[----:B------:R-:W2:Y:S01]  /*0170*/  I2F.RP R2, R7 ;  /* 0x0000000700027306 */ /* 0x000ea20000209400 */
[----:B------:R-:W-:Y:S04]  /*0180*/  STL [R1+0x180], RZ ;  /* 0x000180ff01007387 */ /* 0x000fe80000100800 */
[----:B------:R-:W-:Y:S04]  /*0190*/  STL [R1+0x184], RZ ;  /* 0x000184ff01007387 */ /* 0x000fe80000100800 */
[----:B------:R-:W-:Y:S04]  /*01a0*/  STL [R1+0x188], RZ ;  /* 0x000188ff01007387 */ /* 0x000fe80000100800 */
[----:B------:R-:W-:Y:S01]  /*01b0*/  STL [R1+0x18c], RZ ;  /* 0x00018cff01007387 */ /* 0x000fe20000100800 */
[----:B--2---:R-:W2:Y:S01]  /*01c0*/  MUFU.RCP R2, R2 ;  /* 0x0000000200027308 */ /* 0x004ea20000001000 */
[----:B-1----:R-:W-:-:S02]  /*01d0*/  IABS R8, R3 ;  /* 0x0000000300087213 */ /* 0x002fc40000000000 */
[----:B------:R-:W-:Y:S04]  /*01e0*/  STL [R1+0x170], RZ ;  /* 0x000170ff01007387 */ /* 0x000fe80000100800 */
[----:B------:R-:W-:Y:S04]  /*01f0*/  STL [R1+0x174], RZ ;  /* 0x000174ff01007387 */ /* 0x000fe80000100800 */
[----:B------:R-:W-:Y:S04]  /*0200*/  STL [R1+0x178], RZ ;  /* 0x000178ff01007387 */ /* 0x000fe80000100800 */
[----:B------:R-:W-:Y:S01]  /*0210*/  STL [R1+0x17c], RZ ;  /* 0x00017cff01007387 */ /* 0x000fe20000100800 */
[----:B--2---:R-:W-:-:S03]  /*0220*/  IADD3 R4, R2, 0xffffffe, RZ ;  /* 0x0ffffffe02047810 */ /* 0x004fc60007ffe0ff */
[----:B------:R-:W-:Y:S01]  /*0230*/  STL [R1+0x160], RZ ;  /* 0x000160ff01007387 */ /* 0x000fe20000100800 */
[----:B------:R1:W2:Y:S03]  /*0240*/  F2I.FTZ.U32.TRUNC.NTZ R5, R4 ;  /* 0x0000000400057305 */ /* 0x0002a6000021f000 */
[----:B------:R-:W-:Y:S04]  /*0250*/  STL [R1+0x164], RZ ;  /* 0x000164ff01007387 */ /* 0x000fe80000100800 */
[----:B------:R-:W-:Y:S01]  /*0260*/  STL [R1+0x168], RZ ;  /* 0x000168ff01007387 */ /* 0x000fe20000100800 */
[----:B-1----:R-:W-:-:S03]  /*0270*/  IMAD.MOV.U32 R4, RZ, RZ, RZ ;  /* 0x000000ffff047224 */ /* 0x002fc600078e00ff */
[----:B------:R-:W-:Y:S04]  /*0280*/  STL [R1+0x16c], RZ ;  /* 0x00016cff01007387 */ /* 0x000fe80000100800 */
[----:B------:R-:W-:Y:S01]  /*0290*/  STL [R1+0x150], RZ ;  /* 0x000150ff01007387 */ /* 0x000fe20000100800 */
[----:B--2---:R-:W-:-:S03]  /*02a0*/  IMAD.MOV R6, RZ, RZ, -R5 ;  /* 0x000000ffff067224 */ /* 0x004fc600078e0a05 */
[----:B------:R-:W-:Y:S01]  /*02b0*/  STL [R1+0x154], RZ ;  /* 0x000154ff01007387 */ /* 0x000fe20000100800 */
[----:B------:R-:W-:Y:S02]  /*02c0*/  IMAD R9, R6, R7, RZ ;  /* 0x0000000706097224 */ /* 0x000fe400078e02ff */
[----:B------:R-:W-:Y:S01]  /*02d0*/  IMAD.MOV.U32 R6, RZ, RZ, R8 ;  /* 0x000000ffff067224 */ /* 0x000fe200078e0008 */
[----:B------:R-:W-:Y:S01]  /*02e0*/  STL [R1+0x158], RZ ;  /* 0x000158ff01007387 */ /* 0x000fe20000100800 */
[----:B------:R-:W-:-:S03]  /*02f0*/  IMAD.HI.U32 R5, R5, R9, R4 ;  /* 0x0000000905057227 */ /* 0x000fc600078e0004 */
[----:B------:R-:W-:Y:S01]  /*0300*/  STL [R1+0x15c], RZ ;  /* 0x00015cff01007387 */ /* 0x000fe20000100800 */
[----:B------:R-:W-:Y:S02]  /*0310*/  IMAD.MOV R9, RZ, RZ, -R10 ;  /* 0x000000ffff097224 */ /* 0x000fe400078e0a0a */
[----:B------:R-:W-:Y:S01]  /*0320*/  IMAD.HI.U32 R2, R5, R6, RZ ;  /* 0x0000000605027227 */ /* 0x000fe200078e00ff */
[----:B------:R-:W-:Y:S03]  /*0330*/  STL [R1+0x140], RZ ;  /* 0x000140ff01007387 */ /* 0x000fe60000100800 */
[----:B------:R-:W-:Y:S01]  /*0340*/  IMAD R4, R2, R9, R6 ;  /* 0x0000000902047224 */ /* 0x000fe200078e0206 */
[----:B------:R-:W-:Y:S04]  /*0350*/  STL [R1+0x144], RZ ;  /* 0x000144ff01007387 */ /* 0x000fe80000100800 */
[----:B------:R-:W-:Y:S01]  /*0360*/  ISETP.GT.U32.AND P1, PT, R7, R4, PT ;  /* 0x000000040700720c */ /* 0x000fe20003f24070 */
[----:B------:R-:W-:Y:S04]  /*0370*/  STL [R1+0x148], RZ ;  /* 0x000148ff01007387 */ /* 0x000fe80000100800 */
[----:B------:R-:W-:Y:S04]  /*0380*/  STL [R1+0x14c], RZ ;  /* 0x00014cff01007387 */ /* 0x000fe80000100800 */
[----:B------:R-:W-:Y:S04]  /*0390*/  STL [R1+0x130], RZ ;  /* 0x000130ff01007387 */ /* 0x000fe80000100800 */
[----:B------:R-:W-:Y:S01]  /*03a0*/  @!P1 IMAD.IADD R4, R4, 0x1, -R7 ;  /* 0x0000000104049824 */ /* 0x000fe200078e0a07 */
[----:B------:R-:W-:Y:S01]  /*03b0*/  STL [R1+0x134], RZ ;  /* 0x000134ff01007387 */ /* 0x000fe20000100800 */
[----:B------:R-:W-:-:S02]  /*03c0*/  @!P1 IADD3 R2, R2, 0x1, RZ ;  /* 0x0000000102029810 */ /* 0x000fc40007ffe0ff */
[----:B------:R-:W-:Y:S01]  /*03d0*/  ISETP.NE.AND P1, PT, R0, RZ, PT ;  /* 0x000000ff0000720c */ /* 0x000fe20003f25270 */
[----:B------:R-:W-:Y:S01]  /*03e0*/  STL [R1+0x138], RZ ;  /* 0x000138ff01007387 */ /* 0x000fe20000100800 */
[----:B------:R-:W-:Y:S02]  /*03f0*/  ISETP.GE.U32.AND P0, PT, R4, R7, PT ;  /* 0x000000070400720c */ /* 0x000fe40003f06070 */
[----:B------:R-:W-:Y:S01]  /*0400*/  LOP3.LUT R4, R3, R0, RZ, 0x3c, !PT ;  /* 0x0000000003047212 */ /* 0x000fe200078e3cff */
[----:B------:R-:W-:Y:S03]  /*0410*/  STL [R1+0x13c], RZ ;  /* 0x00013cff01007387 */ /* 0x000fe60000100800 */
[----:B------:R-:W-:Y:S01]  /*0420*/  ISETP.GE.AND P2, PT, R4, RZ, PT ;  /* 0x000000ff0400720c */ /* 0x000fe20003f46270 */
[----:B------:R-:W-:Y:S01]  /*0430*/  STL [R1+0x120], RZ ;  /* 0x000120ff01007387 */ /* 0x000fe20000100800 */
[----:B------:R-:W-:-:S03]  /*0440*/  IMAD.MOV.U32 R4, RZ, RZ, c[0x0][0x178] ;  /* 0x00005e00ff047624 */ /* 0x000fc600078e00ff */
[----:B------:R-:W-:Y:S02]  /*0450*/  STL [R1+0x124], RZ ;  /* 0x000124ff01007387 */ /* 0x000fe40000100800 */
[----:B------:R-:W-:Y:S02]  /*0460*/  IADD3 R4, R4, 0x1ff, RZ ;  /* 0x000001ff04047810 */ /* 0x000fe40007ffe0ff */
[----:B------:R-:W-:Y:S01]  /*0470*/  STL [R1+0x128], RZ ;  /* 0x000128ff01007387 */ /* 0x000fe20000100800 */
[----:B------:R-:W-:Y:S02]  /*0480*/  @P0 IADD3 R2, R2, 0x1, RZ ;  /* 0x0000000102020810 */ /* 0x000fe40007ffe0ff */
[----:B------:R-:W-:Y:S01]  /*0490*/  SHF.R.S32.HI R5, RZ, 0x1f, R4 ;  /* 0x0000001fff057819 */ /* 0x000fe20000011404 */
[----:B------:R-:W-:Y:S02]  /*04a0*/  STL [R1+0x12c], RZ ;  /* 0x00012cff01007387 */ /* 0x000fe40000100800 */
[----:B------:R-:W-:Y:S01]  /*04b0*/  @!P2 IMAD.MOV R2, RZ, RZ, -R2 ;  /* 0x000000ffff02a224 */ /* 0x000fe200078e0a02 */
[----:B------:R-:W-:Y:S01]  /*04c0*/  LEA.HI R5, R5, R4, RZ, 0x9 ;  /* 0x0000000405057211 */ /* 0x000fe200078f48ff */
[----:B------:R-:W-:Y:S01]  /*04d0*/  STL [R1+0x110], RZ ;  /* 0x000110ff01007387 */ /* 0x000fe20000100800 */
[----:B------:R-:W-:-:S03]  /*04e0*/  @!P1 LOP3.LUT R2, RZ, R0, RZ, 0x33, !PT ;  /* 0x00000000ff029212 */ /* 0x000fc600078e33ff */
[----:B------:R-:W-:Y:S01]  /*04f0*/  STL [R1+0x114], RZ ;  /* 0x000114ff01007387 */ /* 0x000fe20000100800 */
[----:B------:R-:W-:Y:S01]  /*0500*/  LEA.HI.SX32 R5, R5, -R2, 0x17 ;  /* 0x8000000205057211 */ /* 0x000fe200078fbaff */
[----:B------:R-:W-:Y:S02]  /*0510*/  IMAD.MOV R7, RZ, RZ, -R2 ;  /* 0x000000ffff077224 */ /* 0x000fe400078e0a02 */
[----:B------:R-:W-:Y:S01]  /*0520*/  STL [R1+0x118], RZ ;  /* 0x000118ff01007387 */ /* 0x000fe20000100800 */
[----:B------:R-:W-:Y:S01]  /*0530*/  IMNMX R10, R5, 0x1, PT ;  /* 0x00000001050a7817 */ /* 0x000fe20003800200 */
[----:B------:R-:W-:Y:S02]  /*0540*/  IMAD R9, R0, R7, R3 ;  /* 0x0000000700097224 */ /* 0x000fe400078e0203 */
[----:B------:R-:W-:Y:S01]  /*0550*/  STL [R1+0x11c], RZ ;  /* 0x00011cff01007387 */ /* 0x000fe20000100800 */
[-C--:B------:R-:W-:Y:S02]  /*0560*/  IABS R8, R10.reuse ;  /* 0x0000000a00087213 */ /* 0x080fe40000000000 */
[----:B------:R-:W-:Y:S01]  /*0570*/  IABS R0, R10 ;  /* 0x0000000a00007213 */ /* 0x000fe20000000000 */
[----:B------:R-:W-:Y:S01]  /*0580*/  STL [R1+0x100], RZ ;  /* 0x000100ff01007387 */ /* 0x000fe20000100800 */
[----:B------:R-:W1:Y:S01]  /*0590*/  I2F.RP R6, R8 ;  /* 0x0000000800067306 */ /* 0x000e620000209400 */
[----:B------:R-:W-:-:S02]  /*05a0*/  IABS R7, R9 ;  /* 0x0000000900077213 */ /* 0x000fc40000000000 */
[----:B------:R-:W-:Y:S04]  /*05b0*/  STL [R1+0x104], RZ ;  /* 0x000104ff01007387 */ /* 0x000fe80000100800 */
[----:B------:R-:W-:Y:S04]  /*05c0*/  STL [R1+0x108], RZ ;  /* 0x000108ff01007387 */ /* 0x000fe80000100800 */
[----:B------:R-:W-:Y:S04]  /*05d0*/  STL [R1+0x10c], RZ ;  /* 0x00010cff01007387 */ /* 0x000fe80000100800 */
[----:B------:R-:W-:Y:S01]  /*05e0*/  STL [R1+0xf0], RZ ;  /* 0x0000f0ff01007387 */ /* 0x000fe20000100800 */
[----:B-1----:R-:W1:Y:S03]  /*05f0*/  MUFU.RCP R6, R6 ;  /* 0x0000000600067308 */ /* 0x002e660000001000 */
[----:B------:R-:W-:Y:S04]  /*0600*/  STL [R1+0xf4], RZ ;  /* 0x0000f4ff01007387 */ /* 0x000fe80000100800 */
[----:B------:R-:W-:Y:S04]  /*0610*/  STL [R1+0xf8], RZ ;  /* 0x0000f8ff01007387 */ /* 0x000fe80000100800 */
[----:B------:R-:W-:Y:S04]  /*0620*/  STL [R1+0xfc], RZ ;  /* 0x0000fcff01007387 */ /* 0x000fe80000100800 */
[----:B------:R-:W-:Y:S01]  /*0630*/  STL [R1+0xe0], RZ ;  /* 0x0000e0ff01007387 */ /* 0x000fe20000100800 */
[----:B-1----:R-:W-:-:S03]  /*0640*/  IADD3 R4, R6, 0xffffffe, RZ ;  /* 0x0ffffffe06047810 */ /* 0x002fc60007ffe0ff */
        /* <DEDUP_REMOVED lines=9> */
[----:B------:R-:W-:-:S03]  /*06e0*/  IMAD.MOV.U32 R3, RZ, RZ, R11 ;  /* 0x000000ffff037224 */ /* 0x000fc600078e000b */
[----:B------:R-:W-:Y:S01]  /*06f0*/  STL [R1+0xdc], RZ ;  /* 0x0000dcff01007387 */ /* 0x000fe20000100800 */
[----:B------:R-:W-:-:S03]  /*0700*/  IMAD R3, R3, R8, RZ ;  /* 0x0000000803037224 */ /* 0x000fc600078e02ff */
[----:B------:R-:W-:Y:S01]  /*0710*/  STL [R1+0xc0], RZ ;  /* 0x0000c0ff01007387 */ /* 0x000fe20000100800 */
[----:B------:R-:W-:-:S03]  /*0720*/  IMAD.HI.U32 R5, R5, R3, R4 ;  /* 0x0000000305057227 */ /* 0x000fc600078e0004 */
[----:B------:R-:W-:Y:S01]  /*0730*/  STL [R1+0xc4], RZ ;  /* 0x0000c4ff01007387 */ /* 0x000fe20000100800 */
[----:B------:R-:W-:Y:S02]  /*0740*/  IMAD.MOV R3, RZ, RZ, -R0 ;  /* 0x000000ffff037224 */ /* 0x000fe400078e0a00 */
[----:B------:R-:W-:Y:S01]  /*0750*/  IMAD.HI.U32 R0, R5, R7, RZ ;  /* 0x0000000705007227 */ /* 0x000fe200078e00ff */
[----:B------:R-:W-:Y:S03]  /*0760*/  STL [R1+0xc8], RZ ;  /* 0x0000c8ff01007387 */ /* 0x000fe60000100800 */
[----:B------:R-:W-:Y:S01]  /*0770*/  IMAD R3, R0, R3, R7 ;  /* 0x0000000300037224 */ /* 0x000fe200078e0207 */
[----:B------:R-:W-:Y:S01]  /*0780*/  STL [R1+0xcc], RZ ;  /* 0x0000ccff01007387 */ /* 0x000fe20000100800 */
[----:B------:R-:W-:Y:S01]  /*0790*/  ULDC.64 UR6, c[0x0][0x118] ;  /* 0x0000460000067ab9 */ /* 0x000fe20000000a00 */
[----:B------:R-:W-:-:S02]  /*07a0*/  CS2R R6, SRZ ;  /* 0x0000000000067805 */ /* 0x000fc4000001ff00 */
[----:B------:R-:W-:Y:S01]  /*07b0*/  STL [R1+0xb0], RZ ;  /* 0x0000b0ff01007387 */ /* 0x000fe20000100800 */
[----:B------:R-:W-:-:S03]  /*07c0*/  ISETP.GT.U32.AND P1, PT, R8, R3, PT ;  /* 0x000000030800720c */ /* 0x000fc60003f24070 */
[----:B------:R-:W-:Y:S04]  /*07d0*/  STL [R1+0xb4], RZ ;  /* 0x0000b4ff01007387 */ /* 0x000fe80000100800 */
[----:B------:R-:W-:Y:S04]  /*07e0*/  STL [R1+0xb8], RZ ;  /* 0x0000b8ff01007387 */ /* 0x000fe80000100800 */
[----:B------:R-:W-:Y:S02]  /*07f0*/  STL [R1+0xbc], RZ ;  /* 0x0000bcff01007387 */ /* 0x000fe40000100800 */
[----:B------:R-:W-:Y:S01]  /*0800*/  @!P1 IMAD.IADD R3, R3, 0x1, -R8 ;  /* 0x0000000103039824 */ /* 0x000fe200078e0a08 */
[----:B------:R-:W-:Y:S01]  /*0810*/  @!P1 IADD3 R0, R0, 0x1, RZ ;  /* 0x0000000100009810 */ /* 0x000fe20007ffe0ff */
[----:B------:R-:W-:Y:S01]  /*0820*/  STL [R1+0xa0], RZ ;  /* 0x0000a0ff01007387 */ /* 0x000fe20000100800 */
[----:B------:R-:W-:-:S02]  /*0830*/  ISETP.NE.AND P1, PT, R10, RZ, PT ;  /* 0x000000ff0a00720c */ /* 0x000fc40003f25270 */
[----:B------:R-:W-:Y:S01]  /*0840*/  ISETP.GE.U32.AND P0, PT, R3, R8, PT ;  /* 0x000000080300720c */ /* 0x000fe20003f06070 */
[----:B------:R-:W-:Y:S01]  /*0850*/  STL [R1+0xa4], RZ ;  /* 0x0000a4ff01007387 */ /* 0x000fe20000100800 */
[----:B------:R-:W-:-:S03]  /*0860*/  LOP3.LUT R3, R9, R10, RZ, 0x3c, !PT ;  /* 0x0000000a09037212 */ /* 0x000fc600078e3cff */
[----:B------:R-:W-:Y:S01]  /*0870*/  STL [R1+0xa8], RZ ;  /* 0x0000a8ff01007387 */ /* 0x000fe20000100800 */
[----:B------:R-:W-:Y:S01]  /*0880*/  ISETP.GE.AND P2, PT, R3, RZ, PT ;  /* 0x000000ff0300720c */ /* 0x000fe20003f46270 */
[----:B------:R-:W-:Y:S02]  /*0890*/  IMAD.MOV.U32 R3, RZ, RZ, c[0x0][0x180] ;  /* 0x00006000ff037624 */ /* 0x000fe400078e00ff */
[----:B------:R-:W-:Y:S03]  /*08a0*/  STL [R1+0xac], RZ ;  /* 0x0000acff01007387 */ /* 0x000fe60000100800 */
[----:B------:R-:W-:Y:S01]  /*08b0*/  IADD3 R3, R3, 0x7f, RZ ;  /* 0x0000007f03037810 */ /* 0x000fe20007ffe0ff */
[----:B------:R-:W-:Y:S01]  /*08c0*/  STL [R1+0x90], RZ ;  /* 0x000090ff01007387 */ /* 0x000fe20000100800 */
[----:B------:R-:W-:Y:S02]  /*08d0*/  @P0 IADD3 R0, R0, 0x1, RZ ;  /* 0x0000000100000810 */ /* 0x000fe40007ffe0ff */
[----:B------:R-:W-:Y:S01]  /*08e0*/  ISETP.GE.AND P0, PT, R3, 0x80, PT ;  /* 0x000000800300780c */ /* 0x000fe20003f06270 */
[----:B------:R-:W-:Y:S02]  /*08f0*/  STL [R1+0x94], RZ ;  /* 0x000094ff01007387 */ /* 0x000fe40000100800 */
[----:B------:R-:W-:Y:S01]  /*0900*/  @!P2 IMAD.MOV R0, RZ, RZ, -R0 ;  /* 0x000000ffff00a224 */ /* 0x000fe200078e0a00 */
[----:B------:R-:W-:Y:S01]  /*0910*/  @!P1 LOP3.LUT R0, RZ, R10, RZ, 0x33, !PT ;  /* 0x0000000aff009212 */ /* 0x000fe200078e33ff */
[----:B------:R-:W-:Y:S04]  /*0920*/  STL [R1+0x98], RZ ;  /* 0x000098ff01007387 */ /* 0x000fe80000100800 */
[----:B------:R-:W-:Y:S01]  /*0930*/  STL [R1+0x9c], RZ ;  /* 0x00009cff01007387 */ /* 0x000fe20000100800 */
[----:B------:R-:W-:-:S02]  /*0940*/  IMAD.SHL.U32 R28, R0, 0x80, RZ ;  /* 0x00000080001c7824 */ /* 0x000fc400078e00ff */
[----:B------:R-:W-:Y:S01]  /*0950*/  IMAD.MOV R5, RZ, RZ, -R0 ;  /* 0x000000ffff057224 */ /* 0x000fe200078e0a00 */
[----:B------:R-:W-:Y:S01]  /*0960*/  STL [R1+0x80], RZ ;  /* 0x000080ff01007387 */ /* 0x000fe20000100800 */
[----:B0-----:R-:W-:Y:S02]  /*0970*/  LOP3.LUT R0, R29, 0x7f, RZ, 0xc0, !PT ;  /* 0x0000007f1d007812 */ /* 0x001fe400078ec0ff */
[C---:B------:R-:W-:Y:S01]  /*0980*/  IADD3 R29, R28.reuse, 0x2, RZ ;  /* 0x000000021c1d7810 */ /* 0x040fe20007ffe0ff */
[----:B------:R-:W-:Y:S01]  /*0990*/  STL [R1+0x84], RZ ;  /* 0x000084ff01007387 */ /* 0x000fe20000100800 */
[----:B------:R-:W-:Y:S01]  /*09a0*/  IADD3 R3, R28, 0x3, RZ ;  /* 0x000000031c037810 */ /* 0x000fe20007ffe0ff */
[----:B------:R-:W-:Y:S02]  /*09b0*/  IMAD R5, R10, R5, R9 ;  /* 0x000000050a057224 */ /* 0x000fe400078e0209 */
[----:B------:R-:W-:Y:S01]  /*09c0*/  STL [R1+0x88], RZ ;  /* 0x000088ff01007387 */ /* 0x000fe20000100800 */
[----:B------:R-:W-:Y:S01]  /*09d0*/  CS2R R8, SRZ ;  /* 0x0000000000087805 */ /* 0x000fe2000001ff00 */
[----:B------:R-:W-:Y:S01]  /*09e0*/  IMAD.IADD R2, R2, 0x1, R5 ;  /* 0x0000000102027824 */ /* 0x000fe200078e0205 */
[----:B------:R-:W-:Y:S01]  /*09f0*/  CS2R R10, SRZ ;  /* 0x00000000000a7805 */ /* 0x000fe2000001ff00 */
[----:B------:R-:W-:Y:S01]  /*0a00*/  STL [R1+0x8c], RZ ;  /* 0x00008cff01007387 */ /* 0x000fe20000100800 */
[----:B------:R-:W-:-:S03]  /*0a10*/  IMAD.MOV.U32 R5, RZ, RZ, RZ ;  /* 0x000000ffff057224 */ /* 0x000fc600078e00ff */
[----:B------:R-:W-:Y:S04]  /*0a20*/  STL [R1+0x70], RZ ;  /* 0x000070ff01007387 */ /* 0x000fe80000100800 */
        /* <DEDUP_REMOVED lines=27> */
[----:B------:R-:W-:Y:S04]  /*0be0*/  STL [R1], RZ ;  /* 0x000000ff01007387 */ /* 0x000fe80000100800 */
[----:B------:R-:W-:Y:S04]  /*0bf0*/  STL [R1+0x4], RZ ;  /* 0x000004ff01007387 */ /* 0x000fe80000100800 */
[----:B------:R-:W-:Y:S04]  /*0c00*/  STL [R1+0x8], RZ ;  /* 0x000008ff01007387 */ /* 0x000fe80000100800 */
[----:B------:R-:W-:Y:S04]  /*0c10*/  STL [R1+0xc], RZ ;  /* 0x00000cff01007387 */ /* 0x000fe80000100800 */
[----:B------:R0:W-:Y:S04]  /*0c20*/  STL [R1+0x25e4], R4 ;  /* 0x0025e40401007387 */ /* 0x0001e80000100800 */
[----:B------:R-:W-:Y:S04]  /*0c30*/  STL [R1+0x270], RZ ;  /* 0x000270ff01007387 */ /* 0x000fe80000100800 */
[----:B------:R-:W-:Y:S01]  /*0c40*/  STL [R1+0x274], RZ ;  /* 0x000274ff01007387 */ /* 0x000fe20000100800 */
[----:B0-----:R-:W-:-:S03]  /*0c50*/  IADD3 R4, R28, 0x1, RZ ;  /* 0x000000011c047810 */ /* 0x001fc60007ffe0ff */
        /* <DEDUP_REMOVED lines=126> */
[----:B------:R-:W-:Y:S04]  /*1440*/  STL [R1+0xfcc], R28 ;  /* 0x000fcc1c01007387 */ /* 0x000fe80000100800 */
[----:B------:R0:W-:Y:S04]  /*1450*/  STL [R1+0x23f4], R4 ;  /* 0x0023f40401007387 */ /* 0x0001e80000100800 */
[----:B------:R1:W-:Y:S04]  /*1460*/  STL [R1+0x23f0], R29 ;  /* 0x0023f01d01007387 */ /* 0x0003e80000100800 */
[----:B------:R2:W-:Y:S01]  /*1470*/  STL [R1+0x23ec], R3 ;  /* 0x0023ec0301007387 */ /* 0x0005e20000100800 */
[----:B0-----:R-:W-:-:S02]  /*1480*/  IADD3 R4, R28, 0x4, RZ ;  /* 0x000000041c047810 */ /* 0x001fc40007ffe0ff */
[----:B-1----:R-:W-:-:S03]  /*1490*/  IADD3 R29, R28, 0x5, RZ ;  /* 0x000000051c1d7810 */ /* 0x002fc60007ffe0ff */
[----:B------:R0:W-:Y:S01]  /*14a0*/  STL [R1+0x23e8], R4 ;  /* 0x0023e80401007387 */ /* 0x0001e20000100800 */
[----:B--2---:R-:W-:-:S03]  /*14b0*/  IADD3 R3, R28, 0x6, RZ ;  /* 0x000000061c037810 */ /* 0x004fc60007ffe0ff */
[----:B------:R1:W-:Y:S04]  /*14c0*/  STL [R1+0x23f8], R29 ;  /* 0x0023f81d01007387 */ /* 0x0003e80000100800 */
[----:B------:R2:W-:Y:S01]  /*14d0*/  STL [R1+0x23fc], R3 ;  /* 0x0023fc0301007387 */ /* 0x0005e20000100800 */
[C---:B0-----:R-:W-:Y:S02]  /*14e0*/  IADD3 R4, R28.reuse, 0x7, RZ ;  /* 0x000000071c047810 */ /* 0x041fe40007ffe0ff */
        /* <DEDUP_REMOVED lines=194> */
[----:B--2---:R-:W-:Y:S01]  /*2110*/  IMAD R3, R2, 0x200, R0 ;  /* 0x0000020002037824 */ /* 0x004fe200078e0200 */
[C---:B------:R-:W-:Y:S02]  /*2120*/  IADD3 R2, R28.reuse, 0x6a, RZ ;  /* 0x0000006a1c027810 */ /* 0x040fe40007ffe0ff */
[----:B------:R1:W-:Y:S01]  /*2130*/  STL [R1+0x2584], R29 ;  /* 0x0025841d01007387 */ /* 0x0003e20000100800 */
[C---:B------:R-:W-:Y:S02]  /*2140*/  IADD3 R0, R28.reuse, 0x6b, RZ ;  /* 0x0000006b1c007810 */ /* 0x040fe40007ffe0ff */
[----:B0-----:R-:W-:-:S05]  /*2150*/  IADD3 R4, R28, 0x69, RZ ;  /* 0x000000691c047810 */ /* 0x001fca0007ffe0ff */
[----:B------:R0:W-:Y:S01]  /*2160*/  STL [R1+0x2588], R4 ;  /* 0x0025880401007387 */ /* 0x0001e20000100800 */
[----:B-1----:R-:W-:-:S03]  /*2170*/  IADD3 R29, R28, 0x72, RZ ;  /* 0x000000721c1d7810 */ /* 0x002fc60007ffe0ff */
[----:B------:R-:W-:Y:S04]  /*2180*/  STL [R1+0xfd0], R3 ;  /* 0x000fd00301007387 */ /* 0x000fe80000100800 */
[----:B------:R1:W-:Y:S01]  /*2190*/  STL [R1+0x258c], R2 ;  /* 0x00258c0201007387 */ /* 0x0003e20000100800 */
[----:B0-----:R-:W-:-:S03]  /*21a0*/  IADD3 R4, R28, 0x6c, RZ ;  /* 0x0000006c1c047810 */ /* 0x001fc60007ffe0ff */
[----:B------:R0:W-:Y:S04]  /*21b0*/  STL [R1+0x2590], R0 ;  /* 0x0025900001007387 */ /* 0x0001e80000100800 */
[----:B------:R2:W-:Y:S01]  /*21c0*/  STL [R1+0x2594], R4 ;  /* 0x0025940401007387 */ /* 0x0005e20000100800 */
[C---:B-1----:R-:W-:Y:S02]  /*21d0*/  IADD3 R2, R28.reuse, 0x6d, RZ ;  /* 0x0000006d1c027810 */ /* 0x042fe40007ffe0ff */
[----:B0-----:R-:W-:-:S03]  /*21e0*/  IADD3 R0, R28, 0x6e, RZ ;  /* 0x0000006e1c007810 */ /* 0x001fc60007ffe0ff */
        /* <DEDUP_REMOVED lines=9> */
[----:B------:R-:W-:Y:S01]  /*2280*/  STL [R1+0x25a8], R0 ;  /* 0x0025a80001007387 */ /* 0x000fe20000100800 */
[----:B0-----:R-:W-:-:S03]  /*2290*/  IADD3 R2, R28, 0x74, RZ ;  /* 0x000000741c027810 */ /* 0x001fc60007ffe0ff */
[----:B------:R0:W-:Y:S01]  /*22a0*/  STL [R1+0x25b0], R4 ;  /* 0x0025b00401007387 */ /* 0x0001e20000100800 */
[----:B-1----:R-:W-:-:S03]  /*22b0*/  IADD3 R29, R28, 0x77, RZ ;  /* 0x000000771c1d7810 */ /* 0x002fc60007ffe0ff */
[----:B------:R1:W-:Y:S01]  /*22c0*/  STL [R1+0x25b4], R2 ;  /* 0x0025b40201007387 */ /* 0x0003e20000100800 */
[C---:B0-----:R-:W-:Y:S02]  /*22d0*/  IADD3 R4, R28.reuse, 0x75, RZ ;  /* 0x000000751c047810 */ /* 0x041fe40007ffe0ff */
[----:B-1----:R-:W-:-:S03]  /*22e0*/  IADD3 R2, R28, 0x76, RZ ;  /* 0x000000761c027810 */ /* 0x002fc60007ffe0ff */
[----:B------:R0:W-:Y:S02]  /*22f0*/  STL [R1+0x25b8], R4 ;  /* 0x0025b80401007387 */ /* 0x0001e40000100800 */
[----:B0-----:R-:W-:-:S05]  /*2300*/  IADD3 R4, R28, 0x78, RZ ;  /* 0x000000781c047810 */ /* 0x001fca0007ffe0ff */
[----:B------:R0:W-:Y:S04]  /*2310*/  STL [R1+0x25c4], R4 ;  /* 0x0025c40401007387 */ /* 0x0001e80000100800 */
[----:B------:R-:W-:Y:S04]  /*2320*/  STL [R1+0x25bc], R2 ;  /* 0x0025bc0201007387 */ /* 0x000fe80000100800 */
[----:B------:R-:W-:Y:S01]  /*2330*/  STL [R1+0x25c0], R29 ;  /* 0x0025c01d01007387 */ /* 0x000fe20000100800 */
[----:B0-----:R-:W-:-:S05]  /*2340*/  IADD3 R4, R28, 0x79, RZ ;  /* 0x000000791c047810 */ /* 0x001fca0007ffe0ff */
[----:B------:R0:W-:Y:S02]  /*2350*/  STL [R1+0x25c8], R4 ;  /* 0x0025c80401007387 */ /* 0x0001e40000100800 */
        /* <DEDUP_REMOVED lines=14> */
[C---:B0-----:R-:W-:Y:S02]  /*2440*/  IADD3 R4, R3.reuse, 0x100, RZ ;  /* 0x0000010003047810 */ /* 0x041fe40007ffe0ff */
[----:B------:R-:W-:-:S03]  /*2450*/  IADD3 R3, R3, 0x180, RZ ;  /* 0x0000018003037810 */ /* 0x000fc60007ffe0ff */
[----:B------:R0:W-:Y:S04]  /*2460*/  STL [R1+0xfd8], R4 ;  /* 0x000fd80401007387 */ /* 0x0001e80000100800 */
[----:B0-----:R0:W5:Y:S04]  /*2470*/  LDL.LU R4, [R1+0x25e4] ;  /* 0x0025e40001047983 */ /* 0x0011680000300800 */
[----:B------:R1:W-:Y:S02]  /*2480*/  STL [R1+0xfdc], R3 ;  /* 0x000fdc0301007387 */ /* 0x0003e40000100800 */
[----:B-1----:R-:W-:-:S05]  /*2490*/  IMAD.MOV.U32 R3, RZ, RZ, c[0x0][0x180] ;  /* 0x00006000ff037624 */ /* 0x002fca00078e00ff */
[----:B------:R-:W-:Y:S01]  /*24a0*/  IADD3 R3, R3, 0x7f, RZ ;  /* 0x0000007f03037810 */ /* 0x000fe20007ffe0ff */
[----:B------:R-:W-:Y:S05]  /*24b0*/  @!P0 BRA `(.L_x_0) ;  /* 0x0008682000008947 */ /* 0x000fea0003800000 */
[----:B0-----:R-:W2:Y:S04]  /*24c0*/  LDL R8, [R1+0xfd0] ;  /* 0x000fd00001087983 */ /* 0x001ea80000100800 */
[----:B------:R-:W3:Y:S04]  /*24d0*/  LDL R9, [R1+0xfd4] ;  /* 0x000fd40001097983 */ /* 0x000ee80000100800 */
[----:B------:R-:W4:Y:S04]  /*24e0*/  LDL R10, [R1+0xfd8] ;  /* 0x000fd800010a7983 */ /* 0x000f280000100800 */
        /* <DEDUP_REMOVED lines=11> */
[----:B------:R-:W4:Y:S01]  /*25a0*/  LDL R25, [R1+0x25b0] ;  /* 0x0025b00001197983 */ /* 0x000f220000100800 */
[----:B------:R-:W-:Y:S01]  /*25b0*/  IMAD.MOV.U32 R23, RZ, RZ, R0 ;  /* 0x000000ffff177224 */ /* 0x000fe200078e0000 */
[----:B------:R-:W-:Y:S01]  /*25c0*/  IABS R0, c[0x0][0x178] ;  /* 0x00005e0000007a13 */ /* 0x000fe20000000000 */
[----:B------:R-:W-:Y:S01]  /*25d0*/  IMAD.MOV.U32 R26, RZ, RZ, R2 ;  /* 0x000000ffff1a7224 */ /* 0x000fe200078e0002 */
[----:B------:R-:W4:Y:S03]  /*25e0*/  LDL R22, [R1+0x25ac] ;  /* 0x0025ac0001167983 */ /* 0x000f260000100800 */
[----:B------:R-:W-:-:S04]  /*25f0*/  IMAD.MOV.U32 R11, RZ, RZ, R0 ;  /* 0x000000ffff0b7224 */ /* 0x000fc800078e0000 */
[----:B------:R-:W0:Y:S01]  /*2600*/  I2F.RP R2, R11 ;  /* 0x0000000b00027306 */ /* 0x000e220000209400 */
[----:B------:R-:W-:Y:S01]  /*2610*/  IMAD.MOV.U32 R21, RZ, RZ, R29 ;  /* 0x000000ffff157224 */ /* 0x000fe200078e001d */
[----:B------:R-:W-:-:S06]  /*2620*/  IABS R29, c[0x0][0x17c] ;  /* 0x00005f00001d7a13 */ /* 0x000fcc0000000000 */
[----:B------:R1:W1:Y:S08]  /*2630*/  I2F.RP R0, R29 ;  /* 0x0000001d00007306 */ /* 0x0002700000209400 */
[----:B0-----:R-:W0:Y:S01]  /*2640*/  MUFU.RCP R2, R2 ;  /* 0x0000000200027308 */ /* 0x001e220000001000 */
[----:B-1----:R-:W1:Y:S07]  /*2650*/  S2R R29, SR_TID.X ;  /* 0x00000000001d7919 */ /* 0x002e6e0000002100 */
[----:B------:R-:W1:Y:S01]  /*2660*/  MUFU.RCP R0, R0 ;  /* 0x0000000000007308 */ /* 0x000e620000001000 */
[----:B0-----:R-:W-:-:S07]  /*2670*/  IADD3 R2, R2, 0xffffffe, RZ ;  /* 0x0ffffffe02027810 */ /* 0x001fce0007ffe0ff */
[----:B------:R0:W0:Y:S01]  /*2680*/  F2I.FTZ.U32.TRUNC.NTZ R5, R2 ;  /* 0x0000000200057305 */ /* 0x000022000021f000 */
[----:B-1----:R-:W-:Y:S01]  /*2690*/  IADD3 R0, R0, 0xffffffe, RZ ;  /* 0x0ffffffe00007810 */ /* 0x002fe20007ffe0ff */
[----:B------:R-:W-:-:S06]  /*26a0*/  IMAD.SHL.U32 R6, R29, 0x2, RZ ;  /* 0x000000021d067824 */ /* 0x000fcc00078e00ff */
[----:B------:R1:W1:Y:S01]  /*26b0*/  F2I.FTZ.U32.TRUNC.NTZ R7, R0 ;  /* 0x0000000000077305 */ /* 0x000262000021f000 */
[----:B0-----:R-:W-:Y:S02]  /*26c0*/  LOP3.LUT R2, R29, 0x7, RZ, 0xc0, !PT ;  /* 0x000000071d027812 */ /* 0x001fe400078ec0ff */
[----:B-----5:R-:W-:-:S03]  /*26d0*/  LOP3.LUT R4, R6, 0x10, RZ, 0xc0, !PT ;  /* 0x0000001006047812 */ /* 0x020fc600078ec0ff */
[----:B------:R-:W-:Y:S01]  /*26e0*/  IMAD R2, R2, 0x410, RZ ;  /* 0x0000041002027824 */ /* 0x000fe200078e02ff */
[----:B------:R-:W-:Y:S01]  /*26f0*/  LOP3.LUT R4, R4, 0x60, R29, 0xf8, !PT ;  /* 0x0000006004047812 */ /* 0x000fe200078ef81d */
[----:B-1----:R-:W-:Y:S01]  /*2700*/  IMAD.MOV R0, RZ, RZ, -R5 ;  /* 0x000000ffff007224 */ /* 0x002fe200078e0a05 */
[----:B------:R-:W-:Y:S02]  /*2710*/  SHF.R.S32.HI R6, RZ, 0x1f, R3 ;  /* 0x0000001fff067819 */ /* 0x000fe40000011403 */
[----:B------:R-:W-:Y:S01]  /*2720*/  LOP3.LUT R2, R2, R4, RZ, 0x3c, !PT ;  /* 0x0000000402027212 */ /* 0x000fe200078e3cff */
[----:B------:R-:W-:Y:S02]  /*2730*/  IMAD R0, R0, R11, RZ ;  /* 0x0000000b00007224 */ /* 0x000fe400078e02ff */
[----:B------:R-:W-:Y:S01]  /*2740*/  IMAD.MOV.U32 R4, RZ, RZ, RZ ;  /* 0x000000ffff047224 */ /* 0x000fe200078e00ff */
[----:B------:R-:W-:Y:S02]  /*2750*/  LEA.HI R3, R6, R3, RZ, 0x7 ;  /* 0x0000000306037211 */ /* 0x000fe400078f38ff */
[----:B------:R-:W-:Y:S01]  /*2760*/  IABS R29, c[0x0][0x17c] ;  /* 0x00005f00001d7a13 */ /* 0x000fe20000000000 */
[----:B------:R-:W-:-:S04]  /*2770*/  IMAD.HI.U32 R4, R5, R0, R4 ;  /* 0x0000000005047227 */ /* 0x000fc800078e0004 */
[--C-:B------:R-:W-:Y:S01]  /*2780*/  IMAD.MOV R0, RZ, RZ, -R7.reuse ;  /* 0x000000ffff007224 */ /* 0x100fe200078e0a07 */
[----:B------:R4:W-:Y:S01]  /*2790*/  STL [R1+0x278], R3 ;  /* 0x0002780301007387 */ /* 0x0009e20000100800 */
[----:B------:R-:W-:Y:S02]  /*27a0*/  IMAD.MOV.U32 R6, RZ, RZ, RZ ;  /* 0x000000ffff067224 */ /* 0x000fe400078e00ff */
[----:B------:R-:W-:Y:S01]  /*27b0*/  IMAD R0, R0, R29, RZ ;  /* 0x0000001d00007224 */ /* 0x000fe200078e02ff */
[----:B------:R0:W-:Y:S03]  /*27c0*/  STL [R1+0x19c], R2 ;  /* 0x00019c0201007387 */ /* 0x0001e60000100800 */
[----:B------:R-:W-:Y:S01]  /*27d0*/  IMAD.HI.U32 R0, R7, R0, R6 ;  /* 0x0000000007007227 */ /* 0x000fe200078e0006 */
[----:B------:R-:W-:Y:S02]  /*27e0*/  IABS R28, R28 ;  /* 0x0000001c001c7213 */ /* 0x000fe40000000000 */
[----:B--2---:R-:W-:-:S02]  /*27f0*/  IABS R8, R8 ;  /* 0x0000000800087213 */ /* 0x004fc40000000000 */
[----:B---3--:R-:W-:-:S03]  /*2800*/  IABS R5, R9 ;  /* 0x0000000900057213 */ /* 0x008fc60000000000 */
[----:B------:R-:W-:Y:S01]  /*2810*/  IMAD.HI.U32 R9, R4, R8, RZ ;  /* 0x0000000804097227 */ /* 0x000fe200078e00ff */
[----:B----4-:R-:W-:-:S03]  /*2820*/  IABS R3, R10 ;  /* 0x0000000a00037213 */ /* 0x010fc60000000000 */
[----:B------:R-:W-:Y:S01]  /*2830*/  IMAD.HI.U32 R10, R4, R5, RZ ;  /* 0x00000005040a7227 */ /* 0x000fe200078e00ff */
[----:B0-----:R-:W-:-:S03]  /*2840*/  IABS R2, R12 ;  /* 0x0000000c00027213 */ /* 0x001fc60000000000 */
[----:B------:R-:W-:-:S04]  /*2850*/  IMAD.HI.U32 R6, R4, R3, RZ ;  /* 0x0000000304067227 */ /* 0x000fc800078e00ff */
[----:B------:R-:W-:-:S04]  /*2860*/  IMAD.HI.U32 R4, R4, R2, RZ ;  /* 0x0000000204047227 */ /* 0x000fc800078e00ff */
[----:B------:R-:W-:Y:S02]  /*2870*/  IMAD.MOV R9, RZ, RZ, -R9 ;  /* 0x000000ffff097224 */ /* 0x000fe400078e0a09 */
[----:B------:R-:W-:Y:S02]  /*2880*/  IMAD.MOV R7, RZ, RZ, -R10 ;  /* 0x000000ffff077224 */ /* 0x000fe400078e0a0a */
[----:B------:R-:W-:Y:S02]  /*2890*/  IMAD.MOV R6, RZ, RZ, -R6 ;  /* 0x000000ffff067224 */ /* 0x000fe400078e0a06 */
[----:B------:R-:W-:Y:S02]  /*28a0*/  IMAD.MOV R4, RZ, RZ, -R4 ;  /* 0x000000ffff047224 */ /* 0x000fe400078e0a04 */
[C---:B------:R-:W-:Y:S02]  /*28b0*/  IMAD R8, R11.reuse, R9, R8 ;  /* 0x000000090b087224 */ /* 0x040fe400078e0208 */
[----:B------:R-:W-:-:S02]  /*28c0*/  IMAD R5, R11, R7, R5 ;  /* 0x000000070b057224 */ /* 0x000fc400078e0205 */
[C---:B------:R-:W-:Y:S01]  /*28d0*/  IMAD R3, R11.reuse, R6, R3 ;  /* 0x000000060b037224 */ /* 0x040fe200078e0203 */
[----:B------:R-:W-:Y:S01]  /*28e0*/  IABS R9, R13 ;  /* 0x0000000d00097213 */ /* 0x000fe20000000000 */
[----:B------:R-:W-:Y:S01]  /*28f0*/  IMAD R2, R11, R4, R2 ;  /* 0x000000040b027224 */ /* 0x000fe200078e0202 */
[----:B------:R0:W-:Y:S01]  /*2900*/  STL [R1+0x64], R8 ;  /* 0x0000640801007387 */ /* 0x0001e20000100800 */
[----:B------:R-:W-:-:S03]  /*2910*/  IABS R7, R14 ;  /* 0x0000000e00077213 */ /* 0x000fc60000000000 */
[----:B------:R1:W-:Y:S01]  /*2920*/  STL [R1+0x60], R5 ;  /* 0x0000600501007387 */ /* 0x0003e20000100800 */
[----:B------:R-:W-:-:S03]  /*2930*/  IMAD.HI.U32 R10, R0, R9, RZ ;  /* 0x00000009000a7227 */ /* 0x000fc600078e00ff */
[----:B------:R2:W-:Y:S01]  /*2940*/  STL [R1+0x5c], R3 ;  /* 0x00005c0301007387 */ /* 0x0005e20000100800 */
[----:B0-----:R-:W-:-:S03]  /*2950*/  IMAD.HI.U32 R8, R0, R7, RZ ;  /* 0x0000000700087227 */ /* 0x001fc600078e00ff */
[----:B------:R0:W-:Y:S01]  /*2960*/  STL [R1+0x58], R2 ;  /* 0x0000580201007387 */ /* 0x0001e20000100800 */
[----:B-1----:R-:W-:Y:S01]  /*2970*/  IABS R5, R15 ;  /* 0x0000000f00057213 */ /* 0x002fe20000000000 */
[----:B------:R-:W-:Y:S02]  /*2980*/  IMAD.MOV R10, RZ, RZ, -R10 ;  /* 0x000000ffff0a7224 */ /* 0x000fe400078e0a0a */
[----:B--2---:R-:W-:Y:S01]  /*2990*/  IMAD.HI.U32 R3, R0, R28, RZ ;  /* 0x0000001c00037227 */ /* 0x004fe200078e00ff */
[----:B0-----:R-:W-:-:S03]  /*29a0*/  IABS R2, R16 ;  /* 0x0000001000027213 */ /* 0x001fc60000000000 */
[----:B------:R-:W-:-:S04]  /*29b0*/  IMAD.HI.U32 R6, R0, R5, RZ ;  /* 0x0000000500067227 */ /* 0x000fc800078e00ff */
[----:B------:R-:W-:Y:S02]  /*29c0*/  IMAD.MOV R3, RZ, RZ, -R3 ;  /* 0x000000ffff037224 */ /* 0x000fe400078e0a03 */
[----:B------:R-:W-:-:S04]  /*29d0*/  IMAD.HI.U32 R4, R0, R2, RZ ;  /* 0x0000000200047227 */ /* 0x000fc800078e00ff */
[----:B------:R-:W-:Y:S02]  /*29e0*/  IMAD.MOV R8, RZ, RZ, -R8 ;  /* 0x000000ffff087224 */ /* 0x000fe400078e0a08 */
[----:B------:R-:W-:Y:S02]  /*29f0*/  IMAD.MOV R6, RZ, RZ, -R6 ;  /* 0x000000ffff067224 */ /* 0x000fe400078e0a06 */
[C---:B------:R-:W-:Y:S02]  /*2a00*/  IMAD R9, R29.reuse, R10, R9 ;  /* 0x0000000a1d097224 */ /* 0x040fe400078e0209 */
[C---:B------:R-:W-:Y:S01]  /*2a10*/  IMAD R28, R29.reuse, R3, R28 ;  /* 0x000000031d1c7224 */ /* 0x040fe200078e021c */
[----:B------:R-:W-:Y:S01]  /*2a20*/  IABS R3, R17 ;  /* 0x0000001100037213 */ /* 0x000fe20000000000 */
[----:B------:R-:W-:Y:S02]  /*2a30*/  IMAD.MOV R4, RZ, RZ, -R4 ;  /* 0x000000ffff047224 */ /* 0x000fe400078e0a04 */
[C---:B------:R-:W-:Y:S01]  /*2a40*/  IMAD R7, R29.reuse, R8, R7 ;  /* 0x000000081d077224 */ /* 0x040fe200078e0207 */
[----:B------:R0:W-:Y:S01]  /*2a50*/  STL [R1+0x54], R9 ;  /* 0x0000540901007387 */ /* 0x0001e20000100800 */
[----:B------:R-:W-:-:S02]  /*2a60*/  IMAD R5, R29, R6, R5 ;  /* 0x000000061d057224 */ /* 0x000fc400078e0205 */
[----:B------:R-:W-:Y:S01]  /*2a70*/  IMAD R2, R29, R4, R2 ;  /* 0x000000041d027224 */ /* 0x000fe200078e0202 */
[----:B------:R1:W-:Y:S01]  /*2a80*/  STL [R1+0x50], R7 ;  /* 0x0000500701007387 */ /* 0x0003e20000100800 */
[----:B------:R-:W-:Y:S01]  /*2a90*/  IMAD.HI.U32 R4, R0, R3, RZ ;  /* 0x0000000300047227 */ /* 0x000fe200078e00ff */
[----:B0-----:R-:W-:Y:S02]  /*2aa0*/  IABS R9, R18 ;  /* 0x0000001200097213 */ /* 0x001fe40000000000 */
[----:B------:R0:W-:Y:S01]  /*2ab0*/  STL [R1+0x4c], R5 ;  /* 0x00004c0501007387 */ /* 0x0001e20000100800 */
[----:B-1----:R-:W-:-:S03]  /*2ac0*/  IABS R7, R19 ;  /* 0x0000001300077213 */ /* 0x002fc60000000000 */
[----:B------:R1:W-:Y:S01]  /*2ad0*/  STL [R1+0x48], R2 ;  /* 0x0000480201007387 */ /* 0x0003e20000100800 */
[----:B------:R-:W-:Y:S02]  /*2ae0*/  IMAD.MOV R4, RZ, RZ, -R4 ;  /* 0x000000ffff047224 */ /* 0x000fe400078e0a04 */
[----:B------:R-:W-:Y:S01]  /*2af0*/  IMAD.HI.U32 R10, R0, R9, RZ ;  /* 0x00000009000a7227 */ /* 0x000fe200078e00ff */
[----:B0-----:R-:W-:-:S03]  /*2b00*/  IABS R5, R20 ;  /* 0x0000001400057213 */ /* 0x001fc60000000000 */
[----:B------:R-:W-:Y:S01]  /*2b10*/  IMAD.HI.U32 R8, R0, R7, RZ ;  /* 0x0000000700087227 */ /* 0x000fe200078e00ff */
[----:B-1----:R-:W-:-:S03]  /*2b20*/  IABS R2, R21 ;  /* 0x0000001500027213 */ /* 0x002fc60000000000 */
[----:B------:R-:W-:Y:S02]  /*2b30*/  IMAD R3, R29, R4, R3 ;  /* 0x000000041d037224 */ /* 0x000fe400078e0203 */
[----:B------:R-:W-:-:S04]  /*2b40*/  IMAD.HI.U32 R6, R0, R5, RZ ;  /* 0x0000000500067227 */ /* 0x000fc800078e00ff */
[----:B------:R-:W-:Y:S02]  /*2b50*/  IMAD.MOV R10, RZ, RZ, -R10 ;  /* 0x000000ffff0a7224 */ /* 0x000fe400078e0a0a */
[----:B------:R-:W-:-:S04]  /*2b60*/  IMAD.HI.U32 R4, R0, R2, RZ ;  /* 0x0000000200047227 */ /* 0x000fc800078e00ff */
[----:B------:R-:W-:Y:S02]  /*2b70*/  IMAD.MOV R8, RZ, RZ, -R8 ;  /* 0x000000ffff087224 */ /* 0x000fe400078e0a08 */
[----:B------:R-:W-:Y:S02]  /*2b80*/  IMAD.MOV R6, RZ, RZ, -R6 ;  /* 0x000000ffff067224 */ /* 0x000fe400078e0a06 */
[C---:B------:R-:W-:Y:S02]  /*2b90*/  IMAD R9, R29.reuse, R10, R9 ;  /* 0x0000000a1d097224 */ /* 0x040fe400078e0209 */
[----:B------:R-:W-:Y:S02]  /*2ba0*/  IMAD.MOV R4, RZ, RZ, -R4 ;  /* 0x000000ffff047224 */ /* 0x000fe400078e0a04 */
[C---:B------:R-:W-:Y:S01]  /*2bb0*/  IMAD R7, R29.reuse, R8, R7 ;  /* 0x000000081d077224 */ /* 0x040fe200078e0207 */
[----:B------:R0:W-:Y:S01]  /*2bc0*/  STL [R1+0x44], R3 ;  /* 0x0000440301007387 */ /* 0x0001e20000100800 */
[----:B------:R-:W-:-:S02]  /*2bd0*/  IMAD R5, R29, R6, R5 ;  /* 0x000000061d057224 */ /* 0x000fc400078e0205 */
[----:B------:R-:W-:Y:S01]  /*2be0*/  IMAD R2, R29, R4, R2 ;  /* 0x000000041d027224 */ /* 0x000fe200078e0202 */
[----:B------:R1:W-:Y:S04]  /*2bf0*/  STL [R1+0x40], R9 ;  /* 0x0000400901007387 */ /* 0x0003e80000100800 */
[----:B------:R2:W-:Y:S01]  /*2c00*/  STL [R1+0x3c], R7 ;  /* 0x00003c0701007387 */ /* 0x0005e20000100800 */
[----:B0-----:R-:W-:-:S03]  /*2c10*/  IABS R3, R26 ;  /* 0x0000001a00037213 */ /* 0x001fc60000000000 */
[----:B------:R-:W3:Y:S01]  /*2c20*/  LDL R26, [R1+0x25a4] ;  /* 0x0025a400011a7983 */ /* 0x000ee20000100800 */
[----:B-1----:R-:W-:-:S03]  /*2c30*/  IABS R9, R27 ;  /* 0x0000001b00097213 */ /* 0x002fc60000000000 */
[----:B------:R0:W-:Y:S04]  /*2c40*/  STL [R1+0x38], R5 ;  /* 0x0000380501007387 */ /* 0x0001e80000100800 */
[----:B------:R1:W-:Y:S04]  /*2c50*/  STL [R1+0x194], R2 ;  /* 0x0001940201007387 */ /* 0x0003e80000100800 */
[----:B------:R-:W4:Y:S01]  /*2c60*/  LDL R27, [R1+0x25a0] ;  /* 0x0025a000011b7983 */ /* 0x000f220000100800 */
[----:B--2---:R-:W-:-:S03]  /*2c70*/  IABS R7, R24 ;  /* 0x0000001800077213 */ /* 0x004fc60000000000 */
[----:B------:R-:W2:Y:S01]  /*2c80*/  LDL R24, [R1+0x259c] ;  /* 0x00259c0001187983 */ /* 0x000ea20000100800 */
[----:B0-----:R-:W-:-:S03]  /*2c90*/  IABS R5, R25 ;  /* 0x0000001900057213 */ /* 0x001fc60000000000 */
[----:B------:R-:W2:Y:S01]  /*2ca0*/  LDL R25, [R1+0x2598] ;  /* 0x0025980001197983 */ /* 0x000ea20000100800 */
[----:B------:R-:W-:-:S04]  /*2cb0*/  IMAD.HI.U32 R4, R0, R3, RZ ;  /* 0x0000000300047227 */ /* 0x000fc800078e00ff */
[----:B------:R-:W-:-:S04]  /*2cc0*/  IMAD.HI.U32 R10, R0, R9, RZ ;  /* 0x00000009000a7227 */ /* 0x000fc800078e00ff */
[----:B------:R-:W-:-:S04]  /*2cd0*/  IMAD.HI.U32 R8, R0, R7, RZ ;  /* 0x0000000700087227 */ /* 0x000fc800078e00ff */
[----:B------:R-:W-:Y:S02]  /*2ce0*/  IMAD.MOV R4, RZ, RZ, -R4 ;  /* 0x000000ffff047224 */ /* 0x000fe400078e0a04 */
[----:B------:R-:W-:Y:S02]  /*2cf0*/  IMAD.MOV R10, RZ, RZ, -R10 ;  /* 0x000000ffff0a7224 */ /* 0x000fe400078e0a0a */
[----:B------:R-:W-:Y:S02]  /*2d00*/  IMAD.MOV R8, RZ, RZ, -R8 ;  /* 0x000000ffff087224 */ /* 0x000fe400078e0a08 */
[C---:B------:R-:W-:Y:S02]  /*2d10*/  IMAD R3, R29.reuse, R4, R3 ;  /* 0x000000041d037224 */ /* 0x040fe400078e0203 */
[C---:B------:R-:W-:Y:S01]  /*2d20*/  IMAD R9, R29.reuse, R10, R9 ;  /* 0x0000000a1d097224 */ /* 0x040fe200078e0209 */
[----:B-1----:R-:W-:Y:S01]  /*2d30*/  IABS R2, R22 ;  /* 0x0000001600027213 */ /* 0x002fe20000000000 */
[----:B------:R-:W-:Y:S01]  /*2d40*/  IMAD R7, R29, R8, R7 ;  /* 0x000000081d077224 */ /* 0x000fe200078e0207 */
[----:B------:R-:W2:Y:S01]  /*2d50*/  LDL R22, [R1+0x2594] ;  /* 0x0025940001167983 */ /* 0x000ea20000100800 */
[----:B------:R-:W-:-:S03]  /*2d60*/  IMAD.HI.U32 R6, R0, R5, RZ ;  /* 0x0000000500067227 */ /* 0x000fc600078e00ff */
[----:B------:R0:W-:Y:S01]  /*2d70*/  STL [R1+0x198], R3 ;  /* 0x0001980301007387 */ /* 0x0001e20000100800 */
[----:B------:R-:W-:-:S03]  /*2d80*/  IMAD.HI.U32 R4, R0, R2, RZ ;  /* 0x0000000200047227 */ /* 0x000fc600078e00ff */
[----:B------:R-:W-:Y:S04]  /*2d90*/  STL [R1+0x178], R9 ;  /* 0x0001780901007387 */ /* 0x000fe80000100800 */
[----:B------:R4:W-:Y:S01]  /*2da0*/  STL [R1+0x184], R7 ;  /* 0x0001840701007387 */ /* 0x0009e20000100800 */
[----:B0-----:R-:W-:-:S03]  /*2db0*/  IABS R3, R23 ;  /* 0x0000001700037213 */ /* 0x001fc60000000000 */
[----:B------:R-:W2:Y:S01]  /*2dc0*/  LDL R23, [R1+0x2590] ;  /* 0x0025900001177983 */ /* 0x000ea20000100800 */
[----:B------:R-:W-:Y:S02]  /*2dd0*/  IMAD.MOV R6, RZ, RZ, -R6 ;  /* 0x000000ffff067224 */ /* 0x000fe400078e0a06 */
[----:B------:R-:W-:Y:S02]  /*2de0*/  IMAD.MOV R4, RZ, RZ, -R4 ;  /* 0x000000ffff047224 */ /* 0x000fe400078e0a04 */
[C---:B------:R-:W-:Y:S02]  /*2df0*/  IMAD R5, R29.reuse, R6, R5 ;  /* 0x000000061d057224 */ /* 0x040fe400078e0205 */
[----:B------:R-:W-:-:S03]  /*2e00*/  IMAD R2, R29, R4, R2 ;  /* 0x000000041d027224 */ /* 0x000fc600078e0202 */
[----:B------:R2:W-:Y:S04]  /*2e10*/  STL [R1+0x18c], R5 ;  /* 0x00018c0501007387 */ /* 0x0005e80000100800 */
[----:B------:R0:W-:Y:S01]  /*2e20*/  STL [R1+0x190], R2 ;  /* 0x0001900201007387 */ /* 0x0001e20000100800 */
[----:B---3--:R-:W-:-:S03]  /*2e30*/  IABS R8, R26 ;  /* 0x0000001a00087213 */ /* 0x008fc60000000000 */
[----:B------:R-:W3:Y:S01]  /*2e40*/  LDL R26, [R1+0x258c] ;  /* 0x00258c00011a7983 */ /* 0x000ee20000100800 */
[----:B----4-:R-:W-:-:S03]  /*2e50*/  IABS R7, R27 ;  /* 0x0000001b00077213 */ /* 0x010fc60000000000 */
[----:B------:R-:W4:Y:S01]  /*2e60*/  LDL R27, [R1+0x2588] ;  /* 0x00258800011b7983 */ /* 0x000f220000100800 */
[----:B--2---:R-:W-:-:S03]  /*2e70*/  IABS R5, R24 ;  /* 0x0000001800057213 */ /* 0x004fc60000000000 */
[----:B------:R-:W2:Y:S01]  /*2e80*/  LDL R24, [R1+0x2584] ;  /* 0x0025840001187983 */ /* 0x000ea20000100800 */
[----:B0-----:R-:W-:-:S03]  /*2e90*/  IABS R2, R25 ;  /* 0x0000001900027213 */ /* 0x001fc60000000000 */
[----:B------:R-:W2:Y:S01]  /*2ea0*/  LDL R25, [R1+0x2580] ;  /* 0x0025800001197983 */ /* 0x000ea20000100800 */
[----:B------:R-:W-:-:S04]  /*2eb0*/  IMAD.HI.U32 R4, R0, R3, RZ ;  /* 0x0000000300047227 */ /* 0x000fc800078e00ff */
[----:B------:R-:W-:Y:S02]  /*2ec0*/  IMAD.MOV R4, RZ, RZ, -R4 ;  /* 0x000000ffff047224 */ /* 0x000fe400078e0a04 */
[----:B------:R-:W-:-:S04]  /*2ed0*/  IMAD.HI.U32 R9, R0, R8, RZ ;  /* 0x0000000800097227 */ /* 0x000fc800078e00ff */
[----:B------:R-:W-:-:S04]  /*2ee0*/  IMAD.HI.U32 R10, R0, R7, RZ ;  /* 0x00000007000a7227 */ /* 0x000fc800078e00ff */
        /* <DEDUP_REMOVED lines=12> */
[----:B------:R-:W-:Y:S04]  /*2fb0*/  STL [R1+0x180], R8 ;  /* 0x0001800801007387 */ /* 0x000fe80000100800 */
[----:B------:R3:W-:Y:S01]  /*2fc0*/  STL [R1+0x160], R7 ;  /* 0x0001600701007387 */ /* 0x0007e20000100800 */
[----:B0-----:R-:W-:-:S03]  /*2fd0*/  IABS R3, R22 ;  /* 0x0000001600037213 */ /* 0x001fc60000000000 */
[----:B------:R-:W2:Y:S01]  /*2fe0*/  LDL R22, [R1+0x257c] ;  /* 0x00257c0001167983 */ /* 0x000ea20000100800 */
[----:B------:R-:W-:-:S03]  /*2ff0*/  IABS R9, R23 ;  /* 0x0000001700097213 */ /* 0x000fc60000000000 */
[----:B------:R4:W-:Y:S04]  /*3000*/  STL [R1+0x168], R5 ;  /* 0x0001680501007387 */ /* 0x0009e80000100800 */
[----:B------:R2:W-:Y:S04]  /*3010*/  STL [R1+0x16c], R2 ;  /* 0x00016c0201007387 */ /* 0x0005e80000100800 */
[----:B------:R-:W2:Y:S01]  /*3020*/  LDL R23, [R1+0x2578] ;  /* 0x0025780001177983 */ /* 0x000ea20000100800 */
[----:B------:R-:W-:-:S04]  /*3030*/  IMAD.HI.U32 R4, R0, R3, RZ ;  /* 0x0000000300047227 */ /* 0x000fc800078e00ff */
[----:B------:R-:W-:-:S04]  /*3040*/  IMAD.HI.U32 R10, R0, R9, RZ ;  /* 0x00000009000a7227 */ /* 0x000fc800078e00ff */
[----:B------:R-:W-:Y:S02]  /*3050*/  IMAD.MOV R4, RZ, RZ, -R4 ;  /* 0x000000ffff047224 */ /* 0x000fe400078e0a04 */
[----:B------:R-:W-:Y:S02]  /*3060*/  IMAD.MOV R10, RZ, RZ, -R10 ;  /* 0x000000ffff0a7224 */ /* 0x000fe400078e0a0a */
[C---:B------:R-:W-:Y:S02]  /*3070*/  IMAD R3, R29.reuse, R4, R3 ;  /* 0x000000041d037224 */ /* 0x040fe400078e0203 */
[----:B------:R-:W-:Y:S01]  /*3080*/  IMAD R9, R29, R10, R9 ;  /* 0x0000000a1d097224 */ /* 0x000fe200078e0209 */
[----:B---3--:R-:W-:Y:S02]  /*3090*/  IABS R7, R26 ;  /* 0x0000001a00077213 */ /* 0x008fe40000000000 */
[----:B------:R-:W3:Y:S03]  /*30a0*/  LDL R26, [R1+0x2574] ;  /* 0x00257400011a7983 */ /* 0x000ee60000100800 */
[----:B------:R-:W-:Y:S01]  /*30b0*/  IMAD.HI.U32 R8, R0, R7, RZ ;  /* 0x0000000700087227 */ /* 0x000fe200078e00ff */
[----:B----4-:R-:W-:-:S02]  /*30c0*/  IABS R5, R27 ;  /* 0x0000001b00057213 */ /* 0x010fc40000000000 */
[----:B------:R-:W4:Y:S01]  /*30d0*/  LDL R27, [R1+0x2570] ;  /* 0x00257000011b7983 */ /* 0x000f220000100800 */
[----:B------:R-:W-:Y:S01]  /*30e0*/  IMAD.MOV R8, RZ, RZ, -R8 ;  /* 0x000000ffff087224 */ /* 0x000fe200078e0a08 */
[----:B--2---:R-:W-:Y:S02]  /*30f0*/  IABS R2, R24 ;  /* 0x0000001800027213 */ /* 0x004fe40000000000 */
[----:B------:R-:W2:Y:S01]  /*3100*/  LDL R24, [R1+0x256c] ;  /* 0x00256c0001187983 */ /* 0x000ea20000100800 */
[----:B------:R-:W-:-:S03]  /*3110*/  IMAD R7, R29, R8, R7 ;  /* 0x000000081d077224 */ /* 0x000fc600078e0207 */
[----:B------:R0:W-:Y:S04]  /*3120*/  STL [R1+0x164], R3 ;  /* 0x0001640301007387 */ /* 0x0001e80000100800 */
[----:B------:R-:W-:Y:S04]  /*3130*/  STL [R1+0x144], R9 ;  /* 0x0001440901007387 */ /* 0x000fe80000100800 */
[----:B------:R1:W-:Y:S01]  /*3140*/  STL [R1+0x14c], R7 ;  /* 0x00014c0701007387 */ /* 0x0003e20000100800 */
[----:B0-----:R-:W-:-:S03]  /*3150*/  IABS R3, R25 ;  /* 0x0000001900037213 */ /* 0x001fc60000000000 */
[----:B------:R-:W2:Y:S01]  /*3160*/  LDL R25, [R1+0x2568] ;  /* 0x0025680001197983 */ /* 0x000ea20000100800 */
[----:B------:R-:W-:-:S04]  /*3170*/  IMAD.HI.U32 R6, R0, R5, RZ ;  /* 0x0000000500067227 */ /* 0x000fc800078e00ff */
[----:B------:R-:W-:-:S04]  /*3180*/  IMAD.HI.U32 R4, R0, R2, RZ ;  /* 0x0000000200047227 */ /* 0x000fc800078e00ff */
[----:B------:R-:W-:Y:S02]  /*3190*/  IMAD.MOV R6, RZ, RZ, -R6 ;  /* 0x000000ffff067224 */ /* 0x000fe400078e0a06 */
[----:B------:R-:W-:Y:S02]  /*31a0*/  IMAD.MOV R4, RZ, RZ, -R4 ;  /* 0x000000ffff047224 */ /* 0x000fe400078e0a04 */
[C---:B------:R-:W-:Y:S02]  /*31b0*/  IMAD R5, R29.reuse, R6, R5 ;  /* 0x000000061d057224 */ /* 0x040fe400078e0205 */
[----:B------:R-:W-:-:S03]  /*31c0*/  IMAD R2, R29, R4, R2 ;  /* 0x000000041d027224 */ /* 0x000fc600078e0202 */
[----:B------:R3:W-:Y:S04]  /*31d0*/  STL [R1+0x154], R5 ;  /* 0x0001540501007387 */ /* 0x0007e80000100800 */
[----:B------:R4:W-:Y:S01]  /*31e0*/  STL [R1+0x15c], R2 ;  /* 0x00015c0201007387 */ /* 0x0009e20000100800 */
[----:B------:R-:W-:-:S03]  /*31f0*/  IABS R8, R22 ;  /* 0x0000001600087213 */ /* 0x000fc60000000000 */
[----:B------:R-:W2:Y:S01]  /*3200*/  LDL R22, [R1+0x2564] ;  /* 0x0025640001167983 */ /* 0x000ea20000100800 */
[----:B-1----:R-:W-:-:S03]  /*3210*/  IABS R7, R23 ;  /* 0x0000001700077213 */ /* 0x002fc60000000000 */
[----:B------:R-:W2:Y:S01]  /*3220*/  LDL R23, [R1+0x2560] ;  /* 0x0025600001177983 */ /* 0x000ea20000100800 */
[----:B------:R-:W-:-:S04]  /*3230*/  IMAD.HI.U32 R4, R0, R3, RZ ;  /* 0x0000000300047227 */ /* 0x000fc800078e00ff */
[----:B------:R-:W-:Y:S02]  /*3240*/  IMAD.MOV R4, RZ, RZ, -R4 ;  /* 0x000000ffff047224 */ /* 0x000fe400078e0a04 */
[----:B------:R-:W-:-:S04]  /*3250*/  IMAD.HI.U32 R9, R0, R8, RZ ;  /* 0x0000000800097227 */ /* 0x000fc800078e00ff */
[----:B------:R-:W-:-:S04]  /*3260*/  IMAD.HI.U32 R10, R0, R7, RZ ;  /* 0x00000007000a7227 */ /* 0x000fc800078e00ff */
[C---:B------:R-:W-:Y:S02]  /*3270*/  IMAD R3, R29.reuse, R4, R3 ;  /* 0x000000041d037224 */ /* 0x040fe400078e0203 */
        /* <DEDUP_REMOVED lines=8> */
[----:B------:R-:W4:Y:S03]  /*3300*/  LDL R27, [R1+0x2558] ;  /* 0x00255800011b7983 */ /* 0x000f260000100800 */
[----:B------:R-:W-:-:S04]  /*3310*/  IMAD.HI.U32 R4, R0, R2, RZ ;  /* 0x0000000200047227 */ /* 0x000fc800078e00ff */
[----:B------:R-:W-:Y:S02]  /*3320*/  IMAD.MOV R6, RZ, RZ, -R6 ;  /* 0x000000ffff067224 */ /* 0x000fe400078e0a06 */
[----:B------:R-:W-:Y:S01]  /*3330*/  IMAD.MOV R4, RZ, RZ, -R4 ;  /* 0x000000ffff047224 */ /* 0x000fe200078e0a04 */
[----:B------:R2:W-:Y:S01]  /*3340*/  STL [R1+0x150], R3 ;  /* 0x0001500301007387 */ /* 0x0005e20000100800 */
[C---:B------:R-:W-:Y:S02]  /*3350*/  IMAD R5, R29.reuse, R6, R5 ;  /* 0x000000061d057224 */ /* 0x040fe400078e0205 */
[----:B------:R-:W-:Y:S01]  /*3360*/  IMAD R2, R29, R4, R2 ;  /* 0x000000041d027224 */ /* 0x000fe200078e0202 */
[----:B------:R-:W-:Y:S04]  /*3370*/  STL [R1+0x148], R8 ;  /* 0x0001480801007387 */ /* 0x000fe80000100800 */
[----:B------:R0:W-:Y:S01]  /*3380*/  STL [R1+0x120], R7 ;  /* 0x0001200701007387 */ /* 0x0001e20000100800 */
[----:B--2---:R-:W-:-:S03]  /*3390*/  IABS R3, R24 ;  /* 0x0000001800037213 */ /* 0x004fc60000000000 */
[----:B------:R-:W2:Y:S01]  /*33a0*/  LDL R24, [R1+0x2554] ;  /* 0x0025540001187983 */ /* 0x000ea20000100800 */
[----:B------:R-:W-:-:S03]  /*33b0*/  IABS R9, R25 ;  /* 0x0000001900097213 */ /* 0x000fc60000000000 */
[----:B------:R1:W-:Y:S04]  /*33c0*/  STL [R1+0x130], R5 ;  /* 0x0001300501007387 */ /* 0x0003e80000100800 */
[----:B------:R3:W-:Y:S04]  /*33d0*/  STL [R1+0x134], R2 ;  /* 0x0001340201007387 */ /* 0x0007e80000100800 */
[----:B------:R-:W2:Y:S01]  /*33e0*/  LDL R25, [R1+0x2550] ;  /* 0x0025500001197983 */ /* 0x000ea20000100800 */
[----:B------:R-:W-:-:S04]  /*33f0*/  IMAD.HI.U32 R4, R0, R3, RZ ;  /* 0x0000000300047227 */ /* 0x000fc800078e00ff */
[----:B------:R-:W-:-:S04]  /*3400*/  IMAD.HI.U32 R10, R0, R9, RZ ;  /* 0x00000009000a7227 */ /* 0x000fc800078e00ff */
[----:B------:R-:W-:Y:S01]  /*3410*/  IMAD.MOV R4, RZ, RZ, -R4 ;  /* 0x000000ffff047224 */ /* 0x000fe200078e0a04 */
[----:B0-----:R-:W-:Y:S02]  /*3420*/  IABS R7, R22 ;  /* 0x0000001600077213 */ /* 0x001fe40000000000 */
[----:B------:R-:W2:Y:S03]  /*3430*/  LDL R22, [R1+0x254c] ;  /* 0x00254c0001167983 */ /* 0x000ea60000100800 */
[----:B------:R-:W-:Y:S01]  /*3440*/  IMAD.HI.U32 R8, R0, R7, RZ ;  /* 0x0000000700087227 */ /* 0x000fe200078e00ff */
[----:B-1----:R-:W-:Y:S02]  /*3450*/  IABS R5, R23 ;  /* 0x0000001700057213 */ /* 0x002fe40000000000 */
[----:B------:R-:W2:Y:S01]  /*3460*/  LDL R23, [R1+0x2548] ;  /* 0x0025480001177983 */ /* 0x000ea20000100800 */
[----:B------:R-:W-:-:S02]  /*3470*/  IMAD.MOV R10, RZ, RZ, -R10 ;  /* 0x000000ffff0a7224 */ /* 0x000fc400078e0a0a */
[----:B------:R-:W-:Y:S02]  /*3480*/  IMAD.MOV R8, RZ, RZ, -R8 ;  /* 0x000000ffff087224 */ /* 0x000fe400078e0a08 */
[C---:B------:R-:W-:Y:S02]  /*3490*/  IMAD R3, R29.reuse, R4, R3 ;  /* 0x000000041d037224 */ /* 0x040fe400078e0203 */
[C---:B------:R-:W-:Y:S02]  /*34a0*/  IMAD R9, R29.reuse, R10, R9 ;  /* 0x0000000a1d097224 */ /* 0x040fe400078e0209 */
[----:B------:R-:W-:Y:S02]  /*34b0*/  IMAD R7, R29, R8, R7 ;  /* 0x000000081d077224 */ /* 0x000fe400078e0207 */
[----:B------:R-:W-:-:S04]  /*34c0*/  IMAD.HI.U32 R6, R0, R5, RZ ;  /* 0x0000000500067227 */ /* 0x000fc800078e00ff */
[----:B------:R-:W-:-:S04]  /*34d0*/  IMAD.MOV R6, RZ, RZ, -R6 ;  /* 0x000000ffff067224 */ /* 0x000fc800078e0a06 */
[----:B------:R-:W-:Y:S01]  /*34e0*/  IMAD R5, R29, R6, R5 ;  /* 0x000000061d057224 */ /* 0x000fe200078e0205 */
[----:B---3--:R-:W-:Y:S02]  /*34f0*/  IABS R2, R26 ;  /* 0x0000001a00027213 */ /* 0x008fe40000000000 */
[----:B------:R-:W3:Y:S04]  /*3500*/  LDL R26, [R1+0x2544] ;  /* 0x00254400011a7983 */ /* 0x000ee80000100800 */
[----:B------:R4:W-:Y:S01]  /*3510*/  STL [R1+0x124], R3 ;  /* 0x0001240301007387 */ /* 0x0009e20000100800 */
[----:B------:R-:W-:-:S03]  /*3520*/  IMAD.HI.U32 R4, R0, R2, RZ ;  /* 0x0000000200047227 */ /* 0x000fc600078e00ff */
[----:B------:R-:W-:Y:S04]  /*3530*/  STL [R1+0xf8], R9 ;  /* 0x0000f80901007387 */ /* 0x000fe80000100800 */
[----:B------:R0:W-:Y:S01]  /*3540*/  STL [R1+0x100], R7 ;  /* 0x0001000701007387 */ /* 0x0001e20000100800 */
[----:B----4-:R-:W-:-:S03]  /*3550*/  IABS R3, R27 ;  /* 0x0000001b00037213 */ /* 0x010fc60000000000 */
[----:B------:R-:W4:Y:S01]  /*3560*/  LDL R27, [R1+0x2540] ;  /* 0x00254000011b7983 */ /* 0x000f220000100800 */
[----:B------:R-:W-:-:S04]  /*3570*/  IMAD.MOV R4, RZ, RZ, -R4 ;  /* 0x000000ffff047224 */ /* 0x000fc800078e0a04 */
[----:B------:R-:W-:Y:S01]  /*3580*/  IMAD R2, R29, R4, R2 ;  /* 0x000000041d027224 */ /* 0x000fe200078e0202 */
[----:B------:R1:W-:Y:S04]  /*3590*/  STL [R1+0x118], R5 ;  /* 0x0001180501007387 */ /* 0x0003e80000100800 */
[----:B------:R0:W-:Y:S01]  /*35a0*/  STL [R1+0x11c], R2 ;  /* 0x00011c0201007387 */ /* 0x0001e20000100800 */
[----:B--2---:R-:W-:-:S03]  /*35b0*/  IABS R8, R24 ;  /* 0x0000001800087213 */ /* 0x004fc60000000000 */
[----:B------:R-:W2:Y:S01]  /*35c0*/  LDL R24, [R1+0x253c] ;  /* 0x00253c0001187983 */ /* 0x000ea20000100800 */
[----:B0-----:R-:W-:-:S03]  /*35d0*/  IABS R7, R25 ;  /* 0x0000001900077213 */ /* 0x001fc60000000000 */
[----:B------:R-:W2:Y:S01]  /*35e0*/  LDL R25, [R1+0x2538] ;  /* 0x0025380001197983 */ /* 0x000ea20000100800 */
[----:B------:R-:W-:-:S04]  /*35f0*/  IMAD.HI.U32 R4, R0, R3, RZ ;  /* 0x0000000300047227 */ /* 0x000fc800078e00ff */
[----:B------:R-:W-:Y:S02]  /*3600*/  IMAD.MOV R4, RZ, RZ, -R4 ;  /* 0x000000ffff047224 */ /* 0x000fe400078e0a04 */
[----:B------:R-:W-:-:S04]  /*3610*/  IMAD.HI.U32 R9, R0, R8, RZ ;  /* 0x0000000800097227 */ /* 0x000fc800078e00ff */
[C---:B------:R-:W-:Y:S01]  /*3620*/  IMAD.HI.U32 R10, R0.reuse, R7, RZ ;  /* 0x00000007000a7227 */ /* 0x040fe200078e00ff */
[----:B-1----:R-:W-:Y:S02]  /*3630*/  IABS R5, R22 ;  /* 0x0000001600057213 */ /* 0x002fe40000000000 */
[----:B------:R-:W2:Y:S01]  /*3640*/  LDL R22, [R1+0x2534] ;  /* 0x0025340001167983 */ /* 0x000ea20000100800 */
[----:B------:R-:W-:Y:S02]  /*3650*/  IMAD R3, R29, R4, R3 ;  /* 0x000000041d037224 */ /* 0x000fe400078e0203 */
[----:B------:R-:W-:Y:S01]  /*3660*/  IMAD.HI.U32 R6, R0, R5, RZ ;  /* 0x0000000500067227 */ /* 0x000fe200078e00ff */
[----:B------:R-:W-:Y:S02]  /*3670*/  IABS R2, R23 ;  /* 0x0000001700027213 */ /* 0x000fe40000000000 */
[----:B------:R-:W2:Y:S01]  /*3680*/  LDL R23, [R1+0x2530] ;  /* 0x0025300001177983 */ /* 0x000ea20000100800 */
[----:B------:R-:W-:-:S02]  /*3690*/  IMAD.MOV R9, RZ, RZ, -R9 ;  /* 0x000000ffff097224 */ /* 0x000fc400078e0a09 */
        /* <DEDUP_REMOVED lines=11> */
[----:B---3--:R-:W-:-:S03]  /*3750*/  IABS R3, R26 ;  /* 0x0000001a00037213 */ /* 0x008fc60000000000 */
[----:B------:R-:W3:Y:S04]  /*3760*/  LDL R26, [R1+0x252c] ;  /* 0x00252c00011a7983 */ /* 0x000ee80000100800 */
[----:B------:R0:W-:Y:S04]  /*3770*/  STL [R1+0x30], R5 ;  /* 0x0000300501007387 */ /* 0x0001e80000100800 */
[----:B------:R1:W-:Y:S01]  /*3780*/  STL [R1+0xf0], R2 ;  /* 0x0000f00201007387 */ /* 0x0003e20000100800 */
[----:B----4-:R-:W-:-:S03]  /*3790*/  IABS R9, R27 ;  /* 0x0000001b00097213 */ /* 0x010fc60000000000 */
        /* <DEDUP_REMOVED lines=19> */
[----:B------:R3:W-:Y:S04]  /*38d0*/  STL [R1+0x2c], R9 ;  /* 0x00002c0901007387 */ /* 0x0007e80000100800 */
        /* <DEDUP_REMOVED lines=23> */
[----:B------:R-:W-:-:S04]  /*3a50*/  IMAD.HI.U32 R4, R0, R2, RZ ;  /* 0x0000000200047227 */ /* 0x000fc800078e00ff */
[----:B------:R-:W-:Y:S02]  /*3a60*/  IMAD.MOV R10, RZ, RZ, -R10 ;  /* 0x000000ffff0a7224 */ /* 0x000fe400078e0a0a */
[----:B------:R-:W-:Y:S02]  /*3a70*/  IMAD.MOV R8, RZ, RZ, -R8 ;  /* 0x000000ffff087224 */ /* 0x000fe400078e0a08 */
[----:B------:R-:W-:Y:S02]  /*3a80*/  IMAD.MOV R6, RZ, RZ, -R6 ;  /* 0x000000ffff067224 */ /* 0x000fe400078e0a06 */
[----:B------:R-:W-:Y:S02]  /*3a90*/  IMAD.MOV R4, RZ, RZ, -R4 ;  /* 0x000000ffff047224 */ /* 0x000fe400078e0a04 */
[C---:B------:R-:W-:Y:S02]  /*3aa0*/  IMAD R9, R29.reuse, R10, R9 ;  /* 0x0000000a1d097224 */ /* 0x040fe400078e0209 */
[C---:B------:R-:W-:Y:S01]  /*3ab0*/  IMAD R7, R29.reuse, R8, R7 ;  /* 0x000000081d077224 */ /* 0x040fe200078e0207 */
[----:B------:R0:W-:Y:S01]  /*3ac0*/  STL [R1+0xd4], R3 ;  /* 0x0000d40301007387 */ /* 0x0001e20000100800 */
[----:B------:R-:W-:-:S02]  /*3ad0*/  IMAD R5, R29, R6, R5 ;  /* 0x000000061d057224 */ /* 0x000fc400078e0205 */
[----:B------:R-:W-:Y:S01]  /*3ae0*/  IMAD R2, R29, R4, R2 ;  /* 0x000000041d027224 */ /* 0x000fe200078e0202 */
[----:B------:R1:W-:Y:S04]  /*3af0*/  STL [R1+0x28], R9 ;  /* 0x0000280901007387 */ /* 0x0003e80000100800 */
[----:B------:R3:W-:Y:S01]  /*3b00*/  STL [R1+0xb8], R7 ;  /* 0x0000b80701007387 */ /* 0x0007e20000100800 */
[----:B0-----:R-:W-:-:S03]  /*3b10*/  IABS R3, R22 ;  /* 0x0000001600037213 */ /* 0x001fc60000000000 */
[----:B------:R-:W2:Y:S01]  /*3b20*/  LDL R22, [R1+0x2504] ;  /* 0x0025040001167983 */ /* 0x000ea20000100800 */
[----:B-1----:R-:W-:-:S03]  /*3b30*/  IABS R9, R23 ;  /* 0x0000001700097213 */ /* 0x002fc60000000000 */
        /* <DEDUP_REMOVED lines=14> */
[----:B------:R-:W-:-:S04]  /*3c20*/  IMAD.MOV R8, RZ, RZ, -R8 ;  /* 0x000000ffff087224 */ /* 0x000fc800078e0a08 */
[----:B------:R-:W-:Y:S01]  /*3c30*/  IMAD R7, R29, R8, R7 ;  /* 0x000000081d077224 */ /* 0x000fe200078e0207 */
[----:B--2---:R-:W-:Y:S02]  /*3c40*/  IABS R2, R24 ;  /* 0x0000001800027213 */ /* 0x004fe40000000000 */
[----:B------:R-:W2:Y:S04]  /*3c50*/  LDL R24, [R1+0x24f4] ;  /* 0x0024f40001187983 */ /* 0x000ea80000100800 */
[----:B------:R0:W-:Y:S04]  /*3c60*/  STL [R1+0xbc], R3 ;  /* 0x0000bc0301007387 */ /* 0x0001e80000100800 */
[----:B------:R1:W-:Y:S04]  /*3c70*/  STL [R1+0x24], R9 ;  /* 0x0000240901007387 */ /* 0x0003e80000100800 */
        /* <DEDUP_REMOVED lines=11> */
[----:B------:R-:W-:Y:S01]  /*3d30*/  IMAD.HI.U32 R4, R0, R3, RZ ;  /* 0x0000000300047227 */ /* 0x000fe200078e00ff */
[----:B-1----:R-:W-:Y:S02]  /*3d40*/  IABS R9, R22 ;  /* 0x0000001600097213 */ /* 0x002fe40000000000 */
[----:B------:R-:W2:Y:S01]  /*3d50*/  LDL R22, [R1+0x24ec] ;  /* 0x0024ec0001167983 */ /* 0x000ea20000100800 */
[----:B------:R-:W-:-:S03]  /*3d60*/  IABS R7, R23 ;  /* 0x0000001700077213 */ /* 0x000fc60000000000 */
[----:B------:R-:W2:Y:S01]  /*3d70*/  LDL R23, [R1+0x24e4] ;  /* 0x0024e40001177983 */ /* 0x000ea20000100800 */
        /* <DEDUP_REMOVED lines=19> */
[----:B------:R0:W-:Y:S04]  /*3eb0*/  STL [R1+0x90], R9 ;  /* 0x0000900901007387 */ /* 0x0001e80000100800 */
[----:B------:R1:W-:Y:S01]  /*3ec0*/  STL [R1+0x98], R7 ;  /* 0x0000980701007387 */ /* 0x0003e20000100800 */
[----:B--2---:R-:W-:-:S03]  /*3ed0*/  IABS R3, R24 ;  /* 0x0000001800037213 */ /* 0x004fc60000000000 */
[----:B------:R-:W2:Y:S04]  /*3ee0*/  LDL R24, [R1+0x24dc] ;  /* 0x0024dc0001187983 */ /* 0x000ea80000100800 */
[----:B------:R0:W-:Y:S04]  /*3ef0*/  STL [R1+0xa0], R5 ;  /* 0x0000a00501007387 */ /* 0x0001e80000100800 */
[----:B------:R3:W-:Y:S01]  /*3f00*/  STL [R1+0xa4], R2 ;  /* 0x0000a40201007387 */ /* 0x0007e20000100800 */
[----:B------:R-:W-:-:S03]  /*3f10*/  IABS R8, R25 ;  /* 0x0000001900087213 */ /* 0x000fc60000000000 */
[----:B------:R-:W2:Y:S01]  /*3f20*/  LDL R25, [R1+0x24d8] ;  /* 0x0024d80001197983 */ /* 0x000ea20000100800 */
[----:B------:R-:W-:-:S04]  /*3f30*/  IMAD.HI.U32 R4, R0, R3, RZ ;  /* 0x0000000300047227 */ /* 0x000fc800078e00ff */
[----:B0-----:R-:W-:-:S04]  /*3f40*/  IMAD.HI.U32 R9, R0, R8, RZ ;  /* 0x0000000800097227 */ /* 0x001fc800078e00ff */
[----:B------:R-:W-:Y:S02]  /*3f50*/  IMAD.MOV R4, RZ, RZ, -R4 ;  /* 0x000000ffff047224 */ /* 0x000fe400078e0a04 */
[----:B------:R-:W-:Y:S02]  /*3f60*/  IMAD.MOV R9, RZ, RZ, -R9 ;  /* 0x000000ffff097224 */ /* 0x000fe400078e0a09 */
[C---:B------:R-:W-:Y:S02]  /*3f70*/  IMAD R3, R29.reuse, R4, R3 ;  /* 0x000000041d037224 */ /* 0x040fe400078e0203 */
[----:B------:R-:W-:Y:S01]  /*3f80*/  IMAD R8, R29, R9, R8 ;  /* 0x000000091d087224 */ /* 0x000fe200078e0208 */
[----:B-1----:R-:W-:Y:S02]  /*3f90*/  IABS R7, R22 ;  /* 0x0000001600077213 */ /* 0x002fe40000000000 */
[----:B------:R-:W2:Y:S03]  /*3fa0*/  LDL R22, [R1+0x24d4] ;  /* 0x0024d40001167983 */ /* 0x000ea60000100800 */
[----:B------:R-:W-:Y:S01]  /*3fb0*/  IMAD.HI.U32 R10, R0, R7, RZ ;  /* 0x00000007000a7227 */ /* 0x000fe200078e00ff */
[----:B------:R-:W-:-:S02]  /*3fc0*/  IABS R5, R23 ;  /* 0x0000001700057213 */ /* 0x000fc40000000000 */
[----:B------:R-:W2:Y:S01]  /*3fd0*/  LDL R23, [R1+0x24d0] ;  /* 0x0024d00001177983 */ /* 0x000ea20000100800 */
[----:B------:R-:W-:-:S04]  /*3fe0*/  IMAD.MOV R10, RZ, RZ, -R10 ;  /* 0x000000ffff0a7224 */ /* 0x000fc800078e0a0a */
        /* <DEDUP_REMOVED lines=29> */
[----:B-1----:R-:W-:Y:S02]  /*41c0*/  IABS R5, R22 ;  /* 0x0000001600057213 */ /* 0x002fe40000000000 */
[----:B------:R-:W2:Y:S03]  /*41d0*/  LDL R22, [R1+0x24bc] ;  /* 0x0024bc0001167983 */ /* 0x000ea60000100800 */
[----:B------:R-:W-:Y:S01]  /*41e0*/  IMAD.HI.U32 R6, R0, R5, RZ ;  /* 0x0000000500067227 */ /* 0x000fe200078e00ff */
[----:B------:R-:W-:-:S03]  /*41f0*/  IABS R2, R23 ;  /* 0x0000001700027213 */ /* 0x000fc60000000000 */
[----:B------:R-:W-:Y:S01]  /*4200*/  IMAD.MOV R6, RZ, RZ, -R6 ;  /* 0x000000ffff067224 */ /* 0x000fe200078e0a06 */
[----:B------:R-:W2:Y:S01]  /*4210*/  LDL R23, [R1+0x24b8] ;  /* 0x0024b80001177983 */ /* 0x000ea20000100800 */
[----:B------:R-:W-:-:S04]  /*4220*/  IMAD.HI.U32 R4, R0, R2, RZ ;  /* 0x0000000200047227 */ /* 0x000fc800078e00ff */
[----:B------:R-:W-:Y:S01]  /*4230*/  IMAD.MOV R4, RZ, RZ, -R4 ;  /* 0x000000ffff047224 */ /* 0x000fe200078e0a04 */
[----:B------:R3:W-:Y:S01]  /*4240*/  STL [R1+0x84], R3 ;  /* 0x0000840301007387 */ /* 0x0007e20000100800 */
[C---:B------:R-:W-:Y:S02]  /*4250*/  IMAD R5, R29.reuse, R6, R5 ;  /* 0x000000061d057224 */ /* 0x040fe400078e0205 */
        /* <DEDUP_REMOVED lines=19> */
[----:B------:R-:W-:Y:S02]  /*4390*/  IMAD R3, R29, R4, R3 ;  /* 0x000000041d037224 */ /* 0x000fe400078e0203 */
[----:B------:R-:W-:-:S04]  /*43a0*/  IMAD.HI.U32 R6, R0, R5, RZ ;  /* 0x0000000500067227 */ /* 0x000fc800078e00ff */
[C---:B------:R-:W-:Y:S02]  /*43b0*/  IMAD R8, R29.reuse, R9, R8 ;  /* 0x000000091d087224 */ /* 0x040fe400078e0208 */
[C---:B------:R-:W-:Y:S02]  /*43c0*/  IMAD R7, R29.reuse, R10, R7 ;  /* 0x0000000a1d077224 */ /* 0x040fe400078e0207 */
[----:B------:R-:W-:Y:S01]  /*43d0*/  IMAD.MOV R6, RZ, RZ, -R6 ;  /* 0x000000ffff067224 */ /* 0x000fe200078e0a06 */
[----:B-1----:R-:W-:Y:S02]  /*43e0*/  IABS R2, R22 ;  /* 0x0000001600027213 */ /* 0x002fe40000000000 */
[----:B------:R-:W2:Y:S03]  /*43f0*/  LDL R22, [R1+0x24a4] ;  /* 0x0024a40001167983 */ /* 0x000ea60000100800 */
[----:B------:R-:W-:Y:S01]  /*4400*/  IMAD.HI.U32 R4, R0, R2, RZ ;  /* 0x0000000200047227 */ /* 0x000fe200078e00ff */
[----:B------:R0:W-:Y:S03]  /*4410*/  STL [R1+0x1a4], R3 ;  /* 0x0001a40301007387 */ /* 0x0001e60000100800 */
[----:B------:R-:W-:Y:S01]  /*4420*/  IMAD.MOV R4, RZ, RZ, -R4 ;  /* 0x000000ffff047224 */ /* 0x000fe200078e0a04 */
[----:B------:R-:W-:Y:S01]  /*4430*/  STL [R1+0x74], R8 ;  /* 0x0000740801007387 */ /* 0x000fe20000100800 */
[----:B------:R-:W-:-:S02]  /*4440*/  IMAD R5, R29, R6, R5 ;  /* 0x000000061d057224 */ /* 0x000fc400078e0205 */
[----:B------:R-:W-:Y:S01]  /*4450*/  IMAD R2, R29, R4, R2 ;  /* 0x000000041d027224 */ /* 0x000fe200078e0202 */
[----:B------:R4:W-:Y:S01]  /*4460*/  STL [R1+0x6c], R7 ;  /* 0x00006c0701007387 */ /* 0x0009e20000100800 */
[----:B0-----:R-:W-:-:S03]  /*4470*/  IABS R3, R23 ;  /* 0x0000001700037213 */ /* 0x001fc60000000000 */
[----:B------:R-:W2:Y:S04]  /*4480*/  LDL R23, [R1+0x24a0] ;  /* 0x0024a00001177983 */ /* 0x000ea80000100800 */
        /* <DEDUP_REMOVED lines=29> */
[----:B------:R-:W2:Y:S04]  /*4660*/  LDL R22, [R1+0x248c] ;  /* 0x00248c0001167983 */ /* 0x000ea80000100800 */
[----:B------:R4:W-:Y:S04]  /*4670*/  STL [R1+0x140], R5 ;  /* 0x0001400501007387 */ /* 0x0009e80000100800 */
[----:B------:R2:W-:Y:S01]  /*4680*/  STL [R1+0x158], R2 ;  /* 0x0001580201007387 */ /* 0x0005e20000100800 */
[----:B------:R-:W-:-:S03]  /*4690*/  IABS R8, R23 ;  /* 0x0000001700087213 */ /* 0x000fc60000000000 */
[----:B------:R-:W2:Y:S01]  /*46a0*/  LDL R23, [R1+0x2488] ;  /* 0x0024880001177983 */ /* 0x000ea20000100800 */
[----:B------:R-:W-:-:S04]  /*46b0*/  IMAD.HI.U32 R4, R0, R3, RZ ;  /* 0x0000000300047227 */ /* 0x000fc800078e00ff */
[----:B-1----:R-:W-:-:S04]  /*46c0*/  IMAD.HI.U32 R9, R0, R8, RZ ;  /* 0x0000000800097227 */ /* 0x002fc800078e00ff */
        /* <DEDUP_REMOVED lines=24> */
[----:B------:R3:W-:Y:S01]  /*4850*/  STL [R1+0x110], R5 ;  /* 0x0001100501007387 */ /* 0x0007e20000100800 */
[----:B------:R-:W-:-:S04]  /*4860*/  IMAD.HI.U32 R4, R0, R3, RZ ;  /* 0x0000000300047227 */ /* 0x000fc800078e00ff */
[----:B------:R-:W-:-:S04]  /*4870*/  IMAD.MOV R4, RZ, RZ, -R4 ;  /* 0x000000ffff047224 */ /* 0x000fc800078e0a04 */
[----:B------:R-:W-:Y:S01]  /*4880*/  IMAD R3, R29, R4, R3 ;  /* 0x000000041d037224 */ /* 0x000fe200078e0203 */
[----:B------:R-:W-:Y:S02]  /*4890*/  IABS R9, R22 ;  /* 0x0000001600097213 */ /* 0x000fe40000000000 */
[----:B------:R-:W2:Y:S04]  /*48a0*/  LDL R22, [R1+0x2474] ;  /* 0x0024740001167983 */ /* 0x000ea80000100800 */
[----:B------:R4:W-:Y:S01]  /*48b0*/  STL [R1+0x114], R2 ;  /* 0x0001140201007387 */ /* 0x0009e20000100800 */
[----:B-1----:R-:W-:-:S03]  /*48c0*/  IABS R7, R23 ;  /* 0x0000001700077213 */ /* 0x002fc60000000000 */
        /* <DEDUP_REMOVED lines=9> */
[----:B------:R-:W-:-:S04]  /*4960*/  IMAD.HI.U32 R6, R0, R5, RZ ;  /* 0x0000000500067227 */ /* 0x000fc800078e00ff */
[----:B------:R-:W-:Y:S01]  /*4970*/  IMAD.MOV R6, RZ, RZ, -R6 ;  /* 0x000000ffff067224 */ /* 0x000fe200078e0a06 */
[----:B----4-:R-:W-:-:S03]  /*4980*/  IABS R2, R27 ;  /* 0x0000001b00027213 */ /* 0x010fc60000000000 */
[----:B------:R-:W-:Y:S01]  /*4990*/  IMAD R5, R29, R6, R5 ;  /* 0x000000061d057224 */ /* 0x000fe200078e0205 */
[----:B------:R-:W4:Y:S01]  /*49a0*/  LDL R27, [R1+0x2464] ;  /* 0x00246400011b7983 */ /* 0x000f220000100800 */
[----:B------:R-:W-:-:S04]  /*49b0*/  IMAD.HI.U32 R4, R0, R2, RZ ;  /* 0x0000000200047227 */ /* 0x000fc800078e00ff */
[----:B------:R-:W-:Y:S01]  /*49c0*/  IMAD.MOV R4, RZ, RZ, -R4 ;  /* 0x000000ffff047224 */ /* 0x000fe200078e0a04 */
[----:B------:R2:W-:Y:S03]  /*49d0*/  STL [R1+0x10c], R3 ;  /* 0x00010c0301007387 */ /* 0x0005e60000100800 */
[----:B------:R-:W-:Y:S01]  /*49e0*/  IMAD R2, R29, R4, R2 ;  /* 0x000000041d027224 */ /* 0x000fe200078e0202 */
[----:B------:R-:W-:Y:S04]  /*49f0*/  STL [R1+0xc8], R9 ;  /* 0x0000c80901007387 */ /* 0x000fe80000100800 */
[----:B------:R-:W-:Y:S01]  /*4a00*/  STL [R1+0xd8], R7 ;  /* 0x0000d80701007387 */ /* 0x000fe20000100800 */
[----:B--2---:R-:W-:-:S03]  /*4a10*/  IABS R3, R24 ;  /* 0x0000001800037213 */ /* 0x004fc60000000000 */
[----:B------:R0:W-:Y:S04]  /*4a20*/  STL [R1+0xe0], R5 ;  /* 0x0000e00501007387 */ /* 0x0001e80000100800 */
[----:B------:R-:W2:Y:S04]  /*4a30*/  LDL R24, [R1+0x2468] ;  /* 0x0024680001187983 */ /* 0x000ea80000100800 */
[----:B------:R3:W-:Y:S01]  /*4a40*/  STL [R1+0xf4], R2 ;  /* 0x0000f40201007387 */ /* 0x0007e20000100800 */
[----:B------:R-:W-:Y:S01]  /*4a50*/  IABS R8, R25 ;  /* 0x0000001900087213 */ /* 0x000fe20000000000 */
[----:B0-----:R-:W-:-:S02]  /*4a60*/  IMAD.HI.U32 R5, R0, R3, RZ ;  /* 0x0000000300057227 */ /* 0x001fc400078e00ff */
[----:B------:R-:W2:Y:S04]  /*4a70*/  LDL R25, [R1+0x2460] ;  /* 0x0024600001197983 */ /* 0x000ea80000100800 */
[----:B------:R-:W2:Y:S01]  /*4a80*/  LDL R21, [R1+0x245c] ;  /* 0x00245c0001157983 */ /* 0x000ea20000100800 */
[----:B------:R-:W-:Y:S02]  /*4a90*/  IMAD.MOV R5, RZ, RZ, -R5 ;  /* 0x000000ffff057224 */ /* 0x000fe400078e0a05 */
[----:B------:R-:W-:-:S04]  /*4aa0*/  IMAD.HI.U32 R9, R0, R8, RZ ;  /* 0x0000000800097227 */ /* 0x000fc800078e00ff */
[----:B------:R-:W-:Y:S02]  /*4ab0*/  IMAD R3, R29, R5, R3 ;  /* 0x000000051d037224 */ /* 0x000fe400078e0203 */
[----:B------:R-:W-:-:S04]  /*4ac0*/  IMAD.MOV R9, RZ, RZ, -R9 ;  /* 0x000000ffff097224 */ /* 0x000fc800078e0a09 */
[----:B------:R-:W-:Y:S01]  /*4ad0*/  IMAD R8, R29, R9, R8 ;  /* 0x000000091d087224 */ /* 0x000fe200078e0208 */
[----:B------:R-:W-:Y:S02]  /*4ae0*/  IABS R7, R22 ;  /* 0x0000001600077213 */ /* 0x000fe40000000000 */
[----:B------:R-:W2:Y:S01]  /*4af0*/  LDL R22, [R1+0x2454] ;  /* 0x0024540001167983 */ /* 0x000ea20000100800 */
[----:B------:R-:W-:-:S03]  /*4b00*/  IABS R4, R23 ;  /* 0x0000001700047213 */ /* 0x000fc60000000000 */
[----:B------:R-:W2:Y:S01]  /*4b10*/  LDL R23, [R1+0x2458] ;  /* 0x0024580001177983 */ /* 0x000ea20000100800 */
[----:B------:R-:W-:-:S03]  /*4b20*/  IMAD.HI.U32 R10, R0, R7, RZ ;  /* 0x00000007000a7227 */ /* 0x000fc600078e00ff */
[----:B------:R0:W-:Y:S01]  /*4b30*/  STL [R1+0xdc], R3 ;  /* 0x0000dc0301007387 */ /* 0x0001e20000100800 */
[----:B------:R-:W-:-:S04]  /*4b40*/  IMAD.HI.U32 R5, R0, R4, RZ ;  /* 0x0000000400057227 */ /* 0x000fc800078e00ff */
[----:B------:R-:W-:Y:S02]  /*4b50*/  IMAD.MOV R10, RZ, RZ, -R10 ;  /* 0x000000ffff0a7224 */ /* 0x000fe400078e0a0a */
[----:B------:R-:W-:Y:S02]  /*4b60*/  IMAD.MOV R5, RZ, RZ, -R5 ;  /* 0x000000ffff057224 */ /* 0x000fe400078e0a05 */
[C---:B------:R-:W-:Y:S02]  /*4b70*/  IMAD R7, R29.reuse, R10, R7 ;  /* 0x0000000a1d077224 */ /* 0x040fe400078e0207 */
[----:B------:R-:W-:Y:S01]  /*4b80*/  IMAD R4, R29, R5, R4 ;  /* 0x000000051d047224 */ /* 0x000fe200078e0204 */
[----:B------:R-:W-:Y:S04]  /*4b90*/  STL [R1+0xd0], R8 ;  /* 0x0000d00801007387 */ /* 0x000fe80000100800 */
[----:B------:R1:W-:Y:S01]  /*4ba0*/  STL [R1+0x20], R7 ;  /* 0x0000200701007387 */ /* 0x0003e20000100800 */
[----:B---3--:R-:W-:-:S03]  /*4bb0*/  IABS R2, R26 ;  /* 0x0000001a00027213 */ /* 0x008fc60000000000 */
[----:B------:R-:W3:Y:S02]  /*4bc0*/  LDL R26, [R1+0x244c] ;  /* 0x00244c00011a7983 */ /* 0x000ee40000100800 */
[----:B0-----:R-:W-:-:S04]  /*4bd0*/  IMAD.HI.U32 R3, R0, R2, RZ ;  /* 0x0000000200037227 */ /* 0x001fc800078e00ff */
[----:B------:R-:W-:-:S04]  /*4be0*/  IMAD.MOV R3, RZ, RZ, -R3 ;  /* 0x000000ffff037224 */ /* 0x000fc800078e0a03 */
[----:B------:R-:W-:Y:S01]  /*4bf0*/  IMAD R3, R29, R3, R2 ;  /* 0x000000031d037224 */ /* 0x000fe200078e0202 */
[----:B----4-:R-:W-:Y:S02]  /*4c00*/  IABS R6, R27 ;  /* 0x0000001b00067213 */ /* 0x010fe40000000000 */
[----:B------:R-:W4:Y:S04]  /*4c10*/  LDL R27, [R1+0x2450] ;  /* 0x00245000011b7983 */ /* 0x000f280000100800 */
[----:B------:R0:W-:Y:S04]  /*4c20*/  STL [R1+0x1c], R4 ;  /* 0x00001c0401007387 */ /* 0x0001e80000100800 */
[----:B------:R0:W-:Y:S01]  /*4c30*/  STL [R1+0x18], R3 ;  /* 0x0000180301007387 */ /* 0x0001e20000100800 */
[----:B--2---:R-:W-:-:S03]  /*4c40*/  IABS R5, R24 ;  /* 0x0000001800057213 */ /* 0x004fc60000000000 */
[----:B------:R-:W2:Y:S01]  /*4c50*/  LDL R24, [R1+0x2444] ;  /* 0x0024440001187983 */ /* 0x000ea20000100800 */
[----:B------:R-:W-:-:S03]  /*4c60*/  IABS R2, R25 ;  /* 0x0000001900027213 */ /* 0x000fc60000000000 */
[----:B------:R-:W2:Y:S01]  /*4c70*/  LDL R25, [R1+0x2448] ;  /* 0x0024480001197983 */ /* 0x000ea20000100800 */
[----:B-1----:R-:W-:Y:S01]  /*4c80*/  IMAD.HI.U32 R7, R0, R6, RZ ;  /* 0x0000000600077227 */ /* 0x002fe200078e00ff */
[----:B0-----:R-:W-:-:S03]  /*4c90*/  IABS R4, R21 ;  /* 0x0000001500047213 */ /* 0x001fc60000000000 */
[----:B------:R-:W-:Y:S02]  /*4ca0*/  IMAD.MOV R7, RZ, RZ, -R7 ;  /* 0x000000ffff077224 */ /* 0x000fe400078e0a07 */
[----:B------:R-:W-:-:S04]  /*4cb0*/  IMAD.HI.U32 R9, R0, R5, RZ ;  /* 0x0000000500097227 */ /* 0x000fc800078e00ff */
[----:B------:R-:W-:Y:S02]  /*4cc0*/  IMAD R6, R29, R7, R6 ;  /* 0x000000071d067224 */ /* 0x000fe400078e0206 */
[----:B------:R-:W-:-:S04]  /*4cd0*/  IMAD.HI.U32 R10, R0, R2, RZ ;  /* 0x00000002000a7227 */ /* 0x000fc800078e00ff */
[----:B------:R-:W-:-:S04]  /*4ce0*/  IMAD.HI.U32 R8, R0, R4, RZ ;  /* 0x0000000400087227 */ /* 0x000fc800078e00ff */
[----:B------:R-:W-:-:S04]  /*4cf0*/  IMAD.MOV R8, RZ, RZ, -R8 ;  /* 0x000000ffff087224 */ /* 0x000fc800078e0a08 */
[----:B------:R-:W-:Y:S01]  /*4d00*/  IMAD R4, R29, R8, R4 ;  /* 0x000000081d047224 */ /* 0x000fe200078e0204 */
[----:B------:R-:W-:Y:S02]  /*4d10*/  IABS R3, R23 ;  /* 0x0000001700037213 */ /* 0x000fe40000000000 */
[----:B------:R-:W2:Y:S03]  /*4d20*/  LDL R23, [R1+0x2440] ;  /* 0x0024400001177983 */ /* 0x000ea60000100800 */
[----:B------:R-:W-:Y:S01]  /*4d30*/  IMAD.HI.U32 R7, R0, R3, RZ ;  /* 0x0000000300077227 */ /* 0x000fe200078e00ff */
[----:B------:R0:W-:Y:S03]  /*4d40*/  STL [R1+0x14], R6 ;  /* 0x0000140601007387 */ /* 0x0001e60000100800 */
[----:B------:R-:W-:-:S02]  /*4d50*/  IMAD.MOV R7, RZ, RZ, -R7 ;  /* 0x000000ffff077224 */ /* 0x000fc400078e0a07 */
[----:B0-----:R-:W-:Y:S02]  /*4d60*/  IMAD.MOV R6, RZ, RZ, -R9 ;  /* 0x000000ffff067224 */ /* 0x001fe400078e0a09 */
[----:B------:R-:W-:Y:S01]  /*4d70*/  IMAD.MOV R9, RZ, RZ, -R10 ;  /* 0x000000ffff097224 */ /* 0x000fe200078e0a0a */
[----:B------:R-:W-:Y:S01]  /*4d80*/  IABS R10, R22 ;  /* 0x00000016000a7213 */ /* 0x000fe20000000000 */
[C---:B------:R-:W-:Y:S02]  /*4d90*/  IMAD R6, R29.reuse, R6, R5 ;  /* 0x000000061d067224 */ /* 0x040fe400078e0205 */
[C---:B------:R-:W-:Y:S02]  /*4da0*/  IMAD R5, R29.reuse, R9, R2 ;  /* 0x000000091d057224 */ /* 0x040fe400078e0202 */
[----:B------:R-:W-:Y:S01]  /*4db0*/  IMAD R3, R29, R7, R3 ;  /* 0x000000071d037224 */ /* 0x000fe200078e0203 */
[----:B------:R-:W-:Y:S01]  /*4dc0*/  STL [R1+0x10], R6 ;  /* 0x0000100601007387 */ /* 0x000fe20000100800 */
[----:B------:R-:W-:-:S03]  /*4dd0*/  IMAD.MOV.U32 R2, RZ, RZ, R10 ;  /* 0x000000ffff027224 */ /* 0x000fc600078e000a */
[----:B------:R-:W-:Y:S04]  /*4de0*/  STL [R1+0xc], R5 ;  /* 0x00000c0501007387 */ /* 0x000fe80000100800 */
[----:B------:R-:W-:Y:S04]  /*4df0*/  STL [R1+0x8], R4 ;  /* 0x0000080401007387 */ /* 0x000fe80000100800 */
[----:B------:R0:W-:Y:S04]  /*4e00*/  STL [R1+0x4], R3 ;  /* 0x0000040301007387 */ /* 0x0001e80000100800 */
[----:B------:R-:W2:Y:S04]  /*4e10*/  LDL R22, [R1+0x243c] ;  /* 0x00243c0001167983 */ /* 0x000ea80000100800 */
[----:B------:R-:W2:Y:S01]  /*4e20*/  LDL R21, [R1+0x2438] ;  /* 0x0024380001157983 */ /* 0x000ea20000100800 */
[----:B0-----:R-:W-:-:S03]  /*4e30*/  IMAD.HI.U32 R3, R0, R2, RZ ;  /* 0x0000000200037227 */ /* 0x001fc600078e00ff */
[----:B------:R-:W2:Y:S01]  /*4e40*/  LDL R20, [R1+0x2434] ;  /* 0x0024340001147983 */ /* 0x000ea20000100800 */
[----:B------:R-:W-:-:S03]  /*4e50*/  IMAD.MOV R3, RZ, RZ, -R3 ;  /* 0x000000ffff037224 */ /* 0x000fc600078e0a03 */
[----:B------:R-:W2:Y:S01]  /*4e60*/  LDL R19, [R1+0x2430] ;  /* 0x0024300001137983 */ /* 0x000ea20000100800 */
[----:B------:R-:W-:-:S05]  /*4e70*/  IMAD R2, R29, R3, R2 ;  /* 0x000000031d027224 */ /* 0x000fca00078e0202 */
[----:B------:R0:W-:Y:S04]  /*4e80*/  STL [R1], R2 ;  /* 0x0000000201007387 */ /* 0x0001e80000100800 */
[----:B------:R-:W2:Y:S01]  /*4e90*/  LDL R18, [R1+0x242c] ;  /* 0x00242c0001127983 */ /* 0x000ea20000100800 */
[----:B---3--:R-:W-:-:S05]  /*4ea0*/  IABS R26, R26 ;  /* 0x0000001a001a7213 */ /* 0x008fca0000000000 */
[----:B------:R-:W-:Y:S01]  /*4eb0*/  IMAD.HI.U32 R6, R0, R26, RZ ;  /* 0x0000001a00067227 */ /* 0x000fe200078e00ff */
[----:B----4-:R-:W-:-:S05]  /*4ec0*/  IABS R27, R27 ;  /* 0x0000001b001b7213 */ /* 0x010fca0000000000 */
[----:B------:R-:W-:-:S04]  /*4ed0*/  IMAD.HI.U32 R5, R0, R27, RZ ;  /* 0x0000001b00057227 */ /* 0x000fc800078e00ff */
[----:B0-----:R-:W-:Y:S02]  /*4ee0*/  IMAD.MOV R2, RZ, RZ, -R5 ;  /* 0x000000ffff027224 */ /* 0x001fe400078e0a05 */
[----:B------:R-:W-:Y:S02]  /*4ef0*/  IMAD.MOV R5, RZ, RZ, -R6 ;  /* 0x000000ffff057224 */ /* 0x000fe400078e0a06 */
[----:B------:R-:W-:Y:S01]  /*4f00*/  IMAD R27, R29, R2, R27 ;  /* 0x000000021d1b7224 */ /* 0x000fe200078e021b */
[----:B--2---:R-:W-:-:S05]  /*4f10*/  IABS R24, R24 ;  /* 0x0000001800187213 */ /* 0x004fca0000000000 */
[----:B------:R-:W-:Y:S01]  /*4f20*/  IMAD.HI.U32 R3, R0, R24, RZ ;  /* 0x0000001800037227 */ /* 0x000fe200078e00ff */
[----:B------:R-:W-:-:S05]  /*4f30*/  IABS R25, R25 ;  /* 0x0000001900197213 */ /* 0x000fca0000000000 */
[----:B------:R-:W-:-:S04]  /*4f40*/  IMAD.HI.U32 R4, R0, R25, RZ ;  /* 0x0000001900047227 */ /* 0x000fc800078e00ff */
[----:B------:R-:W-:Y:S02]  /*4f50*/  IMAD.MOV R4, RZ, RZ, -R4 ;  /* 0x000000ffff047224 */ /* 0x000fe400078e0a04 */
[----:B------:R-:W-:Y:S02]  /*4f60*/  IMAD.MOV R3, RZ, RZ, -R3 ;  /* 0x000000ffff037224 */ /* 0x000fe400078e0a03 */
[C---:B------:R-:W-:Y:S02]  /*4f70*/  IMAD R26, R29.reuse, R5, R26 ;  /* 0x000000051d1a7224 */ /* 0x040fe400078e021a */
[C---:B------:R-:W-:Y:S02]  /*4f80*/  IMAD R25, R29.reuse, R4, R25 ;  /* 0x000000041d197224 */ /* 0x040fe400078e0219 */
[----:B------:R-:W-:Y:S01]  /*4f90*/  IMAD R24, R29, R3, R24 ;  /* 0x000000031d187224 */ /* 0x000fe200078e0218 */
[----:B------:R-:W-:Y:S04]  /*4fa0*/  STL [R1+0x2778], R27 ;  /* 0x0027781b01007387 */ /* 0x000fe80000100800 */
[----:B------:R-:W-:Y:S04]  /*4fb0*/  STL [R1+0x2758], R26 ;  /* 0x0027581a01007387 */ /* 0x000fe80000100800 */
[----:B------:R-:W-:Y:S04]  /*4fc0*/  STL [R1+0x2754], R25 ;  /* 0x0027541901007387 */ /* 0x000fe80000100800 */
[----:B------:R0:W-:Y:S04]  /*4fd0*/  STL [R1+0x2750], R24 ;  /* 0x0027501801007387 */ /* 0x0001e80000100800 */
[----:B------:R-:W2:Y:S04]  /*4fe0*/  LDL R17, [R1+0x2428] ;  /* 0x0024280001117983 */ /* 0x000ea80000100800 */
[----:B------:R-:W3:Y:S04]  /*4ff0*/  LDL R16, [R1+0x2424] ;  /* 0x0024240001107983 */ /* 0x000ee80000100800 */
[----:B------:R-:W4:Y:S04]  /*5000*/  LDL R15, [R1+0x2420] ;  /* 0x00242000010f7983 */ /* 0x000f280000100800 */
[----:B------:R-:W4:Y:S01]  /*5010*/  LDL R14, [R1+0x241c] ;  /* 0x00241c00010e7983 */ /* 0x000f220000100800 */
[----:B------:R-:W-:-:S05]  /*5020*/  IABS R23, R23 ;  /* 0x0000001700177213 */ /* 0x000fca0000000000 */
[----:B------:R-:W-:-:S04]  /*5030*/  IMAD.HI.U32 R2, R0, R23, RZ ;  /* 0x0000001700027227 */ /* 0x000fc800078e00ff */
[----:B------:R-:W-:-:S04]  /*5040*/  IMAD.MOV R2, RZ, RZ, -R2 ;  /* 0x000000ffff027224 */ /* 0x000fc800078e0a02 */
[----:B------:R-:W-:-:S05]  /*5050*/  IMAD R23, R29, R2, R23 ;  /* 0x000000021d177224 */ /* 0x000fca00078e0217 */
[----:B------:R-:W-:Y:S04]  /*5060*/  STL [R1+0x274c], R23 ;  /* 0x00274c1701007387 */ /* 0x000fe80000100800 */
[----:B------:R-:W4:Y:S01]  /*5070*/  LDL R13, [R1+0x2418] ;  /* 0x00241800010d7983 */ /* 0x000f220000100800 */
[----:B------:R-:W-:Y:S02]  /*5080*/  IABS R22, R22 ;  /* 0x0000001600167213 */ /* 0x000fe40000000000 */
[----:B------:R-:W-:-:S03]  /*5090*/  IABS R21, R21 ;  /* 0x0000001500157213 */ /* 0x000fc60000000000 */
[----:B------:R-:W-:Y:S01]  /*50a0*/  IMAD.HI.U32 R5, R0, R22, RZ ;  /* 0x0000001600057227 */ /* 0x000fe200078e00ff */
[----:B------:R-:W-:-:S03]  /*50b0*/  IABS R20, R20 ;  /* 0x0000001400147213 */ /* 0x000fc60000000000 */
[----:B------:R-:W-:Y:S01]  /*50c0*/  IMAD.HI.U32 R6, R0, R21, RZ ;  /* 0x0000001500067227 */ /* 0x000fe200078e00ff */
[----:B------:R-:W-:-:S03]  /*50d0*/  IABS R19, R19 ;  /* 0x0000001300137213 */ /* 0x000fc60000000000 */
[----:B------:R-:W-:-:S04]  /*50e0*/  IMAD.HI.U32 R4, R0, R20, RZ ;  /* 0x0000001400047227 */ /* 0x000fc800078e00ff */
[----:B------:R-:W-:-:S04]  /*50f0*/  IMAD.HI.U32 R3, R0, R19, RZ ;  /* 0x0000001300037227 */ /* 0x000fc800078e00ff */
[----:B------:R-:W-:Y:S02]  /*5100*/  IMAD.MOV R2, RZ, RZ, -R5 ;  /* 0x000000ffff027224 */ /* 0x000fe400078e0a05 */
[----:B------:R-:W-:Y:S01]  /*5110*/  IMAD.MOV R5, RZ, RZ, -R6 ;  /* 0x000000ffff057224 */ /* 0x000fe200078e0a06 */
[----:B------:R-:W-:Y:S01]  /*5120*/  IABS R18, R18 ;  /* 0x0000001200127213 */ /* 0x000fe20000000000 */
[----:B------:R-:W-:Y:S02]  /*5130*/  IMAD.MOV R4, RZ, RZ, -R4 ;  /* 0x000000ffff047224 */ /* 0x000fe400078e0a04 */
[----:B------:R-:W-:Y:S02]  /*5140*/  IMAD.MOV R3, RZ, RZ, -R3 ;  /* 0x000000ffff037224 */ /* 0x000fe400078e0a03 */
[C---:B------:R-:W-:Y:S02]  /*5150*/  IMAD R22, R29.reuse, R2, R22 ;  /* 0x000000021d167224 */ /* 0x040fe400078e0216 */
[----:B------:R-:W-:-:S02]  /*5160*/  IMAD R21, R29, R5, R21 ;  /* 0x000000051d157224 */ /* 0x000fc400078e0215 */
[C---:B------:R-:W-:Y:S02]  /*5170*/  IMAD R20, R29.reuse, R4, R20 ;  /* 0x000000041d147224 */ /* 0x040fe400078e0214 */
[----:B------:R-:W-:Y:S01]  /*5180*/  IMAD R19, R29, R3, R19 ;  /* 0x000000031d137224 */ /* 0x000fe200078e0213 */
[----:B------:R-:W-:Y:S01]  /*5190*/  STL [R1+0x2748], R22 ;  /* 0x0027481601007387 */ /* 0x000fe20000100800 */
[----:B------:R-:W-:-:S03]  /*51a0*/  IMAD.HI.U32 R2, R0, R18, RZ ;  /* 0x0000001200027227 */ /* 0x000fc600078e00ff */
[----:B------:R-:W-:Y:S01]  /*51b0*/  STL [R1+0x275c], R21 ;  /* 0x00275c1501007387 */ /* 0x000fe20000100800 */
[----:B------:R-:W-:-:S03]  /*51c0*/  IMAD.MOV R2, RZ, RZ, -R2 ;  /* 0x000000ffff027224 */ /* 0x000fc600078e0a02 */
[----:B------:R1:W-:Y:S04]  /*51d0*/  STL [R1+0x2760], R20 ;  /* 0x0027601401007387 */ /* 0x0003e80000100800 */
[----:B------:R-:W-:Y:S01]  /*51e0*/  STL [R1+0x2764], R19 ;  /* 0x0027641301007387 */ /* 0x000fe20000100800 */
[----:B------:R-:W-:-:S03]  /*51f0*/  IMAD R18, R29, R2, R18 ;  /* 0x000000021d127224 */ /* 0x000fc600078e0212 */
[----:B------:R-:W4:Y:S04]  /*5200*/  LDL R12, [R1+0x2414] ;  /* 0x00241400010c7983 */ /* 0x000f280000100800 */
[----:B------:R-:W4:Y:S04]  /*5210*/  LDL R11, [R1+0x2410] ;  /* 0x00241000010b7983 */ /* 0x000f280000100800 */
[----:B------:R-:W4:Y:S04]  /*5220*/  LDL R10, [R1+0x240c] ;  /* 0x00240c00010a7983 */ /* 0x000f280000100800 */
[----:B------:R-:W4:Y:S04]  /*5230*/  LDL R9, [R1+0x2408] ;  /* 0x0024080001097983 */ /* 0x000f280000100800 */
[----:B------:R0:W-:Y:S04]  /*5240*/  STL [R1+0x2768], R18 ;  /* 0x0027681201007387 */ /* 0x0001e80000100800 */
[----:B------:R-:W4:Y:S01]  /*5250*/  LDL R8, [R1+0x2404] ;  /* 0x0024040001087983 */ /* 0x000f220000100800 */
[----:B--2---:R-:W-:-:S02]  /*5260*/  IABS R17, R17 ;  /* 0x0000001100117213 */ /* 0x004fc40000000000 */
[----:B---3--:R-:W-:-:S03]  /*5270*/  IABS R16, R16 ;  /* 0x0000001000107213 */ /* 0x008fc60000000000 */
[----:B------:R-:W-:Y:S01]  /*5280*/  IMAD.HI.U32 R5, R0, R17, RZ ;  /* 0x0000001100057227 */ /* 0x000fe200078e00ff */
[----:B----4-:R-:W-:-:S03]  /*5290*/  IABS R15, R15 ;  /* 0x0000000f000f7213 */ /* 0x010fc60000000000 */
[----:B------:R-:W-:Y:S01]  /*52a0*/  IMAD.HI.U32 R6, R0, R16, RZ ;  /* 0x0000001000067227 */ /* 0x000fe200078e00ff */
[----:B------:R-:W-:-:S03]  /*52b0*/  IABS R14, R14 ;  /* 0x0000000e000e7213 */ /* 0x000fc60000000000 */
        /* <DEDUP_REMOVED lines=8> */
[C---:B------:R-:W-:Y:S02]  /*5340*/  IMAD R15, R29.reuse, R4, R15 ;  /* 0x000000041d0f7224 */ /* 0x040fe400078e020f */
[----:B------:R-:W-:Y:S01]  /*5350*/  IMAD R14, R29, R3, R14 ;  /* 0x000000031d0e7224 */ /* 0x000fe200078e020e */
[----:B------:R-:W-:Y:S04]  /*5360*/  STL [R1+0x276c], R17 ;  /* 0x00276c1101007387 */ /* 0x000fe80000100800 */
[----:B------:R-:W-:Y:S04]  /*5370*/  STL [R1+0x2770], R16 ;  /* 0x0027701001007387 */ /* 0x000fe80000100800 */
[----:B------:R-:W-:Y:S04]  /*5380*/  STL [R1+0x2774], R15 ;  /* 0x0027740f01007387 */ /* 0x000fe80000100800 */
[----:B------:R-:W-:Y:S04]  /*5390*/  STL [R1+0x277c], R14 ;  /* 0x00277c0e01007387 */ /* 0x000fe80000100800 */
[----:B------:R-:W2:Y:S04]  /*53a0*/  LDL R7, [R1+0x2400] ;  /* 0x0024000001077983 */ /* 0x000ea80000100800 */
[----:B0-----:R-:W3:Y:S04]  /*53b0*/  LDL R24, [R1+0x23fc] ;  /* 0x0023fc0001187983 */ /* 0x001ee80000100800 */
[----:B------:R-:W4:Y:S01]  /*53c0*/  LDL R25, [R1+0x23f8] ;  /* 0x0023f80001197983 */ /* 0x000f220000100800 */
[----:B------:R-:W-:-:S03]  /*53d0*/  IABS R13, R13 ;  /* 0x0000000d000d7213 */ /* 0x000fc60000000000 */
[----:B------:R-:W4:Y:S04]  /*53e0*/  LDL R26, [R1+0x23e8] ;  /* 0x0023e800011a7983 */ /* 0x000f280000100800 */
[----:B-1----:R-:W4:Y:S04]  /*53f0*/  LDL.LU R20, [R1+0x64] ;  /* 0x0000640001147983 */ /* 0x002f280000300800 */
[----:B------:R-:W4:Y:S01]  /*5400*/  LDL.LU R21, [R1+0x60] ;  /* 0x0000600001157983 */ /* 0x000f220000300800 */
[----:B------:R-:W-:-:S03]  /*5410*/  IMAD.HI.U32 R2, R0, R13, RZ ;  /* 0x0000000d00027227 */ /* 0x000fc600078e00ff */
[----:B------:R-:W4:Y:S01]  /*5420*/  LDL.LU R22, [R1+0x5c] ;  /* 0x00005c0001167983 */ /* 0x000f220000300800 */
[----:B------:R-:W-:-:S03]  /*5430*/  IMAD.MOV R2, RZ, RZ, -R2 ;  /* 0x000000ffff027224 */ /* 0x000fc600078e0a02 */
[----:B------:R-:W4:Y:S01]  /*5440*/  LDL.LU R27, [R1+0x58] ;  /* 0x00005800011b7983 */ /* 0x000f220000300800 */
[----:B------:R-:W-:-:S05]  /*5450*/  IMAD R13, R29, R2, R13 ;  /* 0x000000021d0d7224 */ /* 0x000fca00078e020d */
[----:B------:R-:W-:Y:S01]  /*5460*/  STL [R1+0x2780], R13 ;  /* 0x0027800d01007387 */ /* 0x000fe20000100800 */
[----:B------:R-:W-:Y:S02]  /*5470*/  IABS R12, R12 ;  /* 0x0000000c000c7213 */ /* 0x000fe40000000000 */
[----:B------:R-:W-:-:S03]  /*5480*/  IABS R11, R11 ;  /* 0x0000000b000b7213 */ /* 0x000fc60000000000 */
[----:B------:R-:W-:Y:S01]  /*5490*/  IMAD.HI.U32 R5, R0, R12, RZ ;  /* 0x0000000c00057227 */ /* 0x000fe200078e00ff */
[----:B------:R-:W-:-:S03]  /*54a0*/  IABS R10, R10 ;  /* 0x0000000a000a7213 */ /* 0x000fc60000000000 */
[----:B------:R-:W-:Y:S01]  /*54b0*/  IMAD.HI.U32 R6, R0, R11, RZ ;  /* 0x0000000b00067227 */ /* 0x000fe200078e00ff */
[----:B------:R-:W-:-:S03]  /*54c0*/  IABS R9, R9 ;  /* 0x0000000900097213 */ /* 0x000fc60000000000 */
[----:B------:R-:W-:-:S04]  /*54d0*/  IMAD.HI.U32 R4, R0, R10, RZ ;  /* 0x0000000a00047227 */ /* 0x000fc800078e00ff */
[----:B------:R-:W-:Y:S02]  /*54e0*/  IMAD.MOV R2, RZ, RZ, -R5 ;  /* 0x000000ffff027224 */ /* 0x000fe400078e0a05 */
[----:B------:R-:W-:Y:S01]  /*54f0*/  IMAD.HI.U32 R3, R0, R9, RZ ;  /* 0x0000000900037227 */ /* 0x000fe200078e00ff */
[----:B------:R-:W-:-:S03]  /*5500*/  IABS R8, R8 ;  /* 0x0000000800087213 */ /* 0x000fc60000000000 */
[----:B------:R-:W-:Y:S02]  /*5510*/  IMAD.MOV R5, RZ, RZ, -R6 ;  /* 0x000000ffff057224 */ /* 0x000fe400078e0a06 */
[----:B------:R-:W-:Y:S02]  /*5520*/  IMAD.MOV R4, RZ, RZ, -R4 ;  /* 0x000000ffff047224 */ /* 0x000fe400078e0a04 */
[----:B------:R-:W-:Y:S02]  /*5530*/  IMAD R12, R29, R2, R12 ;  /* 0x000000021d0c7224 */ /* 0x000fe400078e020c */
[----:B------:R-:W-:Y:S02]  /*5540*/  IMAD.MOV R3, RZ, RZ, -R3 ;  /* 0x000000ffff037224 */ /* 0x000fe400078e0a03 */
[----:B------:R-:W-:-:S04]  /*5550*/  IMAD.HI.U32 R2, R0, R8, RZ ;  /* 0x0000000800027227 */ /* 0x000fc800078e00ff */
[C---:B------:R-:W-:Y:S02]  /*5560*/  IMAD R11, R29.reuse, R5, R11 ;  /* 0x000000051d0b7224 */ /* 0x040fe400078e020b */
[C---:B------:R-:W-:Y:S02]  /*5570*/  IMAD R10, R29.reuse, R4, R10 ;  /* 0x000000041d0a7224 */ /* 0x040fe400078e020a */
[C---:B------:R-:W-:Y:S02]  /*5580*/  IMAD R9, R29.reuse, R3, R9 ;  /* 0x000000031d097224 */ /* 0x040fe400078e0209 */
[----:B------:R-:W-:Y:S01]  /*5590*/  IMAD.MOV R2, RZ, RZ, -R2 ;  /* 0x000000ffff027224 */ /* 0x000fe200078e0a02 */
[----:B------:R-:W-:Y:S03]  /*55a0*/  STL [R1+0x2784], R12 ;  /* 0x0027840c01007387 */ /* 0x000fe60000100800 */
[----:B------:R-:W-:Y:S01]  /*55b0*/  IMAD R8, R29, R2, R8 ;  /* 0x000000021d087224 */ /* 0x000fe200078e0208 */
[----:B------:R-:W-:Y:S04]  /*55c0*/  STL [R1+0x2788], R11 ;  /* 0x0027880b01007387 */ /* 0x000fe80000100800 */
[----:B------:R-:W-:Y:S04]  /*55d0*/  STL [R1+0x278c], R10 ;  /* 0x00278c0a01007387 */ /* 0x000fe80000100800 */
[----:B------:R0:W-:Y:S04]  /*55e0*/  STL [R1+0x2790], R9 ;  /* 0x0027900901007387 */ /* 0x0001e80000100800 */
[----:B------:R-:W4:Y:S04]  /*55f0*/  LDL.LU R18, [R1+0x54] ;  /* 0x0000540001127983 */ /* 0x000f280000300800 */
[----:B------:R-:W4:Y:S01]  /*5600*/  LDL.LU R23, [R1+0x50] ;  /* 0x0000500001177983 */ /* 0x000f220000300800 */
[----:B--2---:R-:W-:-:S02]  /*5610*/  IABS R7, R7 ;  /* 0x0000000700077213 */ /* 0x004fc40000000000 */
[----:B---3--:R-:W-:-:S03]  /*5620*/  IABS R6, R24 ;  /* 0x0000001800067213 */ /* 0x008fc60000000000 */
[----:B0-----:R-:W-:Y:S01]  /*5630*/  IMAD.HI.U32 R9, R0, R7, RZ ;  /* 0x0000000700097227 */ /* 0x001fe200078e00ff */
[----:B------:R-:W2:Y:S04]  /*5640*/  LDL.LU R24, [R1+0x4c] ;  /* 0x00004c0001187983 */ /* 0x000ea80000300800 */
[----:B------:R0:W-:Y:S01]  /*5650*/  STL [R1+0x2794], R8 ;  /* 0x0027940801007387 */ /* 0x0001e20000100800 */
[----:B------:R-:W-:-:S03]  /*5660*/  IMAD.MOV R10, RZ, RZ, -R9 ;  /* 0x000000ffff0a7224 */ /* 0x000fc600078e0a09 */
[----:B0-----:R-:W3:Y:S04]  /*5670*/  LDL.LU R8, [R1+0x48] ;  /* 0x0000480001087983 */ /* 0x001ee80000300800 */
[----:B------:R-:W2:Y:S04]  /*5680*/  LDL.LU R9, [R1+0x44] ;  /* 0x0000440001097983 */ /* 0x000ea80000300800 */
[----:B------:R-:W2:Y:S04]  /*5690*/  LDL.LU R13, [R1+0x40] ;  /* 0x00004000010d7983 */ /* 0x000ea80000300800 */
[----:B------:R-:W2:Y:S01]  /*56a0*/  LDL.LU R14, [R1+0x3c] ;  /* 0x00003c00010e7983 */ /* 0x000ea20000300800 */
[----:B----4-:R-:W-:-:S02]  /*56b0*/  IABS R5, R25 ;  /* 0x0000001900057213 */ /* 0x010fc40000000000 */
[----:B------:R-:W-:Y:S01]  /*56c0*/  IABS R25, c[0x0][0x178] ;  /* 0x00005e0000197a13 */ /* 0x000fe20000000000 */
[----:B------:R-:W4:Y:S03]  /*56d0*/  LDL.LU R15, [R1+0x38] ;  /* 0x00003800010f7983 */ /* 0x000f260000300800 */
[C---:B------:R-:W-:Y:S01]  /*56e0*/  ISETP.GT.U32.AND P1, PT, R25.reuse, R21, PT ;  /* 0x000000151900720c */ /* 0x040fe20003f24070 */
[----:B------:R-:W4:Y:S01]  /*56f0*/  LDL.LU R16, [R1+0x194] ;  /* 0x0001940001107983 */ /* 0x000f220000300800 */
[C---:B------:R-:W-:Y:S02]  /*5700*/  ISETP.GT.U32.AND P0, PT, R25.reuse, R20, PT ;  /* 0x000000141900720c */ /* 0x040fe40003f04070 */
[C---:B------:R-:W-:Y:S02]  /*5710*/  ISETP.GT.U32.AND P2, PT, R25.reuse, R22, PT ;  /* 0x000000161900720c */ /* 0x040fe40003f44070 */
[----:B------:R-:W-:-:S07]  /*5720*/  ISETP.GT.U32.AND P3, PT, R25, R27, PT ;  /* 0x0000001b1900720c */ /* 0x000fce0003f64070 */
[--C-:B------:R-:W-:Y:S02]  /*5730*/  @!P1 IMAD.IADD R21, R21, 0x1, -R25.reuse ;  /* 0x0000000115159824 */ /* 0x100fe400078e0a19 */
[--C-:B------:R-:W-:Y:S02]  /*5740*/  @!P0 IMAD.IADD R20, R20, 0x1, -R25.reuse ;  /* 0x0000000114148824 */ /* 0x100fe400078e0a19 */
[----:B------:R-:W-:Y:S01]  /*5750*/  @!P2 IMAD.IADD R22, R22, 0x1, -R25 ;  /* 0x000000011616a824 */ /* 0x000fe200078e0a19 */
[----:B------:R-:W-:-:S04]  /*5760*/  ISETP.GT.U32.AND P0, PT, R25, R21, PT ;  /* 0x000000151900720c */ /* 0x000fc80003f04070 */
[----:B------:R-:W-:Y:S01]  /*5770*/  ISETP.GT.U32.AND P1, PT, R25, R22, PT ;  /* 0x000000161900720c */ /* 0x000fe20003f24070 */
[--C-:B------:R-:W-:Y:S01]  /*5780*/  @!P3 IMAD.IADD R27, R27, 0x1, -R25.reuse ;  /* 0x000000011b1bb824 */ /* 0x100fe200078e0a19 */
[----:B------:R-:W-:Y:S02]  /*5790*/  IABS R4, R26 ;  /* 0x0000001a00047213 */ /* 0x000fe40000000000 */
[----:B------:R-:W4:Y:S01]  /*57a0*/  LDL.LU R26, [R1+0x198] ;  /* 0x00019800011a7983 */ /* 0x000f220000300800 */
[----:B------:R-:W-:Y:S02]  /*57b0*/  ISETP.GT.U32.AND P3, PT, R29, R28, PT ;  /* 0x0000001c1d00720c */ /* 0x000fe40003f64070 */
[----:B------:R-:W-:Y:S02]  /*57c0*/  ISETP.GT.U32.AND P5, PT, R25, R20, PT ;  /* 0x000000141900720c */ /* 0x000fe40003fa4070 */
[----:B------:R-:W-:Y:S01]  /*57d0*/  @!P0 IMAD.IADD R21, R21, 0x1, -R25 ;  /* 0x0000000115158824 */ /* 0x000fe200078e0a19 */
[----:B------:R-:W-:-:S03]  /*57e0*/  ISETP.GT.U32.AND P2, PT, R25, R27, PT ;  /* 0x0000001b1900720c */ /* 0x000fc60003f44070 */
[----:B------:R-:W-:Y:S02]  /*57f0*/  @!P1 IMAD.IADD R22, R22, 0x1, -R25 ;  /* 0x0000000116169824 */ /* 0x000fe400078e0a19 */
[----:B------:R-:W-:-:S03]  /*5800*/  IMAD R7, R29, R10, R7 ;  /* 0x0000000a1d077224 */ /* 0x000fc600078e0207 */
[----:B------:R-:W-:Y:S02]  /*5810*/  @!P3 IMAD.IADD R28, R28, 0x1, -R29 ;  /* 0x000000011c1cb824 */ /* 0x000fe400078e0a1d */
[--C-:B------:R-:W-:Y:S01]  /*5820*/  @!P5 IMAD.IADD R20, R20, 0x1, -R25.reuse ;  /* 0x000000011414d824 */ /* 0x100fe200078e0a19 */
[----:B------:R-:W-:Y:S02]  /*5830*/  STL [R1+0x2798], R7 ;  /* 0x0027980701007387 */ /* 0x000fe40000100800 */
[----:B------:R-:W-:Y:S02]  /*5840*/  @!P2 IMAD.IADD R27, R27, 0x1, -R25 ;  /* 0x000000011b1ba824 */ /* 0x000fe400078e0a19 */
[----:B------:R0:W-:Y:S04]  /*5850*/  STL [R1+0x64], R20 ;  /* 0x0000641401007387 */ /* 0x0001e80000100800 */
[----:B------:R1:W-:Y:S04]  /*5860*/  STL [R1+0x60], R21 ;  /* 0x0000601501007387 */ /* 0x0003e80000100800 */
[----:B------:R-:W4:Y:S04]  /*5870*/  LDL R25, [R1+0x23ec] ;  /* 0x0023ec0001197983 */ /* 0x000f280000100800 */
[----:B------:R-:W4:Y:S01]  /*5880*/  LDL.LU R17, [R1+0x178] ;  /* 0x0001780001117983 */ /* 0x000f220000300800 */
[----:B------:R-:W-:-:S02]  /*5890*/  ISETP.GT.U32.AND P4, PT, R29, R18, PT ;  /* 0x000000121d00720c */ /* 0x000fc40003f84070 */
[----:B------:R-:W-:-:S11]  /*58a0*/  ISETP.GT.U32.AND P6, PT, R29, R23, PT ;  /* 0x000000171d00720c */ /* 0x000fd60003fc4070 */
[--C-:B------:R-:W-:Y:S01]  /*58b0*/  @!P4 IMAD.IADD R18, R18, 0x1, -R29.reuse ;  /* 0x000000011212c824 */ /* 0x100fe200078e0a1d */
[----:B------:R0:W-:Y:S04]  /*58c0*/  STL [R1+0x5c], R22 ;  /* 0x00005c1601007387 */ /* 0x0001e80000100800 */
[----:B------:R-:W4:Y:S01]  /*58d0*/  LDL.LU R19, [R1+0x184] ;  /* 0x0001840001137983 */ /* 0x000f220000300800 */
[----:B------:R-:W-:-:S03]  /*58e0*/  @!P6 IMAD.IADD R23, R23, 0x1, -R29 ;  /* 0x000000011717e824 */ /* 0x000fc600078e0a1d */
[----:B------:R1:W-:Y:S04]  /*58f0*/  STL [R1+0x58], R27 ;  /* 0x0000581b01007387 */ /* 0x0003e80000100800 */
[----:B0-----:R-:W4:Y:S04]  /*5900*/  LDL.LU R20, [R1+0x18c] ;  /* 0x00018c0001147983 */ /* 0x001f280000300800 */
[----:B-1----:R-:W4:Y:S04]  /*5910*/  LDL.LU R21, [R1+0x190] ;  /* 0x0001900001157983 */ /* 0x002f280000300800 */
[----:B------:R-:W4:Y:S04]  /*5920*/  LDL.LU R22, [R1+0x188] ;  /* 0x0001880001167983 */ /* 0x000f280000300800 */
[----:B------:R-:W4:Y:S01]  /*5930*/  LDL.LU R27, [R1+0x180] ;  /* 0x00018000011b7983 */ /* 0x000f220000300800 */
[----:B---3--:R-:W-:-:S02]  /*5940*/  ISETP.GT.U32.AND P0, PT, R29, R8, PT ;  /* 0x000000081d00720c */ /* 0x008fc40003f04070 */
[C---:B--2---:R-:W-:Y:S02]  /*5950*/  ISETP.GT.U32.AND P1, PT, R29.reuse, R9, PT ;  /* 0x000000091d00720c */ /* 0x044fe40003f24070 */
[----:B------:R-:W-:-:S09]  /*5960*/  ISETP.GT.U32.AND P2, PT, R29, R13, PT ;  /* 0x0000000d1d00720c */ /* 0x000fd20003f44070 */
[--C-:B------:R-:W-:Y:S01]  /*5970*/  @!P0 IMAD.IADD R8, R8, 0x1, -R29.reuse ;  /* 0x0000000108088824 */ /* 0x100fe200078e0a1d */
[----:B------:R-:W-:Y:S01]  /*5980*/  ISETP.GT.U32.AND P0, PT, R29, R28, PT ;  /* 0x0000001c1d00720c */ /* 0x000fe20003f04070 */
[--C-:B------:R-:W-:Y:S01]  /*5990*/  @!P1 IMAD.IADD R9, R9, 0x1, -R29.reuse ;  /* 0x0000000109099824 */ /* 0x100fe200078e0a1d */
[C---:B------:R-:W-:Y:S02]  /*59a0*/  ISETP.GT.U32.AND P1, PT, R29.reuse, R18, PT ;  /* 0x000000121d00720c */ /* 0x040fe40003f24070 */
[C---:B------:R-:W-:Y:S02]  /*59b0*/  ISETP.GT.U32.AND P5, PT, R29.reuse, R24, PT ;  /* 0x000000181d00720c */ /* 0x040fe40003fa4070 */
[----:B------:R-:W-:Y:S01]  /*59c0*/  ISETP.GT.U32.AND P3, PT, R29, R14, PT ;  /* 0x0000000e1d00720c */ /* 0x000fe20003f64070 */
[----:B------:R-:W-:-:S06]  /*59d0*/  @!P2 IMAD.IADD R13, R13, 0x1, -R29 ;  /* 0x000000010d0da824 */ /* 0x000fcc00078e0a1d */
[--C-:B------:R-:W-:Y:S01]  /*59e0*/  @!P0 IMAD.IADD R28, R28, 0x1, -R29.reuse ;  /* 0x000000011c1c8824 */ /* 0x100fe200078e0a1d */
[----:B------:R-:W-:Y:S01]  /*59f0*/  ISETP.GT.U32.AND P2, PT, R29, R23, PT ;  /* 0x000000171d00720c */ /* 0x000fe20003f44070 */
[----:B------:R-:W-:-:S03]  /*5a00*/  @!P1 IMAD.IADD R18, R18, 0x1, -R29 ;  /* 0x0000000112129824 */ /* 0x000fc600078e0a1d */
[----:B------:R-:W-:Y:S04]  /*5a10*/  STL [R1+0x2744], R28 ;  /* 0x0027441c01007387 */ /* 0x000fe80000100800 */
[----:B------:R-:W2:Y:S01]  /*5a20*/  LDL.LU R10, [R1+0x160] ;  /* 0x00016000010a7983 */ /* 0x000ea20000300800 */
[----:B------:R-:W-:-:S03]  /*5a30*/  @!P5 IMAD.IADD R24, R24, 0x1, -R29 ;  /* 0x000000011818d824 */ /* 0x000fc600078e0a1d */
[----:B------:R-:W3:Y:S04]  /*5a40*/  LDL.LU R11, [R1+0x168] ;  /* 0x00016800010b7983 */ /* 0x000ee80000300800 */
[----:B------:R0:W-:Y:S04]  /*5a50*/  STL [R1+0x54], R18 ;  /* 0x0000541201007387 */ /* 0x0001e80000100800 */
[----:B------:R-:W3:Y:S01]  /*5a60*/  LDL.LU R12, [R1+0x16c] ;  /* 0x00016c00010c7983 */ /* 0x000ee20000300800 */
[----:B------:R-:W-:Y:S01]  /*5a70*/  @!P3 IMAD.IADD R14, R14, 0x1, -R29 ;  /* 0x000000010e0eb824 */ /* 0x000fe200078e0a1d */
[----:B------:R-:W-:-:S02]  /*5a80*/  ISETP.GT.U32.AND P3, PT, R29, R24, PT ;  /* 0x000000181d00720c */ /* 0x000fc40003f64070 */
[----:B0-----:R-:W3:Y:S01]  /*5a90*/  LDL.LU R18, [R1+0x164] ;  /* 0x0001640001127983 */ /* 0x001ee20000300800 */
[----:B------:R-:W-:-:S05]  /*5aa0*/  @!P2 IMAD.IADD R23, R23, 0x1, -R29 ;  /* 0x000000011717a824 */ /* 0x000fca00078e0a1d */
[----:B------:R0:W-:Y:S05]  /*5ab0*/  STL [R1+0x50], R23 ;  /* 0x0000501701007387 */ /* 0x0001ea0000100800 */
[----:B------:R-:W-:Y:S01]  /*5ac0*/  @!P3 IMAD.IADD R24, R24, 0x1, -R29 ;  /* 0x000000011818b824 */ /* 0x000fe200078e0a1d */
[----:B0-----:R-:W3:Y:S04]  /*5ad0*/  LDL.LU R23, [R1+0x144] ;  /* 0x0001440001177983 */ /* 0x001ee80000300800 */
[----:B------:R0:W-:Y:S04]  /*5ae0*/  STL [R1+0x4c], R24 ;  /* 0x00004c1801007387 */ /* 0x0001e80000100800 */
[----:B0-----:R-:W3:Y:S01]  /*5af0*/  LDL.LU R24, [R1+0x14c] ;  /* 0x00014c0001187983 */ /* 0x001ee20000300800 */
[----:B----4-:R-:W-:-:S02]  /*5b00*/  ISETP.GT.U32.AND P4, PT, R29, R15, PT ;  /* 0x0000000f1d00720c */ /* 0x010fc40003f84070 */
[C---:B------:R-:W-:Y:S02]  /*5b10*/  ISETP.GT.U32.AND P5, PT, R29.reuse, R26, PT ;  /* 0x0000001a1d00720c */ /* 0x040fe40003fa4070 */
[C---:B------:R-:W-:Y:S02]  /*5b20*/  ISETP.GT.U32.AND P6, PT, R29.reuse, R16, PT ;  /* 0x000000101d00720c */ /* 0x040fe40003fc4070 */
[----:B------:R-:W-:-:S07]  /*5b30*/  ISETP.GT.U32.AND P0, PT, R29, R13, PT ;  /* 0x0000000d1d00720c */ /* 0x000fce0003f04070 */
[--C-:B------:R-:W-:Y:S01]  /*5b40*/  @!P4 IMAD.IADD R15, R15, 0x1, -R29.reuse ;  /* 0x000000010f0fc824 */ /* 0x100fe200078e0a1d */
[C---:B------:R-:W-:Y:S01]  /*5b50*/  ISETP.GT.U32.AND P4, PT, R29.reuse, R8, PT ;  /* 0x000000081d00720c */ /* 0x040fe20003f84070 */
[--C-:B------:R-:W-:Y:S01]  /*5b60*/  @!P5 IMAD.IADD R26, R26, 0x1, -R29.reuse ;  /* 0x000000011a1ad824 */ /* 0x100fe200078e0a1d */
[C---:B------:R-:W-:Y:S01]  /*5b70*/  ISETP.GT.U32.AND P5, PT, R29.reuse, R9, PT ;  /* 0x000000091d00720c */ /* 0x040fe20003fa4070 */
[----:B------:R-:W-:Y:S02]  /*5b80*/  @!P6 IMAD.IADD R16, R16, 0x1, -R29 ;  /* 0x000000011010e824 */ /* 0x000fe400078e0a1d */
[----:B------:R-:W-:Y:S01]  /*5b90*/  IMAD.HI.U32 R3, R0, R6, RZ ;  /* 0x0000000600037227 */ /* 0x000fe200078e00ff */
[C---:B------:R-:W-:Y:S02]  /*5ba0*/  ISETP.GT.U32.AND P6, PT, R29.reuse, R26, PT ;  /* 0x0000001a1d00720c */ /* 0x040fe40003fc4070 */
[----:B------:R-:W-:Y:S01]  /*5bb0*/  ISETP.GT.U32.AND P1, PT, R29, R14, PT ;  /* 0x0000000e1d00720c */ /* 0x000fe20003f24070 */
[----:B------:R-:W-:-:S04]  /*5bc0*/  IMAD.MOV R3, RZ, RZ, -R3 ;  /* 0x000000ffff037224 */ /* 0x000fc800078e0a03 */
[--C-:B------:R-:W-:Y:S01]  /*5bd0*/  @!P4 IMAD.IADD R8, R8, 0x1, -R29.reuse ;  /* 0x000000010808c824 */ /* 0x100fe200078e0a1d */
[----:B------:R-:W-:Y:S01]  /*5be0*/  ISETP.GT.U32.AND P4, PT, R29, R17, PT ;  /* 0x000000111d00720c */ /* 0x000fe20003f84070 */
[--C-:B------:R-:W-:Y:S01]  /*5bf0*/  @!P5 IMAD.IADD R9, R9, 0x1, -R29.reuse ;  /* 0x000000010909d824 */ /* 0x100fe200078e0a1d */
[----:B------:R-:W-:Y:S01]  /*5c00*/  ISETP.GT.U32.AND P5, PT, R29, R19, PT ;  /* 0x000000131d00720c */ /* 0x000fe20003fa4070 */
[--C-:B------:R-:W-:Y:S02]  /*5c10*/  @!P0 IMAD.IADD R13, R13, 0x1, -R29.reuse ;  /* 0x000000010d0d8824 */ /* 0x100fe400078e0a1d */
[C---:B------:R-:W-:Y:S01]  /*5c20*/  IMAD R6, R29.reuse, R3, R6 ;  /* 0x000000031d067224 */ /* 0x040fe200078e0206 */
[----:B------:R-:W-:Y:S02]  /*5c30*/  IABS R3, R25 ;  /* 0x0000001900037213 */ /* 0x000fe40000000000 */
[----:B------:R-:W4:Y:S01]  /*5c40*/  LDL.LU R25, [R1+0x154] ;  /* 0x0001540001197983 */ /* 0x000f220000300800 */
[C---:B------:R-:W-:Y:S01]  /*5c50*/  ISETP.GT.U32.AND P0, PT, R29.reuse, R20, PT ;  /* 0x000000141d00720c */ /* 0x040fe20003f04070 */
[----:B------:R-:W-:Y:S01]  /*5c60*/  @!P6 IMAD.IADD R26, R26, 0x1, -R29 ;  /* 0x000000011a1ae824 */ /* 0x000fe200078e0a1d */
[----:B------:R-:W-:-:S02]  /*5c70*/  ISETP.GT.U32.AND P2, PT, R29, R15, PT ;  /* 0x0000000f1d00720c */ /* 0x000fc40003f44070 */
[--C-:B------:R-:W-:Y:S02]  /*5c80*/  @!P4 IMAD.IADD R17, R17, 0x1, -R29.reuse ;  /* 0x000000011111c824 */ /* 0x100fe400078e0a1d */
[--C-:B------:R-:W-:Y:S01]  /*5c90*/  @!P1 IMAD.IADD R14, R14, 0x1, -R29.reuse ;  /* 0x000000010e0e9824 */ /* 0x100fe200078e0a1d */
[----:B------:R-:W-:Y:S01]  /*5ca0*/  ISETP.GT.U32.AND P1, PT, R29, R21, PT ;  /* 0x000000151d00720c */ /* 0x000fe20003f24070 */
[----:B------:R-:W-:Y:S01]  /*5cb0*/  @!P5 IMAD.IADD R19, R19, 0x1, -R29 ;  /* 0x000000011313d824 */ /* 0x000fe200078e0a1d */
[----:B------:R-:W-:-:S04]  /*5cc0*/  ISETP.GT.U32.AND P3, PT, R29, R16, PT ;  /* 0x000000101d00720c */ /* 0x000fc80003f64070 */
[--C-:B------:R-:W-:Y:S02]  /*5cd0*/  @!P0 IMAD.IADD R20, R20, 0x1, -R29.reuse ;  /* 0x0000000114148824 */ /* 0x100fe400078e0a1d */
[--C-:B------:R-:W-:Y:S01]  /*5ce0*/  @!P2 IMAD.IADD R15, R15, 0x1, -R29.reuse ;  /* 0x000000010f0fa824 */ /* 0x100fe200078e0a1d */
[----:B------:R-:W-:Y:S01]  /*5cf0*/  ISETP.GT.U32.AND P2, PT, R29, R22, PT ;  /* 0x000000161d00720c */ /* 0x000fe20003f44070 */
[----:B------:R-:W-:Y:S03]  /*5d00*/  STL [R1+0x48], R8 ;  /* 0x0000480801007387 */ /* 0x000fe60000100800 */
[--C-:B------:R-:W-:Y:S01]  /*5d10*/  @!P1 IMAD.IADD R21, R21, 0x1, -R29.reuse ;  /* 0x0000000115159824 */ /* 0x100fe200078e0a1d */
[----:B------:R-:W-:Y:S01]  /*5d20*/  STL [R1+0x44], R9 ;  /* 0x0000440901007387 */ /* 0x000fe20000100800 */
[----:B------:R-:W-:-:S03]  /*5d30*/  @!P3 IMAD.IADD R16, R16, 0x1, -R29 ;  /* 0x000000011010b824 */ /* 0x000fc600078e0a1d */
[----:B------:R-:W-:Y:S04]  /*5d40*/  STL [R1+0x40], R13 ;  /* 0x0000400d01007387 */ /* 0x000fe80000100800 */
[----:B------:R-:W-:Y:S04]  /*5d50*/  STL [R1+0x3c], R14 ;  /* 0x00003c0e01007387 */ /* 0x000fe80000100800 */
[----:B------:R-:W-:Y:S01]  /*5d60*/  STL [R1+0x38], R15 ;  /* 0x0000380f01007387 */ /* 0x000fe20000100800 */
[----:B------:R-:W-:-:S03]  /*5d70*/  ISETP.GT.U32.AND P3, PT, R29, R27, PT ;  /* 0x0000001b1d00720c */ /* 0x000fc60003f64070 */
[----:B------:R0:W-:Y:S04]  /*5d80*/  STL [R1+0x198], R26 ;  /* 0x0001981a01007387 */ /* 0x0001e80000100800 */
[----:B------:R1:W-:Y:S01]  /*5d90*/  STL [R1+0x194], R16 ;  /* 0x0001941001007387 */ /* 0x0003e20000100800 */
[----:B------:R-:W-:-:S03]  /*5da0*/  @!P2 IMAD.IADD R22, R22, 0x1, -R29 ;  /* 0x000000011616a824 */ /* 0x000fc600078e0a1d */
[----:B0-----:R-:W4:Y:S04]  /*5db0*/  LDL.LU R26, [R1+0x15c] ;  /* 0x00015c00011a7983 */ /* 0x001f280000300800 */
[----:B------:R-:W4:Y:S04]  /*5dc0*/  LDL.LU R13, [R1+0x150] ;  /* 0x00015000010d7983 */ /* 0x000f280000300800 */
[----:B------:R-:W4:Y:S04]  /*5dd0*/  LDL.LU R14, [R1+0x148] ;  /* 0x00014800010e7983 */ /* 0x000f280000300800 */
[----:B------:R-:W4:Y:S04]  /*5de0*/  LDL.LU R15, [R1+0x120] ;  /* 0x00012000010f7983 */ /* 0x000f280000300800 */
[----:B-1----:R-:W4:Y:S01]  /*5df0*/  LDL.LU R16, [R1+0x130] ;  /* 0x0001300001107983 */ /* 0x002f220000300800 */
[----:B------:R-:W-:Y:S01]  /*5e00*/  @!P3 IMAD.IADD R27, R27, 0x1, -R29 ;  /* 0x000000011b1bb824 */ /* 0x000fe200078e0a1d */
[----:B--2---:R-:W-:-:S02]  /*5e10*/  ISETP.GT.U32.AND P6, PT, R29, R10, PT ;  /* 0x0000000a1d00720c */ /* 0x004fc40003fc4070 */
[C---:B---3--:R-:W-:Y:S02]  /*5e20*/  ISETP.GT.U32.AND P4, PT, R29.reuse, R11, PT ;  /* 0x0000000b1d00720c */ /* 0x048fe40003f84070 */
[----:B------:R-:W-:-:S09]  /*5e30*/  ISETP.GT.U32.AND P5, PT, R29, R12, PT ;  /* 0x0000000c1d00720c */ /* 0x000fd20003fa4070 */
[--C-:B------:R-:W-:Y:S01]  /*5e40*/  @!P6 IMAD.IADD R10, R10, 0x1, -R29.reuse ;  /* 0x000000010a0ae824 */ /* 0x100fe200078e0a1d */
[----:B------:R-:W-:Y:S01]  /*5e50*/  ISETP.GT.U32.AND P0, PT, R29, R18, PT ;  /* 0x000000121d00720c */ /* 0x000fe20003f04070 */
[--C-:B------:R-:W-:Y:S01]  /*5e60*/  @!P4 IMAD.IADD R11, R11, 0x1, -R29.reuse ;  /* 0x000000010b0bc824 */ /* 0x100fe200078e0a1d */
[C---:B------:R-:W-:Y:S02]  /*5e70*/  ISETP.GT.U32.AND P6, PT, R29.reuse, R17, PT ;  /* 0x000000111d00720c */ /* 0x040fe40003fc4070 */
[C---:B------:R-:W-:Y:S01]  /*5e80*/  ISETP.GT.U32.AND P4, PT, R29.reuse, R19, PT ;  /* 0x000000131d00720c */ /* 0x040fe20003f84070 */
[----:B------:R-:W-:Y:S01]  /*5e90*/  @!P5 IMAD.IADD R12, R12, 0x1, -R29 ;  /* 0x000000010c0cd824 */ /* 0x000fe200078e0a1d */
[----:B------:R-:W-:-:S07]  /*5ea0*/  ISETP.GT.U32.AND P5, PT, R29, R20, PT ;  /* 0x000000141d00720c */ /* 0x000fce0003fa4070 */
[--C-:B------:R-:W-:Y:S01]  /*5eb0*/  @!P0 IMAD.IADD R18, R18, 0x1, -R29.reuse ;  /* 0x0000000112128824 */ /* 0x100fe200078e0a1d */
[C---:B------:R-:W-:Y:S02]  /*5ec0*/  ISETP.GT.U32.AND P1, PT, R29.reuse, R23, PT ;  /* 0x000000171d00720c */ /* 0x040fe40003f24070 */
[----:B------:R-:W-:Y:S01]  /*5ed0*/  ISETP.GT.U32.AND P0, PT, R29, R21, PT ;  /* 0x000000151d00720c */ /* 0x000fe20003f04070 */
[--C-:B------:R-:W-:Y:S02]  /*5ee0*/  @!P6 IMAD.IADD R17, R17, 0x1, -R29.reuse ;  /* 0x000000011111e824 */ /* 0x100fe400078e0a1d */
[--C-:B------:R-:W-:Y:S02]  /*5ef0*/  @!P4 IMAD.IADD R19, R19, 0x1, -R29.reuse ;  /* 0x000000011313c824 */ /* 0x100fe400078e0a1d */
[----:B------:R-:W-:Y:S01]  /*5f00*/  @!P5 IMAD.IADD R20, R20, 0x1, -R29 ;  /* 0x000000011414d824 */ /* 0x000fe200078e0a1d */
[----:B------:R0:W-:Y:S01]  /*5f10*/  STL [R1+0x178], R17 ;  /* 0x0001781101007387 */ /* 0x0001e20000100800 */
[----:B------:R-:W-:-:S04]  /*5f20*/  ISETP.GT.U32.AND P2, PT, R29, R24, PT ;  /* 0x000000181d00720c */ /* 0x000fc80003f44070 */
[--C-:B------:R-:W-:Y:S01]  /*5f30*/  @!P1 IMAD.IADD R23, R23, 0x1, -R29.reuse ;  /* 0x0000000117179824 */ /* 0x100fe200078e0a1d */
[----:B------:R-:W-:Y:S01]  /*5f40*/  ISETP.GT.U32.AND P1, PT, R29, R22, PT ;  /* 0x000000161d00720c */ /* 0x000fe20003f24070 */
[----:B0-----:R-:W2:Y:S01]  /*5f50*/  LDL.LU R17, [R1+0x134] ;  /* 0x0001340001117983 */ /* 0x001ea20000300800 */
[----:B------:R-:W-:-:S03]  /*5f60*/  @!P0 IMAD.IADD R21, R21, 0x1, -R29 ;  /* 0x0000000115158824 */ /* 0x000fc600078e0a1d */
[----:B------:R0:W-:Y:S04]  /*5f70*/  STL [R1+0x184], R19 ;  /* 0x0001841301007387 */ /* 0x0001e80000100800 */
[----:B------:R-:W3:Y:S04]  /*5f80*/  LDL.LU R8, [R1+0x124] ;  /* 0x0001240001087983 */ /* 0x000ee80000300800 */
[----:B------:R1:W-:Y:S04]  /*5f90*/  STL [R1+0x18c], R20 ;  /* 0x00018c1401007387 */ /* 0x0003e80000100800 */
[----:B------:R-:W2:Y:S01]  /*5fa0*/  LDL.LU R9, [R1+0xf8] ;  /* 0x0000f80001097983 */ /* 0x000ea20000300800 */
[----:B------:R-:W-:-:S03]  /*5fb0*/  @!P2 IMAD.IADD R24, R24, 0x1, -R29 ;  /* 0x000000011818a824 */ /* 0x000fc600078e0a1d */
[----:B------:R-:W-:Y:S01]  /*5fc0*/  STL [R1+0x190], R21 ;  /* 0x0001901501007387 */ /* 0x000fe20000100800 */
[----:B------:R-:W-:-:S03]  /*5fd0*/  ISETP.GT.U32.AND P2, PT, R29, R27, PT ;  /* 0x0000001b1d00720c */ /* 0x000fc60003f44070 */
[----:B0-----:R-:W2:Y:S01]  /*5fe0*/  LDL.LU R19, [R1+0x100] ;  /* 0x0001000001137983 */ /* 0x001ea20000300800 */
[----:B------:R-:W-:-:S03]  /*5ff0*/  @!P1 IMAD.IADD R22, R22, 0x1, -R29 ;  /* 0x0000000116169824 */ /* 0x000fc600078e0a1d */
[----:B-1----:R-:W2:Y:S04]  /*6000*/  LDL.LU R20, [R1+0x118] ;  /* 0x0001180001147983 */ /* 0x002ea80000300800 */
[----:B------:R0:W-:Y:S02]  /*6010*/  STL [R1+0x188], R22 ;  /* 0x0001881601007387 */ /* 0x0001e40000100800 */
[----:B------:R-:W-:Y:S02]  /*6020*/  @!P2 IMAD.IADD R27, R27, 0x1, -R29 ;  /* 0x000000011b1ba824 */ /* 0x000fe400078e0a1d */
[----:B0-----:R-:W2:Y:S04]  /*6030*/  LDL.LU R22, [R1+0x11c] ;  /* 0x00011c0001167983 */ /* 0x001ea80000300800 */
[----:B------:R-:W2:Y:S04]  /*6040*/  LDL.LU R21, [R1+0x108] ;  /* 0x0001080001157983 */ /* 0x000ea80000300800 */
[----:B------:R0:W-:Y:S04]  /*6050*/  STL [R1+0x180], R27 ;  /* 0x0001801b01007387 */ /* 0x0001e80000100800 */
[----:B0-----:R-:W2:Y:S01]  /*6060*/  LDL.LU R27, [R1+0xfc] ;  /* 0x0000fc00011b7983 */ /* 0x001ea20000300800 */
[----:B----4-:R-:W-:-:S02]  /*6070*/  ISETP.GT.U32.AND P3, PT, R29, R25, PT ;  /* 0x000000191d00720c */ /* 0x010fc40003f64070 */
[----:B------:R-:W-:-:S11]  /*6080*/  ISETP.GT.U32.AND P4, PT, R29, R11, PT ;  /* 0x0000000b1d00720c */ /* 0x000fd60003f84070 */
[--C-:B------:R-:W-:Y:S01]  /*6090*/  @!P3 IMAD.IADD R25, R25, 0x1, -R29.reuse ;  /* 0x000000011919b824 */ /* 0x100fe200078e0a1d */
[C---:B------:R-:W-:Y:S02]  /*60a0*/  ISETP.GT.U32.AND P3, PT, R29.reuse, R10, PT ;  /* 0x0000000a1d00720c */ /* 0x040fe40003f64070 */
[C---:B------:R-:W-:Y:S02]  /*60b0*/  ISETP.GT.U32.AND P5, PT, R29.reuse, R12, PT ;  /* 0x0000000c1d00720c */ /* 0x040fe40003fa4070 */
[C---:B------:R-:W-:Y:S02]  /*60c0*/  ISETP.GT.U32.AND P6, PT, R29.reuse, R25, PT ;  /* 0x000000191d00720c */ /* 0x040fe40003fc4070 */
[----:B------:R-:W-:Y:S01]  /*60d0*/  ISETP.GT.U32.AND P0, PT, R29, R18, PT ;  /* 0x000000121d00720c */ /* 0x000fe20003f04070 */
[----:B------:R-:W-:-:S06]  /*60e0*/  @!P4 IMAD.IADD R11, R11, 0x1, -R29 ;  /* 0x000000010b0bc824 */ /* 0x000fcc00078e0a1d */
[--C-:B------:R-:W-:Y:S01]  /*60f0*/  @!P3 IMAD.IADD R10, R10, 0x1, -R29.reuse ;  /* 0x000000010a0ab824 */ /* 0x100fe200078e0a1d */
[C---:B------:R-:W-:Y:S02]  /*6100*/  ISETP.GT.U32.AND P3, PT, R29.reuse, R26, PT ;  /* 0x0000001a1d00720c */ /* 0x040fe40003f64070 */
[C---:B------:R-:W-:Y:S02]  /*6110*/  ISETP.GT.U32.AND P4, PT, R29.reuse, R13, PT ;  /* 0x0000000d1d00720c */ /* 0x040fe40003f84070 */
[----:B------:R-:W-:Y:S01]  /*6120*/  ISETP.GT.U32.AND P1, PT, R29, R23, PT ;  /* 0x000000171d00720c */ /* 0x000fe20003f24070 */
[--C-:B------:R-:W-:Y:S01]  /*6130*/  @!P6 IMAD.IADD R25, R25, 0x1, -R29.reuse ;  /* 0x000000011919e824 */ /* 0x100fe200078e0a1d */
[C---:B------:R-:W-:Y:S01]  /*6140*/  ISETP.GT.U32.AND P2, PT, R29.reuse, R24, PT ;  /* 0x000000181d00720c */ /* 0x040fe20003f44070 */
[--C-:B------:R-:W-:Y:S01]  /*6150*/  @!P5 IMAD.IADD R12, R12, 0x1, -R29.reuse ;  /* 0x000000010c0cd824 */ /* 0x100fe200078e0a1d */
[C---:B------:R-:W-:Y:S01]  /*6160*/  ISETP.GT.U32.AND P5, PT, R29.reuse, R14, PT ;  /* 0x0000000e1d00720c */ /* 0x040fe20003fa4070 */
[----:B------:R-:W-:Y:S01]  /*6170*/  @!P0 IMAD.IADD R18, R18, 0x1, -R29 ;  /* 0x0000000112128824 */ /* 0x000fe200078e0a1d */
[----:B------:R-:W-:-:S03]  /*6180*/  ISETP.GT.U32.AND P0, PT, R29, R15, PT ;  /* 0x0000000f1d00720c */ /* 0x000fc60003f04070 */
[--C-:B------:R-:W-:Y:S02]  /*6190*/  @!P3 IMAD.IADD R26, R26, 0x1, -R29.reuse ;  /* 0x000000011a1ab824 */ /* 0x100fe400078e0a1d */
[--C-:B------:R-:W-:Y:S02]  /*61a0*/  @!P4 IMAD.IADD R13, R13, 0x1, -R29.reuse ;  /* 0x000000010d0dc824 */ /* 0x100fe400078e0a1d */
[--C-:B------:R-:W-:Y:S01]  /*61b0*/  @!P1 IMAD.IADD R23, R23, 0x1, -R29.reuse ;  /* 0x0000000117179824 */ /* 0x100fe200078e0a1d */
[----:B------:R-:W-:Y:S01]  /*61c0*/  ISETP.GT.U32.AND P1, PT, R29, R16, PT ;  /* 0x000000101d00720c */ /* 0x000fe20003f24070 */
[--C-:B------:R-:W-:Y:S01]  /*61d0*/  @!P2 IMAD.IADD R24, R24, 0x1, -R29.reuse ;  /* 0x000000011818a824 */ /* 0x100fe200078e0a1d */
[----:B------:R-:W-:Y:S01]  /*61e0*/  STL [R1+0x160], R10 ;  /* 0x0001600a01007387 */ /* 0x000fe20000100800 */
[--C-:B------:R-:W-:Y:S02]  /*61f0*/  @!P5 IMAD.IADD R14, R14, 0x1, -R29.reuse ;  /* 0x000000010e0ed824 */ /* 0x100fe400078e0a1d */
[--C-:B------:R-:W-:Y:S01]  /*6200*/  @!P0 IMAD.IADD R15, R15, 0x1, -R29.reuse ;  /* 0x000000010f0f8824 */ /* 0x100fe200078e0a1d */
[----:B------:R-:W-:Y:S04]  /*6210*/  STL [R1+0x168], R11 ;  /* 0x0001680b01007387 */ /* 0x000fe80000100800 */
[----:B------:R-:W-:Y:S04]  /*6220*/  STL [R1+0x16c], R12 ;  /* 0x00016c0c01007387 */ /* 0x000fe80000100800 */
[----:B------:R-:W-:Y:S04]  /*6230*/  STL [R1+0x164], R18 ;  /* 0x0001641201007387 */ /* 0x000fe80000100800 */
[----:B------:R-:W-:Y:S01]  /*6240*/  STL [R1+0x144], R23 ;  /* 0x0001441701007387 */ /* 0x000fe20000100800 */
[----:B------:R-:W-:-:S03]  /*6250*/  @!P1 IMAD.IADD R16, R16, 0x1, -R29 ;  /* 0x0000000110109824 */ /* 0x000fc600078e0a1d */
[----:B------:R0:W-:Y:S04]  /*6260*/  STL [R1+0x14c], R24 ;  /* 0x00014c1801007387 */ /* 0x0001e80000100800 */
[----:B0-----:R-:W4:Y:S04]  /*6270*/  LDL.LU R24, [R1+0x34] ;  /* 0x0000340001187983 */ /* 0x001f280000300800 */
[----:B------:R-:W4:Y:S04]  /*6280*/  LDL.LU R10, [R1+0x30] ;  /* 0x00003000010a7983 */ /* 0x000f280000300800 */
[----:B------:R-:W4:Y:S04]  /*6290*/  LDL.LU R18, [R1+0xf0] ;  /* 0x0000f00001127983 */ /* 0x000f280000300800 */
[----:B------:R0:W-:Y:S04]  /*62a0*/  STL [R1+0x154], R25 ;  /* 0x0001541901007387 */ /* 0x0001e80000100800 */
[----:B------:R-:W4:Y:S04]  /*62b0*/  LDL.LU R23, [R1+0xec] ;  /* 0x0000ec0001177983 */ /* 0x000f280000300800 */
[----:B0-----:R-:W4:Y:S01]  /*62c0*/  LDL.LU R25, [R1+0x2c] ;  /* 0x00002c0001197983 */ /* 0x001f220000300800 */
[----:B---3--:R-:W-:-:S02]  /*62d0*/  ISETP.GT.U32.AND P6, PT, R29, R8, PT ;  /* 0x000000081d00720c */ /* 0x008fc40003fc4070 */
[C---:B--2---:R-:W-:Y:S02]  /*62e0*/  ISETP.GT.U32.AND P3, PT, R29.reuse, R9, PT ;  /* 0x000000091d00720c */ /* 0x044fe40003f64070 */
[----:B------:R-:W-:-:S09]  /*62f0*/  ISETP.GT.U32.AND P4, PT, R29, R19, PT ;  /* 0x000000131d00720c */ /* 0x000fd20003f84070 */
[--C-:B------:R-:W-:Y:S01]  /*6300*/  @!P6 IMAD.IADD R8, R8, 0x1, -R29.reuse ;  /* 0x000000010808e824 */ /* 0x100fe200078e0a1d */
[C---:B------:R-:W-:Y:S02]  /*6310*/  ISETP.GT.U32.AND P2, PT, R29.reuse, R17, PT ;  /* 0x000000111d00720c */ /* 0x040fe40003f44070 */
[----:B------:R-:W-:Y:S01]  /*6320*/  ISETP.GT.U32.AND P6, PT, R29, R26, PT ;  /* 0x0000001a1d00720c */ /* 0x000fe20003fc4070 */
[--C-:B------:R-:W-:Y:S01]  /*6330*/  @!P3 IMAD.IADD R9, R9, 0x1, -R29.reuse ;  /* 0x000000010909b824 */ /* 0x100fe200078e0a1d */
[C---:B------:R-:W-:Y:S02]  /*6340*/  ISETP.GT.U32.AND P5, PT, R29.reuse, R20, PT ;  /* 0x000000141d00720c */ /* 0x040fe40003fa4070 */
[----:B------:R-:W-:Y:S01]  /*6350*/  ISETP.GT.U32.AND P3, PT, R29, R13, PT ;  /* 0x0000000d1d00720c */ /* 0x000fe20003f64070 */
[----:B------:R-:W-:Y:S01]  /*6360*/  @!P4 IMAD.IADD R19, R19, 0x1, -R29 ;  /* 0x000000011313c824 */ /* 0x000fe200078e0a1d */
[C---:B------:R-:W-:Y:S02]  /*6370*/  ISETP.GT.U32.AND P4, PT, R29.reuse, R14, PT ;  /* 0x0000000e1d00720c */ /* 0x040fe40003f84070 */
[----:B------:R-:W-:-:S03]  /*6380*/  ISETP.GT.U32.AND P0, PT, R29, R22, PT ;  /* 0x000000161d00720c */ /* 0x000fc60003f04070 */
[--C-:B------:R-:W-:Y:S01]  /*6390*/  @!P2 IMAD.IADD R17, R17, 0x1, -R29.reuse ;  /* 0x000000011111a824 */ /* 0x100fe200078e0a1d */
[C---:B------:R-:W-:Y:S01]  /*63a0*/  ISETP.GT.U32.AND P1, PT, R29.reuse, R21, PT ;  /* 0x000000151d00720c */ /* 0x040fe20003f24070 */
[--C-:B------:R-:W-:Y:S02]  /*63b0*/  @!P6 IMAD.IADD R26, R26, 0x1, -R29.reuse ;  /* 0x000000011a1ae824 */ /* 0x100fe400078e0a1d */
[--C-:B------:R-:W-:Y:S01]  /*63c0*/  @!P5 IMAD.IADD R20, R20, 0x1, -R29.reuse ;  /* 0x000000011414d824 */ /* 0x100fe200078e0a1d */
[----:B------:R-:W-:Y:S01]  /*63d0*/  ISETP.GT.U32.AND P5, PT, R29, R15, PT ;  /* 0x0000000f1d00720c */ /* 0x000fe20003fa4070 */
[--C-:B------:R-:W-:Y:S01]  /*63e0*/  @!P3 IMAD.IADD R13, R13, 0x1, -R29.reuse ;  /* 0x000000010d0db824 */ /* 0x100fe200078e0a1d */
[----:B------:R0:W-:Y:S03]  /*63f0*/  STL [R1+0x15c], R26 ;  /* 0x00015c1a01007387 */ /* 0x0001e60000100800 */
[----:B------:R-:W-:Y:S01]  /*6400*/  @!P0 IMAD.IADD R22, R22, 0x1, -R29 ;  /* 0x0000000116168824 */ /* 0x000fe200078e0a1d */
[----:B------:R-:W-:-:S02]  /*6410*/  ISETP.GT.U32.AND P0, PT, R29, R16, PT ;  /* 0x000000101d00720c */ /* 0x000fc40003f04070 */
[----:B------:R-:W-:Y:S01]  /*6420*/  ISETP.GT.U32.AND P2, PT, R29, R27, PT ;  /* 0x0000001b1d00720c */ /* 0x000fe20003f44070 */
[--C-:B------:R-:W-:Y:S01]  /*6430*/  @!P4 IMAD.IADD R14, R14, 0x1, -R29.reuse ;  /* 0x000000010e0ec824 */ /* 0x100fe200078e0a1d */
[----:B0-----:R-:W2:Y:S04]  /*6440*/  LDL.LU R26, [R1+0xcc] ;  /* 0x0000cc00011a7983 */ /* 0x001ea80000300800 */
[----:B------:R-:W3:Y:S01]  /*6450*/  LDL.LU R11, [R1+0xe4] ;  /* 0x0000e400010b7983 */ /* 0x000ee20000300800 */
[----:B------:R-:W-:-:S03]  /*6460*/  @!P1 IMAD.IADD R21, R21, 0x1, -R29 ;  /* 0x0000000115159824 */ /* 0x000fc600078e0a1d */
[----:B------:R0:W-:Y:S01]  /*6470*/  STL [R1+0x150], R13 ;  /* 0x0001500d01007387 */ /* 0x0001e20000100800 */
[----:B------:R-:W-:-:S03]  /*6480*/  ISETP.GT.U32.AND P1, PT, R29, R17, PT ;  /* 0x000000111d00720c */ /* 0x000fc60003f24070 */
[----:B------:R-:W2:Y:S01]  /*6490*/  LDL.LU R12, [R1+0xe8] ;  /* 0x0000e800010c7983 */ /* 0x000ea20000300800 */
[----:B------:R-:W-:-:S03]  /*64a0*/  @!P2 IMAD.IADD R27, R27, 0x1, -R29 ;  /* 0x000000011b1ba824 */ /* 0x000fc600078e0a1d */
[----:B------:R1:W-:Y:S01]  /*64b0*/  STL [R1+0x148], R14 ;  /* 0x0001480e01007387 */ /* 0x0003e20000100800 */
[----:B------:R-:W-:-:S03]  /*64c0*/  ISETP.GT.U32.AND P2, PT, R29, R8, PT ;  /* 0x000000081d00720c */ /* 0x000fc60003f44070 */
[----:B0-----:R-:W2:Y:S01]  /*64d0*/  LDL.LU R13, [R1+0xd4] ;  /* 0x0000d400010d7983 */ /* 0x001ea20000300800 */
[C---:B------:R-:W-:Y:S01]  /*64e0*/  ISETP.GT.U32.AND P3, PT, R29.reuse, R9, PT ;  /* 0x000000091d00720c */ /* 0x040fe20003f64070 */
[--C-:B------:R-:W-:Y:S01]  /*64f0*/  @!P0 IMAD.IADD R16, R16, 0x1, -R29.reuse ;  /* 0x0000000110108824 */ /* 0x100fe200078e0a1d */
[----:B------:R-:W-:Y:S01]  /*6500*/  ISETP.GT.U32.AND P4, PT, R29, R19, PT ;  /* 0x000000131d00720c */ /* 0x000fe20003f84070 */
[----:B-1----:R-:W2:Y:S01]  /*6510*/  LDL.LU R14, [R1+0x28] ;  /* 0x00002800010e7983 */ /* 0x002ea20000300800 */
[--C-:B------:R-:W-:Y:S01]  /*6520*/  @!P5 IMAD.IADD R15, R15, 0x1, -R29.reuse ;  /* 0x000000010f0fd824 */ /* 0x100fe200078e0a1d */
[C---:B------:R-:W-:Y:S02]  /*6530*/  ISETP.GT.U32.AND P0, PT, R29.reuse, R22, PT ;  /* 0x000000161d00720c */ /* 0x040fe40003f04070 */
[----:B------:R-:W-:Y:S01]  /*6540*/  ISETP.GT.U32.AND P5, PT, R29, R20, PT ;  /* 0x000000141d00720c */ /* 0x000fe20003fa4070 */
[--C-:B------:R-:W-:Y:S01]  /*6550*/  @!P1 IMAD.IADD R17, R17, 0x1, -R29.reuse ;  /* 0x0000000111119824 */ /* 0x100fe200078e0a1d */
[----:B------:R0:W-:Y:S01]  /*6560*/  STL [R1+0x120], R15 ;  /* 0x0001200f01007387 */ /* 0x0001e20000100800 */
[----:B------:R-:W-:-:S03]  /*6570*/  @!P2 IMAD.IADD R8, R8, 0x1, -R29 ;  /* 0x000000010808a824 */ /* 0x000fc600078e0a1d */
[--C-:B------:R-:W-:Y:S02]  /*6580*/  @!P3 IMAD.IADD R9, R9, 0x1, -R29.reuse ;  /* 0x000000010909b824 */ /* 0x100fe400078e0a1d */
[--C-:B------:R-:W-:Y:S01]  /*6590*/  @!P4 IMAD.IADD R19, R19, 0x1, -R29.reuse ;  /* 0x000000011313c824 */ /* 0x100fe200078e0a1d */
[----:B0-----:R-:W2:Y:S02]  /*65a0*/  LDL.LU R15, [R1+0xb8] ;  /* 0x0000b800010f7983 */ /* 0x001ea40000300800 */
[--C-:B------:R-:W-:Y:S02]  /*65b0*/  @!P0 IMAD.IADD R22, R22, 0x1, -R29.reuse ;  /* 0x0000000116168824 */ /* 0x100fe400078e0a1d */
[----:B------:R0:W-:Y:S01]  /*65c0*/  STL [R1+0x130], R16 ;  /* 0x0001301001007387 */ /* 0x0001e20000100800 */
[----:B------:R-:W-:-:S03]  /*65d0*/  @!P5 IMAD.IADD R20, R20, 0x1, -R29 ;  /* 0x000000011414d824 */ /* 0x000fc600078e0a1d */
[----:B0-----:R-:W2:Y:S04]  /*65e0*/  LDL.LU R16, [R1+0xc0] ;  /* 0x0000c00001107983 */ /* 0x001ea80000300800 */
[----:B------:R0:W-:Y:S04]  /*65f0*/  STL [R1+0x134], R17 ;  /* 0x0001341101007387 */ /* 0x0001e80000100800 */
[----:B0-----:R-:W2:Y:S04]  /*6600*/  LDL.LU R17, [R1+0xc4] ;  /* 0x0000c40001117983 */ /* 0x001ea80000300800 */
[----:B------:R-:W-:Y:S04]  /*6610*/  STL [R1+0x124], R8 ;  /* 0x0001240801007387 */ /* 0x000fe80000100800 */
[----:B------:R-:W-:Y:S04]  /*6620*/  STL [R1+0xf8], R9 ;  /* 0x0000f80901007387 */ /* 0x000fe80000100800 */
[----:B------:R-:W-:Y:S04]  /*6630*/  STL [R1+0x100], R19 ;  /* 0x0001001301007387 */ /* 0x000fe80000100800 */
[----:B------:R0:W-:Y:S04]  /*6640*/  STL [R1+0x11c], R22 ;  /* 0x00011c1601007387 */ /* 0x0001e80000100800 */
[----:B------:R-:W-:Y:S04]  /*6650*/  STL [R1+0x118], R20 ;  /* 0x0001181401007387 */ /* 0x000fe80000100800 */
[----:B0-----:R-:W2:Y:S01]  /*6660*/  LDL R22, [R1+0x23f0] ;  /* 0x0023f00001167983 */ /* 0x001ea20000100800 */
[----:B------:R-:W-:-:S02]  /*6670*/  ISETP.GT.U32.AND P6, PT, R29, R27, PT ;  /* 0x0000001b1d00720c */ /* 0x000fc40003fc4070 */
[C---:B----4-:R-:W-:Y:S02]  /*6680*/  ISETP.GT.U32.AND P2, PT, R29.reuse, R24, PT ;  /* 0x000000181d00720c */ /* 0x050fe40003f44070 */
[C---:B------:R-:W-:Y:S02]  /*6690*/  ISETP.GT.U32.AND P3, PT, R29.reuse, R10, PT ;  /* 0x0000000a1d00720c */ /* 0x040fe40003f64070 */
[C---:B------:R-:W-:Y:S01]  /*66a0*/  ISETP.GT.U32.AND P4, PT, R29.reuse, R18, PT ;  /* 0x000000121d00720c */ /* 0x040fe20003f84070 */
[----:B------:R-:W-:Y:S01]  /*66b0*/  IMAD.HI.U32 R2, R0, R5, RZ ;  /* 0x0000000500027227 */ /* 0x000fe200078e00ff */
[----:B------:R-:W-:-:S05]  /*66c0*/  ISETP.GT.U32.AND P5, PT, R29, R23, PT ;  /* 0x000000171d00720c */ /* 0x000fca0003fa4070 */
[--C-:B------:R-:W-:Y:S02]  /*66d0*/  @!P6 IMAD.IADD R27, R27, 0x1, -R29.reuse ;  /* 0x000000011b1be824 */ /* 0x100fe400078e0a1d */
[--C-:B------:R-:W-:Y:S01]  /*66e0*/  @!P2 IMAD.IADD R24, R24, 0x1, -R29.reuse ;  /* 0x000000011818a824 */ /* 0x100fe200078e0a1d */
[----:B------:R-:W-:Y:S01]  /*66f0*/  ISETP.GT.U32.AND P1, PT, R29, R21, PT ;  /* 0x000000151d00720c */ /* 0x000fe20003f24070 */
[--C-:B------:R-:W-:Y:S02]  /*6700*/  @!P3 IMAD.IADD R10, R10, 0x1, -R29.reuse ;  /* 0x000000010a0ab824 */ /* 0x100fe400078e0a1d */
[----:B------:R-:W-:Y:S02]  /*6710*/  @!P4 IMAD.IADD R18, R18, 0x1, -R29 ;  /* 0x000000011212c824 */ /* 0x000fe400078e0a1d */
[----:B------:R-:W-:-:S04]  /*6720*/  IMAD.MOV R2, RZ, RZ, -R2 ;  /* 0x000000ffff027224 */ /* 0x000fc800078e0a02 */
[----:B------:R-:W-:Y:S02]  /*6730*/  IMAD R5, R29, R2, R5 ;  /* 0x000000021d057224 */ /* 0x000fe400078e0205 */
[----:B------:R-:W-:-:S04]  /*6740*/  IMAD.HI.U32 R2, R0, R4, RZ ;  /* 0x0000000400027227 */ /* 0x000fc800078e00ff */
[----:B------:R-:W-:Y:S02]  /*6750*/  IMAD.MOV R2, RZ, RZ, -R2 ;  /* 0x000000ffff027224 */ /* 0x000fe400078e0a02 */
[--C-:B------:R-:W-:Y:S02]  /*6760*/  @!P5 IMAD.IADD R23, R23, 0x1, -R29.reuse ;  /* 0x000000011717d824 */ /* 0x100fe400078e0a1d */
[----:B------:R-:W-:Y:S02]  /*6770*/  @!P1 IMAD.IADD R21, R21, 0x1, -R29 ;  /* 0x0000000115159824 */ /* 0x000fe400078e0a1d */
[----:B------:R-:W-:Y:S01]  /*6780*/  IMAD R4, R29, R2, R4 ;  /* 0x000000021d047224 */ /* 0x000fe200078e0204 */
[----:B------:R0:W-:Y:S01]  /*6790*/  STL [R1+0xfc], R27 ;  /* 0x0000fc1b01007387 */ /* 0x0001e20000100800 */
[----:B------:R-:W-:-:S03]  /*67a0*/  IMAD.HI.U32 R2, R0, R3, RZ ;  /* 0x0000000300027227 */ /* 0x000fc600078e00ff */
[----:B------:R1:W-:Y:S01]  /*67b0*/  STL [R1+0x108], R21 ;  /* 0x0001081501007387 */ /* 0x0003e20000100800 */
[----:B------:R-:W-:-:S03]  /*67c0*/  IMAD.MOV R2, RZ, RZ, -R2 ;  /* 0x000000ffff027224 */ /* 0x000fc600078e0a02 */
[----:B0-----:R-:W4:Y:S01]  /*67d0*/  LDL.LU R27, [R1+0xbc] ;  /* 0x0000bc00011b7983 */ /* 0x001f220000300800 */
[----:B------:R-:W-:-:S03]  /*67e0*/  IMAD R3, R29, R2, R3 ;  /* 0x000000021d037224 */ /* 0x000fc600078e0203 */
[----:B------:R-:W4:Y:S04]  /*67f0*/  LDL.LU R19, [R1+0x24] ;  /* 0x0000240001137983 */ /* 0x000f280000300800 */
[----:B------:R-:W4:Y:S04]  /*6800*/  LDL.LU R20, [R1+0xa8] ;  /* 0x0000a80001147983 */ /* 0x000f280000300800 */
[----:B-1----:R-:W4:Y:S01]  /*6810*/  LDL.LU R21, [R1+0xb0] ;  /* 0x0000b00001157983 */ /* 0x002f220000300800 */
[C---:B---3--:R-:W-:Y:S02]  /*6820*/  ISETP.GT.U32.AND P6, PT, R29.reuse, R11, PT ;  /* 0x0000000b1d00720c */ /* 0x048fe40003fc4070 */
[----:B--2---:R-:W-:-:S02]  /*6830*/  ISETP.GT.U32.AND P2, PT, R29, R12, PT ;  /* 0x0000000c1d00720c */ /* 0x004fc40003f44070 */
[C---:B------:R-:W-:Y:S02]  /*6840*/  ISETP.GT.U32.AND P3, PT, R29.reuse, R13, PT ;  /* 0x0000000d1d00720c */ /* 0x040fe40003f64070 */
[----:B------:R-:W-:-:S07]  /*6850*/  ISETP.GT.U32.AND P4, PT, R29, R14, PT ;  /* 0x0000000e1d00720c */ /* 0x000fce0003f84070 */
[--C-:B------:R-:W-:Y:S01]  /*6860*/  @!P6 IMAD.IADD R11, R11, 0x1, -R29.reuse ;  /* 0x000000010b0be824 */ /* 0x100fe200078e0a1d */
[C---:B------:R-:W-:Y:S01]  /*6870*/  ISETP.GT.U32.AND P6, PT, R29.reuse, R24, PT ;  /* 0x000000181d00720c */ /* 0x040fe20003fc4070 */
[--C-:B------:R-:W-:Y:S01]  /*6880*/  @!P2 IMAD.IADD R12, R12, 0x1, -R29.reuse ;  /* 0x000000010c0ca824 */ /* 0x100fe200078e0a1d */
[----:B------:R-:W-:Y:S01]  /*6890*/  ISETP.GT.U32.AND P2, PT, R29, R10, PT ;  /* 0x0000000a1d00720c */ /* 0x000fe20003f44070 */
[--C-:B------:R-:W-:Y:S01]  /*68a0*/  @!P3 IMAD.IADD R13, R13, 0x1, -R29.reuse ;  /* 0x000000010d0db824 */ /* 0x100fe200078e0a1d */
[C---:B------:R-:W-:Y:S01]  /*68b0*/  ISETP.GT.U32.AND P3, PT, R29.reuse, R18, PT ;  /* 0x000000121d00720c */ /* 0x040fe20003f64070 */
[----:B------:R-:W-:Y:S01]  /*68c0*/  @!P4 IMAD.IADD R14, R14, 0x1, -R29 ;  /* 0x000000010e0ec824 */ /* 0x000fe200078e0a1d */
[----:B------:R-:W-:-:S07]  /*68d0*/  ISETP.GT.U32.AND P4, PT, R29, R23, PT ;  /* 0x000000171d00720c */ /* 0x000fce0003f84070 */
[--C-:B------:R-:W-:Y:S02]  /*68e0*/  @!P6 IMAD.IADD R24, R24, 0x1, -R29.reuse ;  /* 0x000000011818e824 */ /* 0x100fe400078e0a1d */
[--C-:B------:R-:W-:Y:S02]  /*68f0*/  @!P2 IMAD.IADD R10, R10, 0x1, -R29.reuse ;  /* 0x000000010a0aa824 */ /* 0x100fe400078e0a1d */
[--C-:B------:R-:W-:Y:S02]  /*6900*/  @!P3 IMAD.IADD R18, R18, 0x1, -R29.reuse ;  /* 0x000000011212b824 */ /* 0x100fe400078e0a1d */
[----:B------:R-:W-:Y:S01]  /*6910*/  @!P4 IMAD.IADD R23, R23, 0x1, -R29 ;  /* 0x000000011717c824 */ /* 0x000fe200078e0a1d */
[----:B------:R-:W-:Y:S02]  /*6920*/  IABS R2, R22 ;  /* 0x0000001600027213 */ /* 0x000fe40000000000 */
[----:B------:R-:W2:Y:S04]  /*6930*/  LDL.LU R22, [R1+0xb4] ;  /* 0x0000b40001167983 */ /* 0x000ea80000300800 */
[----:B------:R0:W-:Y:S04]  /*6940*/  STL [R1+0x34], R24 ;  /* 0x0000341801007387 */ /* 0x0001e80000100800 */
[----:B0-----:R-:W3:Y:S04]  /*6950*/  LDL.LU R24, [R1+0xac] ;  /* 0x0000ac0001187983 */ /* 0x001ee80000300800 */
[----:B------:R0:W-:Y:S04]  /*6960*/  STL [R1+0x30], R10 ;  /* 0x0000300a01007387 */ /* 0x0001e80000100800 */
[----:B------:R-:W2:Y:S04]  /*6970*/  LDL.LU R8, [R1+0x90] ;  /* 0x0000900001087983 */ /* 0x000ea80000300800 */
[----:B------:R1:W-:Y:S04]  /*6980*/  STL [R1+0xf0], R18 ;  /* 0x0000f01201007387 */ /* 0x0003e80000100800 */
[----:B------:R-:W3:Y:S04]  /*6990*/  LDL.LU R9, [R1+0x98] ;  /* 0x0000980001097983 */ /* 0x000ee80000300800 */
[----:B------:R4:W-:Y:S04]  /*69a0*/  STL [R1+0xec], R23 ;  /* 0x0000ec1701007387 */ /* 0x0009e80000100800 */
[----:B0-----:R-:W3:Y:S01]  /*69b0*/  LDL.LU R10, [R1+0xa0] ;  /* 0x0000a000010a7983 */ /* 0x001ee20000300800 */
[----:B------:R-:W-:-:S02]  /*69c0*/  ISETP.GT.U32.AND P1, PT, R29, R26, PT ;  /* 0x0000001a1d00720c */ /* 0x000fc40003f24070 */
[C---:B------:R-:W-:Y:S01]  /*69d0*/  ISETP.GT.U32.AND P0, PT, R29.reuse, R25, PT ;  /* 0x000000191d00720c */ /* 0x040fe20003f04070 */
[----:B-1----:R-:W3:Y:S01]  /*69e0*/  LDL.LU R18, [R1+0xa4] ;  /* 0x0000a40001127983 */ /* 0x002ee20000300800 */
[----:B------:R-:W-:-:S09]  /*69f0*/  ISETP.GT.U32.AND P5, PT, R29, R15, PT ;  /* 0x0000000f1d00720c */ /* 0x000fd20003fa4070 */
[--C-:B------:R-:W-:Y:S01]  /*6a00*/  @!P1 IMAD.IADD R26, R26, 0x1, -R29.reuse ;  /* 0x000000011a1a9824 */ /* 0x100fe200078e0a1d */
[----:B------:R-:W-:Y:S01]  /*6a10*/  ISETP.GT.U32.AND P1, PT, R29, R17, PT ;  /* 0x000000111d00720c */ /* 0x000fe20003f24070 */
[--C-:B------:R-:W-:Y:S01]  /*6a20*/  @!P0 IMAD.IADD R25, R25, 0x1, -R29.reuse ;  /* 0x0000000119198824 */ /* 0x100fe200078e0a1d */
[----:B------:R-:W-:Y:S01]  /*6a30*/  ISETP.GT.U32.AND P0, PT, R29, R16, PT ;  /* 0x000000101d00720c */ /* 0x000fe20003f04070 */
[----:B------:R-:W-:-:S03]  /*6a40*/  @!P5 IMAD.IADD R15, R15, 0x1, -R29 ;  /* 0x000000010f0fd824 */ /* 0x000fc600078e0a1d */
[C---:B------:R-:W-:Y:S02]  /*6a50*/  ISETP.GT.U32.AND P5, PT, R29.reuse, R25, PT ;  /* 0x000000191d00720c */ /* 0x040fe40003fa4070 */
[----:B------:R-:W-:-:S05]  /*6a60*/  ISETP.GT.U32.AND P2, PT, R29, R12, PT ;  /* 0x0000000c1d00720c */ /* 0x000fca0003f44070 */
[--C-:B------:R-:W-:Y:S01]  /*6a70*/  @!P1 IMAD.IADD R17, R17, 0x1, -R29.reuse ;  /* 0x0000000111119824 */ /* 0x100fe200078e0a1d */
[C---:B------:R-:W-:Y:S01]  /*6a80*/  ISETP.GT.U32.AND P1, PT, R29.reuse, R11, PT ;  /* 0x0000000b1d00720c */ /* 0x040fe20003f24070 */
[--C-:B------:R-:W-:Y:S01]  /*6a90*/  @!P0 IMAD.IADD R16, R16, 0x1, -R29.reuse ;  /* 0x0000000110108824 */ /* 0x100fe200078e0a1d */
[C---:B------:R-:W-:Y:S02]  /*6aa0*/  ISETP.GT.U32.AND P0, PT, R29.reuse, R26, PT ;  /* 0x0000001a1d00720c */ /* 0x040fe40003f04070 */
[----:B------:R-:W-:Y:S01]  /*6ab0*/  ISETP.GT.U32.AND P6, PT, R29, R17, PT ;  /* 0x000000111d00720c */ /* 0x000fe20003fc4070 */
[--C-:B------:R-:W-:Y:S01]  /*6ac0*/  @!P5 IMAD.IADD R25, R25, 0x1, -R29.reuse ;  /* 0x000000011919d824 */ /* 0x100fe200078e0a1d */
[C---:B------:R-:W-:Y:S01]  /*6ad0*/  ISETP.GT.U32.AND P3, PT, R29.reuse, R13, PT ;  /* 0x0000000d1d00720c */ /* 0x040fe20003f64070 */
[--C-:B------:R-:W-:Y:S01]  /*6ae0*/  @!P2 IMAD.IADD R12, R12, 0x1, -R29.reuse ;  /* 0x000000010c0ca824 */ /* 0x100fe200078e0a1d */
[----:B----4-:R-:W-:Y:S02]  /*6af0*/  ISETP.GT.U32.AND P2, PT, R29, R19, PT ;  /* 0x000000131d00720c */ /* 0x010fe40003f44070 */
[----:B------:R0:W-:Y:S03]  /*6b00*/  STL [R1+0x2c], R25 ;  /* 0x00002c1901007387 */ /* 0x0001e60000100800 */
[--C-:B------:R-:W-:Y:S01]  /*6b10*/  @!P1 IMAD.IADD R11, R11, 0x1, -R29.reuse ;  /* 0x000000010b0b9824 */ /* 0x100fe200078e0a1d */
[----:B------:R-:W-:Y:S01]  /*6b20*/  ISETP.GT.U32.AND P1, PT, R29, R27, PT ;  /* 0x0000001b1d00720c */ /* 0x000fe20003f24070 */
[--C-:B------:R-:W-:Y:S01]  /*6b30*/  @!P0 IMAD.IADD R26, R26, 0x1, -R29.reuse ;  /* 0x000000011a1a8824 */ /* 0x100fe200078e0a1d */
[----:B------:R-:W4:Y:S04]  /*6b40*/  LDL.LU R23, [R1+0x9c] ;  /* 0x00009c0001177983 */ /* 0x000f280000300800 */
[----:B0-----:R-:W4:Y:S04]  /*6b50*/  LDL.LU R25, [R1+0x94] ;  /* 0x0000940001197983 */ /* 0x001f280000300800 */
[----:B------:R0:W-:Y:S01]  /*6b60*/  STL [R1+0xcc], R26 ;  /* 0x0000cc1a01007387 */ /* 0x0001e20000100800 */
[----:B------:R-:W-:-:S02]  /*6b70*/  @!P6 IMAD.IADD R17, R17, 0x1, -R29 ;  /* 0x000000011111e824 */ /* 0x000fc400078e0a1d */
[--C-:B------:R-:W-:Y:S01]  /*6b80*/  @!P3 IMAD.IADD R13, R13, 0x1, -R29.reuse ;  /* 0x000000010d0db824 */ /* 0x100fe200078e0a1d */
[C---:B------:R-:W-:Y:S01]  /*6b90*/  ISETP.GT.U32.AND P3, PT, R29.reuse, R20, PT ;  /* 0x000000141d00720c */ /* 0x040fe20003f64070 */
[----:B0-----:R-:W4:Y:S01]  /*6ba0*/  LDL.LU R26, [R1+0x80] ;  /* 0x00008000011a7983 */ /* 0x001f220000300800 */
[----:B------:R-:W-:Y:S01]  /*6bb0*/  ISETP.GT.U32.AND P4, PT, R29, R14, PT ;  /* 0x0000000e1d00720c */ /* 0x000fe20003f84070 */
[--C-:B------:R-:W-:Y:S01]  /*6bc0*/  @!P1 IMAD.IADD R27, R27, 0x1, -R29.reuse ;  /* 0x000000011b1b9824 */ /* 0x100fe200078e0a1d */
[----:B------:R-:W-:Y:S01]  /*6bd0*/  ISETP.GT.U32.AND P5, PT, R29, R15, PT ;  /* 0x0000000f1d00720c */ /* 0x000fe20003fa4070 */
[----:B------:R-:W-:Y:S01]  /*6be0*/  @!P2 IMAD.IADD R19, R19, 0x1, -R29 ;  /* 0x000000011313a824 */ /* 0x000fe200078e0a1d */
[----:B------:R-:W-:-:S07]  /*6bf0*/  ISETP.GT.U32.AND P0, PT, R29, R16, PT ;  /* 0x000000101d00720c */ /* 0x000fce0003f04070 */
[--C-:B------:R-:W-:Y:S01]  /*6c00*/  @!P3 IMAD.IADD R20, R20, 0x1, -R29.reuse ;  /* 0x000000011414b824 */ /* 0x100fe200078e0a1d */
[----:B------:R0:W-:Y:S01]  /*6c10*/  STL [R1+0xe4], R11 ;  /* 0x0000e40b01007387 */ /* 0x0001e20000100800 */
[--C-:B------:R-:W-:Y:S02]  /*6c20*/  @!P4 IMAD.IADD R14, R14, 0x1, -R29.reuse ;  /* 0x000000010e0ec824 */ /* 0x100fe400078e0a1d */
[--C-:B------:R-:W-:Y:S01]  /*6c30*/  @!P5 IMAD.IADD R15, R15, 0x1, -R29.reuse ;  /* 0x000000010f0fd824 */ /* 0x100fe200078e0a1d */
[----:B------:R1:W-:Y:S01]  /*6c40*/  STL [R1+0xe8], R12 ;  /* 0x0000e80c01007387 */ /* 0x0003e20000100800 */
[----:B------:R-:W-:-:S03]  /*6c50*/  @!P0 IMAD.IADD R16, R16, 0x1, -R29 ;  /* 0x0000000110108824 */ /* 0x000fc600078e0a1d */
[----:B------:R0:W-:Y:S04]  /*6c60*/  STL [R1+0xd4], R13 ;  /* 0x0000d40d01007387 */ /* 0x0001e80000100800 */
[----:B------:R1:W-:Y:S04]  /*6c70*/  STL [R1+0x28], R14 ;  /* 0x0000280e01007387 */ /* 0x0003e80000100800 */
[----:B------:R1:W-:Y:S04]  /*6c80*/  STL [R1+0xb8], R15 ;  /* 0x0000b80f01007387 */ /* 0x0003e80000100800 */
[----:B0-----:R-:W4:Y:S04]  /*6c90*/  LDL.LU R11, [R1+0x88] ;  /* 0x00008800010b7983 */ /* 0x001f280000300800 */
[----:B------:R-:W-:Y:S04]  /*6ca0*/  STL [R1+0xc0], R16 ;  /* 0x0000c01001007387 */ /* 0x000fe80000100800 */
[----:B-1----:R-:W4:Y:S04]  /*6cb0*/  LDL.LU R12, [R1+0x8c] ;  /* 0x00008c00010c7983 */ /* 0x002f280000300800 */
[----:B------:R-:W4:Y:S04]  /*6cc0*/  LDL.LU R13, [R1+0x84] ;  /* 0x00008400010d7983 */ /* 0x000f280000300800 */
[----:B------:R-:W-:Y:S04]  /*6cd0*/  STL [R1+0xc4], R17 ;  /* 0x0000c41101007387 */ /* 0x000fe80000100800 */
[----:B------:R-:W4:Y:S04]  /*6ce0*/  LDL.LU R14, [R1+0x70] ;  /* 0x00007000010e7983 */ /* 0x000f280000300800 */
[----:B------:R-:W4:Y:S01]  /*6cf0*/  LDL.LU R15, [R1+0x78] ;  /* 0x00007800010f7983 */ /* 0x000f220000300800 */
[----:B--2---:R-:W-:-:S02]  /*6d00*/  ISETP.GT.U32.AND P6, PT, R29, R8, PT ;  /* 0x000000081d00720c */ /* 0x004fc40003fc4070 */
[C---:B---3--:R-:W-:Y:S02]  /*6d10*/  ISETP.GT.U32.AND P1, PT, R29.reuse, R9, PT ;  /* 0x000000091d00720c */ /* 0x048fe40003f24070 */
[----:B------:R-:W-:-:S09]  /*6d20*/  ISETP.GT.U32.AND P2, PT, R29, R10, PT ;  /* 0x0000000a1d00720c */ /* 0x000fd20003f44070 */
[--C-:B------:R-:W-:Y:S01]  /*6d30*/  @!P6 IMAD.IADD R8, R8, 0x1, -R29.reuse ;  /* 0x000000010808e824 */ /* 0x100fe200078e0a1d */
[----:B------:R-:W-:Y:S01]  /*6d40*/  ISETP.GT.U32.AND P6, PT, R29, R27, PT ;  /* 0x0000001b1d00720c */ /* 0x000fe20003fc4070 */
[--C-:B------:R-:W-:Y:S01]  /*6d50*/  @!P1 IMAD.IADD R9, R9, 0x1, -R29.reuse ;  /* 0x0000000109099824 */ /* 0x100fe200078e0a1d */
[C---:B------:R-:W-:Y:S01]  /*6d60*/  ISETP.GT.U32.AND P1, PT, R29.reuse, R19, PT ;  /* 0x000000131d00720c */ /* 0x040fe20003f24070 */
[----:B------:R-:W-:Y:S01]  /*6d70*/  @!P2 IMAD.IADD R10, R10, 0x1, -R29 ;  /* 0x000000010a0aa824 */ /* 0x000fe200078e0a1d */
[----:B------:R-:W-:-:S09]  /*6d80*/  ISETP.GT.U32.AND P2, PT, R29, R20, PT ;  /* 0x000000141d00720c */ /* 0x000fd20003f44070 */
[--C-:B------:R-:W-:Y:S02]  /*6d90*/  @!P6 IMAD.IADD R27, R27, 0x1, -R29.reuse ;  /* 0x000000011b1be824 */ /* 0x100fe400078e0a1d */
[----:B------:R-:W-:-:S03]  /*6da0*/  @!P1 IMAD.IADD R19, R19, 0x1, -R29 ;  /* 0x0000000113139824 */ /* 0x000fc600078e0a1d */
[----:B------:R0:W-:Y:S01]  /*6db0*/  STL [R1+0xbc], R27 ;  /* 0x0000bc1b01007387 */ /* 0x0001e20000100800 */
[----:B------:R-:W-:-:S03]  /*6dc0*/  @!P2 IMAD.IADD R20, R20, 0x1, -R29 ;  /* 0x000000011414a824 */ /* 0x000fc600078e0a1d */
[----:B0-----:R-:W2:Y:S04]  /*6dd0*/  LDL.LU R27, [R1+0x7c] ;  /* 0x00007c00011b7983 */ /* 0x001ea80000300800 */
[----:B------:R-:W3:Y:S04]  /*6de0*/  LDL.LU R16, [R1+0x1bc] ;  /* 0x0001bc0001107983 */ /* 0x000ee80000300800 */
[----:B------:R0:W-:Y:S04]  /*6df0*/  STL [R1+0x24], R19 ;  /* 0x0000241301007387 */ /* 0x0001e80000100800 */
[----:B------:R-:W2:Y:S04]  /*6e00*/  LDL.LU R17, [R1+0x1a4] ;  /* 0x0001a40001117983 */ /* 0x000ea80000300800 */
[----:B------:R1:W-:Y:S04]  /*6e10*/  STL [R1+0xa8], R20 ;  /* 0x0000a81401007387 */ /* 0x0003e80000100800 */
[----:B0-----:R-:W2:Y:S04]  /*6e20*/  LDL.LU R19, [R1+0x74] ;  /* 0x0000740001137983 */ /* 0x001ea80000300800 */
[----:B-1----:R-:W2:Y:S01]  /*6e30*/  LDL.LU R20, [R1+0x6c] ;  /* 0x00006c0001147983 */ /* 0x002ea20000300800 */
[----:B------:R-:W-:-:S02]  /*6e40*/  ISETP.GT.U32.AND P0, PT, R29, R24, PT ;  /* 0x000000181d00720c */ /* 0x000fc40003f04070 */
[C---:B------:R-:W-:Y:S02]  /*6e50*/  ISETP.GT.U32.AND P4, PT, R29.reuse, R21, PT ;  /* 0x000000151d00720c */ /* 0x040fe40003f84070 */
[C---:B------:R-:W-:Y:S02]  /*6e60*/  ISETP.GT.U32.AND P5, PT, R29.reuse, R22, PT ;  /* 0x000000161d00720c */ /* 0x040fe40003fa4070 */
[----:B------:R-:W-:-:S07]  /*6e70*/  ISETP.GT.U32.AND P3, PT, R29, R18, PT ;  /* 0x000000121d00720c */ /* 0x000fce0003f64070 */
[--C-:B------:R-:W-:Y:S01]  /*6e80*/  @!P0 IMAD.IADD R24, R24, 0x1, -R29.reuse ;  /* 0x0000000118188824 */ /* 0x100fe200078e0a1d */
[----:B----4-:R-:W-:Y:S01]  /*6e90*/  ISETP.GT.U32.AND P0, PT, R29, R26, PT ;  /* 0x0000001a1d00720c */ /* 0x010fe20003f04070 */
[--C-:B------:R-:W-:Y:S01]  /*6ea0*/  @!P4 IMAD.IADD R21, R21, 0x1, -R29.reuse ;  /* 0x000000011515c824 */ /* 0x100fe200078e0a1d */
[C---:B------:R-:W-:Y:S01]  /*6eb0*/  ISETP.GT.U32.AND P4, PT, R29.reuse, R23, PT ;  /* 0x000000171d00720c */ /* 0x040fe20003f84070 */
[--C-:B------:R-:W-:Y:S01]  /*6ec0*/  @!P5 IMAD.IADD R22, R22, 0x1, -R29.reuse ;  /* 0x000000011616d824 */ /* 0x100fe200078e0a1d */
[C---:B------:R-:W-:Y:S01]  /*6ed0*/  ISETP.GT.U32.AND P5, PT, R29.reuse, R25, PT ;  /* 0x000000191d00720c */ /* 0x040fe20003fa4070 */
[----:B------:R-:W-:Y:S01]  /*6ee0*/  @!P3 IMAD.IADD R18, R18, 0x1, -R29 ;  /* 0x000000011212b824 */ /* 0x000fe200078e0a1d */
[C---:B------:R-:W-:Y:S02]  /*6ef0*/  ISETP.GT.U32.AND P3, PT, R29.reuse, R21, PT ;  /* 0x000000151d00720c */ /* 0x040fe40003f64070 */
[----:B------:R-:W-:-:S05]  /*6f00*/  ISETP.GT.U32.AND P1, PT, R29, R9, PT ;  /* 0x000000091d00720c */ /* 0x000fca0003f24070 */
[--C-:B------:R-:W-:Y:S01]  /*6f10*/  @!P0 IMAD.IADD R26, R26, 0x1, -R29.reuse ;  /* 0x000000011a1a8824 */ /* 0x100fe200078e0a1d */
[----:B------:R-:W-:Y:S01]  /*6f20*/  ISETP.GT.U32.AND P0, PT, R29, R8, PT ;  /* 0x000000081d00720c */ /* 0x000fe20003f04070 */
[--C-:B------:R-:W-:Y:S01]  /*6f30*/  @!P4 IMAD.IADD R23, R23, 0x1, -R29.reuse ;  /* 0x000000011717c824 */ /* 0x100fe200078e0a1d */
[----:B------:R-:W-:Y:S01]  /*6f40*/  ISETP.GT.U32.AND P4, PT, R29, R22, PT ;  /* 0x000000161d00720c */ /* 0x000fe20003f84070 */
[--C-:B------:R-:W-:Y:S01]  /*6f50*/  @!P5 IMAD.IADD R25, R25, 0x1, -R29.reuse ;  /* 0x000000011919d824 */ /* 0x100fe200078e0a1d */
[C---:B------:R-:W-:Y:S02]  /*6f60*/  ISETP.GT.U32.AND P5, PT, R29.reuse, R24, PT ;  /* 0x000000181d00720c */ /* 0x040fe40003fa4070 */
[----:B------:R-:W-:Y:S01]  /*6f70*/  ISETP.GT.U32.AND P2, PT, R29, R10, PT ;  /* 0x0000000a1d00720c */ /* 0x000fe20003f44070 */
[--C-:B------:R-:W-:Y:S01]  /*6f80*/  @!P3 IMAD.IADD R21, R21, 0x1, -R29.reuse ;  /* 0x000000011515b824 */ /* 0x100fe200078e0a1d */
[----:B------:R-:W-:Y:S01]  /*6f90*/  ISETP.GT.U32.AND P6, PT, R29, R26, PT ;  /* 0x0000001a1d00720c */ /* 0x000fe20003fc4070 */
[----:B------:R-:W-:-:S04]  /*6fa0*/  @!P1 IMAD.IADD R9, R9, 0x1, -R29 ;  /* 0x0000000109099824 */ /* 0x000fc800078e0a1d */
[--C-:B------:R-:W-:Y:S01]  /*6fb0*/  @!P0 IMAD.IADD R8, R8, 0x1, -R29.reuse ;  /* 0x0000000108088824 */ /* 0x100fe200078e0a1d */
[C---:B------:R-:W-:Y:S01]  /*6fc0*/  ISETP.GT.U32.AND P0, PT, R29.reuse, R11, PT ;  /* 0x0000000b1d00720c */ /* 0x040fe20003f04070 */
[--C-:B------:R-:W-:Y:S01]  /*6fd0*/  @!P4 IMAD.IADD R22, R22, 0x1, -R29.reuse ;  /* 0x000000011616c824 */ /* 0x100fe200078e0a1d */
[----:B------:R0:W-:Y:S01]  /*6fe0*/  STL [R1+0xb0], R21 ;  /* 0x0000b01501007387 */ /* 0x0001e20000100800 */
[C---:B------:R-:W-:Y:S02]  /*6ff0*/  ISETP.GT.U32.AND P1, PT, R29.reuse, R12, PT ;  /* 0x0000000c1d00720c */ /* 0x040fe40003f24070 */
[C---:B------:R-:W-:Y:S01]  /*7000*/  ISETP.GT.U32.AND P3, PT, R29.reuse, R18, PT ;  /* 0x000000121d00720c */ /* 0x040fe20003f64070 */
[--C-:B------:R-:W-:Y:S01]  /*7010*/  @!P5 IMAD.IADD R24, R24, 0x1, -R29.reuse ;  /* 0x000000011818d824 */ /* 0x100fe200078e0a1d */
[----:B0-----:R-:W4:Y:S04]  /*7020*/  LDL.LU R21, [R1+0x174] ;  /* 0x0001740001157983 */ /* 0x001f280000300800 */
[----:B------:R0:W-:Y:S01]  /*7030*/  STL [R1+0xb4], R22 ;  /* 0x0000b41601007387 */ /* 0x0001e20000100800 */
[--C-:B------:R-:W-:Y:S01]  /*7040*/  @!P2 IMAD.IADD R10, R10, 0x1, -R29.reuse ;  /* 0x000000010a0aa824 */ /* 0x100fe200078e0a1d */
[C---:B------:R-:W-:Y:S01]  /*7050*/  ISETP.GT.U32.AND P2, PT, R29.reuse, R13, PT ;  /* 0x0000000d1d00720c */ /* 0x040fe20003f44070 */
[--C-:B------:R-:W-:Y:S01]  /*7060*/  @!P6 IMAD.IADD R26, R26, 0x1, -R29.reuse ;  /* 0x000000011a1ae824 */ /* 0x100fe200078e0a1d */
[----:B------:R-:W-:Y:S01]  /*7070*/  ISETP.GT.U32.AND P4, PT, R29, R23, PT ;  /* 0x000000171d00720c */ /* 0x000fe20003f84070 */
[----:B0-----:R-:W4:Y:S01]  /*7080*/  LDL.LU R22, [R1+0x17c] ;  /* 0x00017c0001167983 */ /* 0x001f220000300800 */
[--C-:B------:R-:W-:Y:S01]  /*7090*/  @!P0 IMAD.IADD R11, R11, 0x1, -R29.reuse ;  /* 0x000000010b0b8824 */ /* 0x100fe200078e0a1d */
[C---:B------:R-:W-:Y:S01]  /*70a0*/  ISETP.GT.U32.AND P5, PT, R29.reuse, R25, PT ;  /* 0x000000191d00720c */ /* 0x040fe20003fa4070 */
[--C-:B------:R-:W-:Y:S01]  /*70b0*/  @!P1 IMAD.IADD R12, R12, 0x1, -R29.reuse ;  /* 0x000000010c0c9824 */ /* 0x100fe200078e0a1d */
[----:B------:R0:W-:Y:S01]  /*70c0*/  STL [R1+0xac], R24 ;  /* 0x0000ac1801007387 */ /* 0x0001e20000100800 */
[----:B------:R-:W-:Y:S01]  /*70d0*/  @!P3 IMAD.IADD R18, R18, 0x1, -R29 ;  /* 0x000000011212b824 */ /* 0x000fe200078e0a1d */
[----:B------:R-:W-:-:S02]  /*70e0*/  ISETP.GT.U32.AND P3, PT, R29, R14, PT ;  /* 0x0000000e1d00720c */ /* 0x000fc40003f64070 */
[----:B0-----:R-:W4:Y:S02]  /*70f0*/  LDL.LU R24, [R1+0x170] ;  /* 0x0001700001187983 */ /* 0x001f240000300800 */
[--C-:B------:R-:W-:Y:S02]  /*7100*/  @!P2 IMAD.IADD R13, R13, 0x1, -R29.reuse ;  /* 0x000000010d0da824 */ /* 0x100fe400078e0a1d */
[--C-:B------:R-:W-:Y:S01]  /*7110*/  @!P4 IMAD.IADD R23, R23, 0x1, -R29.reuse ;  /* 0x000000011717c824 */ /* 0x100fe200078e0a1d */
[----:B------:R-:W-:Y:S02]  /*7120*/  STL [R1+0x90], R8 ;  /* 0x0000900801007387 */ /* 0x000fe40000100800 */
[----:B------:R-:W-:Y:S02]  /*7130*/  @!P5 IMAD.IADD R25, R25, 0x1, -R29 ;  /* 0x000000011919d824 */ /* 0x000fe400078e0a1d */
[----:B------:R-:W-:Y:S04]  /*7140*/  STL [R1+0x98], R9 ;  /* 0x0000980901007387 */ /* 0x000fe80000100800 */
[----:B------:R-:W-:Y:S01]  /*7150*/  STL [R1+0xa0], R10 ;  /* 0x0000a00a01007387 */ /* 0x000fe20000100800 */
[----:B------:R-:W-:-:S03]  /*7160*/  IMAD.HI.U32 R7, R0, R2, RZ ;  /* 0x0000000200077227 */ /* 0x000fc600078e00ff */
[----:B------:R0:W-:Y:S01]  /*7170*/  STL [R1+0xa4], R18 ;  /* 0x0000a41201007387 */ /* 0x0001e20000100800 */
[----:B------:R-:W-:-:S03]  /*7180*/  @!P3 IMAD.IADD R14, R14, 0x1, -R29 ;  /* 0x000000010e0eb824 */ /* 0x000fc600078e0a1d */
[----:B------:R-:W-:Y:S01]  /*7190*/  STL [R1+0x9c], R23 ;  /* 0x00009c1701007387 */ /* 0x000fe20000100800 */
[----:B------:R-:W-:-:S03]  /*71a0*/  IMAD.MOV R7, RZ, RZ, -R7 ;  /* 0x000000ffff077224 */ /* 0x000fc600078e0a07 */
[----:B0-----:R-:W4:Y:S04]  /*71b0*/  LDL R18, [R1+0x23f4] ;  /* 0x0023f40001127983 */ /* 0x001f280000100800 */
[----:B------:R-:W-:Y:S04]  /*71c0*/  STL [R1+0x94], R25 ;  /* 0x0000941901007387 */ /* 0x000fe80000100800 */
[----:B------:R0:W-:Y:S01]  /*71d0*/  STL [R1+0x80], R26 ;  /* 0x0000801a01007387 */ /* 0x0001e20000100800 */
[----:B------:R-:W-:-:S03]  /*71e0*/  IMAD R2, R29, R7, R2 ;  /* 0x000000071d027224 */ /* 0x000fc600078e0202 */
[----:B0-----:R-:W4:Y:S04]  /*71f0*/  LDL.LU R26, [R1+0x128] ;  /* 0x00012800011a7983 */ /* 0x001f280000300800 */
[----:B------:R-:W4:Y:S04]  /*7200*/  LDL.LU R25, [R1+0x138] ;  /* 0x0001380001197983 */ /* 0x000f280000300800 */
[----:B------:R-:W4:Y:S04]  /*7210*/  LDL.LU R23, [R1+0x140] ;  /* 0x0001400001177983 */ /* 0x000f280000300800 */
[----:B------:R-:W4:Y:S04]  /*7220*/  LDL.LU R28, [R1+0x158] ;  /* 0x00015800011c7983 */ /* 0x000f280000300800 */
[----:B------:R-:W4:Y:S04]  /*7230*/  LDL.LU R7, [R1+0x13c] ;  /* 0x00013c0001077983 */ /* 0x000f280000300800 */
[----:B------:R-:W4:Y:S01]  /*7240*/  LDL.LU R8, [R1+0x12c] ;  /* 0x00012c0001087983 */ /* 0x000f220000300800 */
[----:B---3--:R-:W-:-:S02]  /*7250*/  ISETP.GT.U32.AND P6, PT, R29, R16, PT ;  /* 0x000000101d00720c */ /* 0x008fc40003fc4070 */
[C---:B--2---:R-:W-:Y:S02]  /*7260*/  ISETP.GT.U32.AND P0, PT, R29.reuse, R17, PT ;  /* 0x000000111d00720c */ /* 0x044fe40003f04070 */
[----:B------:R-:W-:-:S09]  /*7270*/  ISETP.GT.U32.AND P1, PT, R29, R19, PT ;  /* 0x000000131d00720c */ /* 0x000fd20003f24070 */
[--C-:B------:R-:W-:Y:S01]  /*7280*/  @!P6 IMAD.IADD R16, R16, 0x1, -R29.reuse ;  /* 0x000000011010e824 */ /* 0x100fe200078e0a1d */
[C---:B------:R-:W-:Y:S02]  /*7290*/  ISETP.GT.U32.AND P6, PT, R29.reuse, R11, PT ;  /* 0x0000000b1d00720c */ /* 0x040fe40003fc4070 */
[----:B------:R-:W-:Y:S01]  /*72a0*/  ISETP.GT.U32.AND P2, PT, R29, R20, PT ;  /* 0x000000141d00720c */ /* 0x000fe20003f44070 */
[--C-:B------:R-:W-:Y:S01]  /*72b0*/  @!P0 IMAD.IADD R17, R17, 0x1, -R29.reuse ;  /* 0x0000000111118824 */ /* 0x100fe200078e0a1d */
[----:B------:R-:W-:Y:S01]  /*72c0*/  ISETP.GT.U32.AND P0, PT, R29, R12, PT ;  /* 0x0000000c1d00720c */ /* 0x000fe20003f04070 */
[----:B------:R-:W-:Y:S01]  /*72d0*/  @!P1 IMAD.IADD R19, R19, 0x1, -R29 ;  /* 0x0000000113139824 */ /* 0x000fe200078e0a1d */
[----:B------:R-:W-:-:S07]  /*72e0*/  ISETP.GT.U32.AND P1, PT, R29, R13, PT ;  /* 0x0000000d1d00720c */ /* 0x000fce0003f24070 */
[--C-:B------:R-:W-:Y:S02]  /*72f0*/  @!P6 IMAD.IADD R11, R11, 0x1, -R29.reuse ;  /* 0x000000010b0be824 */ /* 0x100fe400078e0a1d */
[--C-:B------:R-:W-:Y:S01]  /*7300*/  @!P2 IMAD.IADD R20, R20, 0x1, -R29.reuse ;  /* 0x000000011414a824 */ /* 0x100fe200078e0a1d */
[----:B------:R-:W-:Y:S01]  /*7310*/  ISETP.GT.U32.AND P2, PT, R29, R14, PT ;  /* 0x0000000e1d00720c */ /* 0x000fe20003f44070 */
[--C-:B------:R-:W-:Y:S01]  /*7320*/  @!P0 IMAD.IADD R12, R12, 0x1, -R29.reuse ;  /* 0x000000010c0c8824 */ /* 0x100fe200078e0a1d */
[----:B------:R0:W-:Y:S04]  /*7330*/  STL [R1+0x88], R11 ;  /* 0x0000880b01007387 */ /* 0x0001e80000100800 */
[----:B------:R-:W2:Y:S01]  /*7340*/  LDL.LU R9, [R1+0x104] ;  /* 0x0001040001097983 */ /* 0x000ea20000300800 */
[----:B------:R-:W-:-:S03]  /*7350*/  @!P1 IMAD.IADD R13, R13, 0x1, -R29 ;  /* 0x000000010d0d9824 */ /* 0x000fc600078e0a1d */
[----:B------:R1:W-:Y:S04]  /*7360*/  STL [R1+0x8c], R12 ;  /* 0x00008c0c01007387 */ /* 0x0003e80000100800 */
[----:B------:R3:W-:Y:S01]  /*7370*/  STL [R1+0x84], R13 ;  /* 0x0000840d01007387 */ /* 0x0007e20000100800 */
[----:B------:R-:W-:-:S03]  /*7380*/  @!P2 IMAD.IADD R14, R14, 0x1, -R29 ;  /* 0x000000010e0ea824 */ /* 0x000fc600078e0a1d */
[----:B------:R-:W2:Y:S04]  /*7390*/  LDL.LU R10, [R1+0x110] ;  /* 0x00011000010a7983 */ /* 0x000ea80000300800 */
[----:B0-----:R-:W2:Y:S04]  /*73a0*/  LDL.LU R11, [R1+0x114] ;  /* 0x00011400010b7983 */ /* 0x001ea80000300800 */
[----:B------:R0:W-:Y:S04]  /*73b0*/  STL [R1+0x70], R14 ;  /* 0x0000700e01007387 */ /* 0x0001e80000100800 */
[----:B-1----:R-:W2:Y:S01]  /*73c0*/  LDL.LU R12, [R1+0x10c] ;  /* 0x00010c00010c7983 */ /* 0x002ea20000300800 */
[----:B------:R-:W-:-:S02]  /*73d0*/  ISETP.GT.U32.AND P4, PT, R29, R15, PT ;  /* 0x0000000f1d00720c */ /* 0x000fc40003f84070 */
[C---:B------:R-:W-:Y:S01]  /*73e0*/  ISETP.GT.U32.AND P5, PT, R29.reuse, R27, PT ;  /* 0x0000001b1d00720c */ /* 0x040fe20003fa4070 */
[----:B---3--:R-:W3:Y:S01]  /*73f0*/  LDL.LU R13, [R1+0xc8] ;  /* 0x0000c800010d7983 */ /* 0x008ee20000300800 */
[----:B----4-:R-:W-:-:S09]  /*7400*/  ISETP.GT.U32.AND P3, PT, R29, R21, PT ;  /* 0x000000151d00720c */ /* 0x010fd20003f64070 */
[--C-:B------:R-:W-:Y:S02]  /*7410*/  @!P4 IMAD.IADD R15, R15, 0x1, -R29.reuse ;  /* 0x000000010f0fc824 */ /* 0x100fe400078e0a1d */
[--C-:B------:R-:W-:Y:S01]  /*7420*/  @!P5 IMAD.IADD R27, R27, 0x1, -R29.reuse ;  /* 0x000000011b1bd824 */ /* 0x100fe200078e0a1d */
[----:B------:R-:W-:Y:S01]  /*7430*/  ISETP.GT.U32.AND P4, PT, R29, R22, PT ;  /* 0x000000161d00720c */ /* 0x000fe20003f84070 */
[----:B------:R-:W-:Y:S01]  /*7440*/  @!P3 IMAD.IADD R21, R21, 0x1, -R29 ;  /* 0x000000011515b824 */ /* 0x000fe200078e0a1d */
[C---:B------:R-:W-:Y:S02]  /*7450*/  ISETP.GT.U32.AND P3, PT, R29.reuse, R15, PT ;  /* 0x0000000f1d00720c */ /* 0x040fe40003f64070 */
[C---:B------:R-:W-:Y:S02]  /*7460*/  ISETP.GT.U32.AND P6, PT, R29.reuse, R16, PT ;  /* 0x000000101d00720c */ /* 0x040fe40003fc4070 */
[----:B------:R-:W-:-:S07]  /*7470*/  ISETP.GT.U32.AND P5, PT, R29, R24, PT ;  /* 0x000000181d00720c */ /* 0x000fce0003fa4070 */
[--C-:B------:R-:W-:Y:S01]  /*7480*/  @!P4 IMAD.IADD R22, R22, 0x1, -R29.reuse ;  /* 0x000000011616c824 */ /* 0x100fe200078e0a1d */
[C---:B------:R-:W-:Y:S02]  /*7490*/  ISETP.GT.U32.AND P4, PT, R29.reuse, R27, PT ;  /* 0x0000001b1d00720c */ /* 0x040fe40003f84070 */
[C---:B------:R-:W-:Y:S02]  /*74a0*/  ISETP.GT.U32.AND P0, PT, R29.reuse, R17, PT ;  /* 0x000000111d00720c */ /* 0x040fe40003f04070 */
[----:B------:R-:W-:Y:S01]  /*74b0*/  ISETP.GT.U32.AND P1, PT, R29, R19, PT ;  /* 0x000000131d00720c */ /* 0x000fe20003f24070 */
[--C-:B------:R-:W-:Y:S02]  /*74c0*/  @!P3 IMAD.IADD R15, R15, 0x1, -R29.reuse ;  /* 0x000000010f0fb824 */ /* 0x100fe400078e0a1d */
[----:B------:R-:W-:-:S06]  /*74d0*/  @!P5 IMAD.IADD R24, R24, 0x1, -R29 ;  /* 0x000000011818d824 */ /* 0x000fcc00078e0a1d */
[--C-:B------:R-:W-:Y:S02]  /*74e0*/  @!P4 IMAD.IADD R27, R27, 0x1, -R29.reuse ;  /* 0x000000011b1bc824 */ /* 0x100fe400078e0a1d */
[--C-:B------:R-:W-:Y:S01]  /*74f0*/  @!P6 IMAD.IADD R16, R16, 0x1, -R29.reuse ;  /* 0x000000011010e824 */ /* 0x100fe200078e0a1d */
[----:B------:R-:W-:Y:S01]  /*7500*/  ISETP.GT.U32.AND P5, PT, R29, R24, PT ;  /* 0x000000181d00720c */ /* 0x000fe20003fa4070 */
[----:B------:R-:W-:Y:S01]  /*7510*/  STL [R1+0x78], R15 ;  /* 0x0000780f01007387 */ /* 0x000fe20000100800 */
[--C-:B------:R-:W-:Y:S01]  /*7520*/  @!P0 IMAD.IADD R17, R17, 0x1, -R29.reuse ;  /* 0x0000000111118824 */ /* 0x100fe200078e0a1d */
[----:B------:R-:W-:Y:S02]  /*7530*/  ISETP.GT.U32.AND P2, PT, R29, R20, PT ;  /* 0x000000141d00720c */ /* 0x000fe40003f44070 */
[----:B0-----:R-:W4:Y:S04]  /*7540*/  LDL.LU R14, [R1+0xd8] ;  /* 0x0000d800010e7983 */ /* 0x001f280000300800 */
[----:B------:R0:W-:Y:S01]  /*7550*/  STL [R1+0x7c], R27 ;  /* 0x00007c1b01007387 */ /* 0x0001e20000100800 */
[----:B------:R-:W-:-:S03]  /*7560*/  @!P1 IMAD.IADD R19, R19, 0x1, -R29 ;  /* 0x0000000113139824 */ /* 0x000fc600078e0a1d */
[----:B------:R-:W-:Y:S01]  /*7570*/  @!P5 IMAD.IADD R24, R24, 0x1, -R29 ;  /* 0x000000011818d824 */ /* 0x000fe200078e0a1d */
[----:B0-----:R-:W3:Y:S01]  /*7580*/  LDL.LU R27, [R1+0xe0] ;  /* 0x0000e000011b7983 */ /* 0x001ee20000300800 */
[C---:B------:R-:W-:Y:S02]  /*7590*/  ISETP.GT.U32.AND P6, PT, R29.reuse, R26, PT ;  /* 0x0000001a1d00720c */ /* 0x040fe40003fc4070 */
[C---:B------:R-:W-:Y:S02]  /*75a0*/  ISETP.GT.U32.AND P0, PT, R29.reuse, R25, PT ;  /* 0x000000191d00720c */ /* 0x040fe40003f04070 */
[C---:B------:R-:W-:Y:S02]  /*75b0*/  ISETP.GT.U32.AND P1, PT, R29.reuse, R23, PT ;  /* 0x000000171d00720c */ /* 0x040fe40003f24070 */
[----:B------:R-:W-:-:S07]  /*75c0*/  ISETP.GT.U32.AND P3, PT, R29, R21, PT ;  /* 0x000000151d00720c */ /* 0x000fce0003f64070 */
[--C-:B------:R-:W-:Y:S01]  /*75d0*/  @!P6 IMAD.IADD R26, R26, 0x1, -R29.reuse ;  /* 0x000000011a1ae824 */ /* 0x100fe200078e0a1d */
[----:B------:R-:W-:Y:S01]  /*75e0*/  ISETP.GT.U32.AND P4, PT, R29, R22, PT ;  /* 0x000000161d00720c */ /* 0x000fe20003f84070 */
[--C-:B------:R-:W-:Y:S02]  /*75f0*/  @!P2 IMAD.IADD R20, R20, 0x1, -R29.reuse ;  /* 0x000000011414a824 */ /* 0x100fe400078e0a1d */
[--C-:B------:R-:W-:Y:S01]  /*7600*/  @!P0 IMAD.IADD R25, R25, 0x1, -R29.reuse ;  /* 0x0000000119198824 */ /* 0x100fe200078e0a1d */
[----:B------:R-:W-:Y:S01]  /*7610*/  ISETP.GT.U32.AND P2, PT, R29, R28, PT ;  /* 0x0000001c1d00720c */ /* 0x000fe20003f44070 */
[--C-:B------:R-:W-:Y:S01]  /*7620*/  @!P1 IMAD.IADD R23, R23, 0x1, -R29.reuse ;  /* 0x0000000117179824 */ /* 0x100fe200078e0a1d */
[----:B------:R0:W-:Y:S01]  /*7630*/  STL [R1+0x1bc], R16 ;  /* 0x0001bc1001007387 */ /* 0x0001e20000100800 */
[----:B------:R-:W-:-:S03]  /*7640*/  @!P3 IMAD.IADD R21, R21, 0x1, -R29 ;  /* 0x000000011515b824 */ /* 0x000fc600078e0a1d */
[----:B------:R-:W-:Y:S03]  /*7650*/  STL [R1+0x1a4], R17 ;  /* 0x0001a41101007387 */ /* 0x000fe60000100800 */
[--C-:B------:R-:W-:Y:S01]  /*7660*/  @!P4 IMAD.IADD R22, R22, 0x1, -R29.reuse ;  /* 0x000000011616c824 */ /* 0x100fe200078e0a1d */
[----:B------:R-:W-:Y:S03]  /*7670*/  STL [R1+0x74], R19 ;  /* 0x0000741301007387 */ /* 0x000fe60000100800 */
[----:B------:R-:W-:Y:S01]  /*7680*/  @!P2 IMAD.IADD R28, R28, 0x1, -R29 ;  /* 0x000000011c1ca824 */ /* 0x000fe200078e0a1d */
[----:B------:R-:W-:Y:S01]  /*7690*/  IABS R18, R18 ;  /* 0x0000001200127213 */ /* 0x000fe20000000000 */
[----:B------:R-:W-:Y:S04]  /*76a0*/  STL [R1+0x6c], R20 ;  /* 0x00006c1401007387 */ /* 0x000fe80000100800 */
[----:B------:R1:W-:Y:S04]  /*76b0*/  STL [R1+0x174], R21 ;  /* 0x0001741501007387 */ /* 0x0003e80000100800 */
[----:B------:R-:W4:Y:S04]  /*76c0*/  LDL.LU R15, [R1+0xf4] ;  /* 0x0000f400010f7983 */ /* 0x000f280000300800 */
[----:B------:R-:W-:Y:S04]  /*76d0*/  STL [R1+0x17c], R22 ;  /* 0x00017c1601007387 */ /* 0x000fe80000100800 */
[----:B0-----:R-:W4:Y:S01]  /*76e0*/  LDL.LU R16, [R1+0xdc] ;  /* 0x0000dc0001107983 */ /* 0x001f220000300800 */
[----:B-1----:R-:W-:-:S03]  /*76f0*/  IMAD.MOV.U32 R21, RZ, RZ, R18 ;  /* 0x000000ffff157224 */ /* 0x002fc600078e0012 */
[----:B------:R-:W4:Y:S04]  /*7700*/  LDL.LU R17, [R1+0xd0] ;  /* 0x0000d00001117983 */ /* 0x000f280000300800 */
[----:B------:R-:W-:Y:S04]  /*7710*/  STL [R1+0x170], R24 ;  /* 0x0001701801007387 */ /* 0x000fe80000100800 */
[----:B------:R-:W4:Y:S04]  /*7720*/  LDL.LU R18, [R1+0x20] ;  /* 0x0000200001127983 */ /* 0x000f280000300800 */
[----:B------:R-:W4:Y:S04]  /*7730*/  LDL.LU R19, [R1+0x1c] ;  /* 0x00001c0001137983 */ /* 0x000f280000300800 */
[----:B------:R-:W4:Y:S01]  /*7740*/  LDL.LU R20, [R1+0x18] ;  /* 0x0000180001147983 */ /* 0x000f220000300800 */
[----:B--2---:R-:W-:-:S02]  /*7750*/  ISETP.GT.U32.AND P5, PT, R29, R9, PT ;  /* 0x000000091d00720c */ /* 0x004fc40003fa4070 */
[C---:B------:R-:W-:Y:S02]  /*7760*/  ISETP.GT.U32.AND P6, PT, R29.reuse, R10, PT ;  /* 0x0000000a1d00720c */ /* 0x040fe40003fc4070 */
[----:B------:R-:W-:-:S09]  /*7770*/  ISETP.GT.U32.AND P0, PT, R29, R11, PT ;  /* 0x0000000b1d00720c */ /* 0x000fd20003f04070 */
[--C-:B------:R-:W-:Y:S01]  /*7780*/  @!P5 IMAD.IADD R9, R9, 0x1, -R29.reuse ;  /* 0x000000010909d824 */ /* 0x100fe200078e0a1d */
[C---:B------:R-:W-:Y:S02]  /*7790*/  ISETP.GT.U32.AND P5, PT, R29.reuse, R26, PT ;  /* 0x0000001a1d00720c */ /* 0x040fe40003fa4070 */
[C---:B------:R-:W-:Y:S01]  /*77a0*/  ISETP.GT.U32.AND P1, PT, R29.reuse, R12, PT ;  /* 0x0000000c1d00720c */ /* 0x040fe20003f24070 */
        /* <DEDUP_REMOVED lines=8> */
[----:B------:R0:W-:Y:S01]  /*7830*/  STL [R1+0x128], R26 ;  /* 0x0001281a01007387 */ /* 0x0001e20000100800 */
[----:B------:R-:W-:-:S03]  /*7840*/  @!P0 IMAD.IADD R23, R23, 0x1, -R29 ;  /* 0x0000000117178824 */ /* 0x000fc600078e0a1d */
[----:B0-----:R-:W2:Y:S04]  /*7850*/  LDL.LU R26, [R1+0x14] ;  /* 0x00001400011a7983 */ /* 0x001ea80000300800 */
[----:B------:R0:W-:Y:S03]  /*7860*/  STL [R1+0x138], R25 ;  /* 0x0001381901007387 */ /* 0x0001e60000100800 */
[----:B------:R-:W-:Y:S01]  /*7870*/  @!P1 IMAD.IADD R28, R28, 0x1, -R29 ;  /* 0x000000011c1c9824 */ /* 0x000fe200078e0a1d */
[----:B0-----:R-:W2:Y:S04]  /*7880*/  LDL.LU R25, [R1+0x10] ;  /* 0x0000100001197983 */ /* 0x001ea80000300800 */
[----:B------:R-:W2:Y:S04]  /*7890*/  LDL.LU R24, [R1+0xc] ;  /* 0x00000c0001187983 */ /* 0x000ea80000300800 */
[----:B------:R0:W-:Y:S04]  /*78a0*/  STL [R1+0x140], R23 ;  /* 0x0001401701007387 */ /* 0x0001e80000100800 */
[----:B0-----:R-:W2:Y:S04]  /*78b0*/  LDL.LU R23, [R1+0x8] ;  /* 0x0000080001177983 */ /* 0x001ea80000300800 */
[----:B------:R-:W2:Y:S04]  /*78c0*/  LDL.LU R22, [R1+0x4] ;  /* 0x0000040001167983 */ /* 0x000ea80000300800 */
[----:B------:R0:W-:Y:S04]  /*78d0*/  STL [R1+0x158], R28 ;  /* 0x0001581c01007387 */ /* 0x0001e80000100800 */
[----:B0-----:R-:W2:Y:S01]  /*78e0*/  LDL.LU R28, [R1] ;  /* 0x00000000011c7983 */ /* 0x001ea20000300800 */
[----:B------:R-:W-:-:S02]  /*78f0*/  ISETP.GT.U32.AND P3, PT, R29, R7, PT ;  /* 0x000000071d00720c */ /* 0x000fc40003f64070 */
[C---:B------:R-:W-:Y:S02]  /*7900*/  ISETP.GT.U32.AND P4, PT, R29.reuse, R8, PT ;  /* 0x000000081d00720c */ /* 0x040fe40003f84070 */
[----:B---3--:R-:W-:-:S09]  /*7910*/  ISETP.GT.U32.AND P2, PT, R29, R13, PT ;  /* 0x0000000d1d00720c */ /* 0x008fd20003f44070 */
[--C-:B------:R-:W-:Y:S01]  /*7920*/  @!P3 IMAD.IADD R7, R7, 0x1, -R29.reuse ;  /* 0x000000010707b824 */ /* 0x100fe200078e0a1d */
[C---:B----4-:R-:W-:Y:S01]  /*7930*/  ISETP.GT.U32.AND P3, PT, R29.reuse, R14, PT ;  /* 0x0000000e1d00720c */ /* 0x050fe20003f64070 */
[--C-:B------:R-:W-:Y:S01]  /*7940*/  @!P4 IMAD.IADD R8, R8, 0x1, -R29.reuse ;  /* 0x000000010808c824 */ /* 0x100fe200078e0a1d */
[----:B------:R-:W-:Y:S01]  /*7950*/  ISETP.GT.U32.AND P4, PT, R29, R27, PT ;  /* 0x0000001b1d00720c */ /* 0x000fe20003f84070 */
[----:B------:R-:W-:Y:S01]  /*7960*/  @!P2 IMAD.IADD R13, R13, 0x1, -R29 ;  /* 0x000000010d0da824 */ /* 0x000fe200078e0a1d */
[C---:B------:R-:W-:Y:S02]  /*7970*/  ISETP.GT.U32.AND P2, PT, R29.reuse, R7, PT ;  /* 0x000000071d00720c */ /* 0x040fe40003f44070 */
[----:B------:R-:W-:-:S07]  /*7980*/  ISETP.GT.U32.AND P5, PT, R29, R10, PT ;  /* 0x0000000a1d00720c */ /* 0x000fce0003fa4070 */
[--C-:B------:R-:W-:Y:S01]  /*7990*/  @!P3 IMAD.IADD R14, R14, 0x1, -R29.reuse ;  /* 0x000000010e0eb824 */ /* 0x100fe200078e0a1d */
[----:B------:R-:W-:Y:S01]  /*79a0*/  ISETP.GT.U32.AND P3, PT, R29, R8, PT ;  /* 0x000000081d00720c */ /* 0x000fe20003f64070 */
[--C-:B------:R-:W-:Y:S01]  /*79b0*/  @!P4 IMAD.IADD R27, R27, 0x1, -R29.reuse ;  /* 0x000000011b1bc824 */ /* 0x100fe200078e0a1d */
[C---:B------:R-:W-:Y:S02]  /*79c0*/  ISETP.GT.U32.AND P4, PT, R29.reuse, R9, PT ;  /* 0x000000091d00720c */ /* 0x040fe40003f84070 */
[C---:B------:R-:W-:Y:S02]  /*79d0*/  ISETP.GT.U32.AND P0, PT, R29.reuse, R11, PT ;  /* 0x0000000b1d00720c */ /* 0x040fe40003f04070 */
[----:B------:R-:W-:Y:S01]  /*79e0*/  ISETP.GT.U32.AND P1, PT, R29, R12, PT ;  /* 0x0000000c1d00720c */ /* 0x000fe20003f24070 */
[--C-:B------:R-:W-:Y:S01]  /*79f0*/  @!P2 IMAD.IADD R7, R7, 0x1, -R29.reuse ;  /* 0x000000010707a824 */ /* 0x100fe200078e0a1d */
[----:B------:R-:W-:Y:S01]  /*7a00*/  ISETP.GT.U32.AND P2, PT, R29, R13, PT ;  /* 0x0000000d1d00720c */ /* 0x000fe20003f44070 */
[----:B------:R-:W-:-:S04]  /*7a10*/  @!P5 IMAD.IADD R10, R10, 0x1, -R29 ;  /* 0x000000010a0ad824 */ /* 0x000fc800078e0a1d */
[--C-:B------:R-:W-:Y:S01]  /*7a20*/  @!P3 IMAD.IADD R8, R8, 0x1, -R29.reuse ;  /* 0x000000010808b824 */ /* 0x100fe200078e0a1d */
[----:B------:R-:W-:Y:S01]  /*7a30*/  ISETP.GT.U32.AND P3, PT, R29, R27, PT ;  /* 0x0000001b1d00720c */ /* 0x000fe20003f64070 */
[--C-:B------:R-:W-:Y:S02]  /*7a40*/  @!P4 IMAD.IADD R9, R9, 0x1, -R29.reuse ;  /* 0x000000010909c824 */ /* 0x100fe400078e0a1d */
[--C-:B------:R-:W-:Y:S01]  /*7a50*/  @!P0 IMAD.IADD R11, R11, 0x1, -R29.reuse ;  /* 0x000000010b0b8824 */ /* 0x100fe200078e0a1d */
[C---:B------:R-:W-:Y:S01]  /*7a60*/  ISETP.GT.U32.AND P4, PT, R29.reuse, R15, PT ;  /* 0x0000000f1d00720c */ /* 0x040fe20003f84070 */
[--C-:B------:R-:W-:Y:S01]  /*7a70*/  @!P1 IMAD.IADD R12, R12, 0x1, -R29.reuse ;  /* 0x000000010c0c9824 */ /* 0x100fe200078e0a1d */
[C---:B------:R-:W-:Y:S02]  /*7a80*/  ISETP.GT.U32.AND P6, PT, R29.reuse, R14, PT ;  /* 0x0000000e1d00720c */ /* 0x040fe40003fc4070 */
[C---:B------:R-:W-:Y:S02]  /*7a90*/  ISETP.GT.U32.AND P5, PT, R29.reuse, R16, PT ;  /* 0x000000101d00720c */ /* 0x040fe40003fa4070 */
[----:B------:R-:W-:Y:S01]  /*7aa0*/  ISETP.GT.U32.AND P0, PT, R29, R17, PT ;  /* 0x000000111d00720c */ /* 0x000fe20003f04070 */
[----:B------:R-:W-:-:S02]  /*7ab0*/  @!P2 IMAD.IADD R13, R13, 0x1, -R29 ;  /* 0x000000010d0da824 */ /* 0x000fc400078e0a1d */
[--C-:B------:R-:W-:Y:S01]  /*7ac0*/  @!P3 IMAD.IADD R27, R27, 0x1, -R29.reuse ;  /* 0x000000011b1bb824 */ /* 0x100fe200078e0a1d */
[C---:B------:R-:W-:Y:S02]  /*7ad0*/  ISETP.GT.U32.AND P1, PT, R29.reuse, R18, PT ;  /* 0x000000121d00720c */ /* 0x040fe40003f24070 */
[----:B------:R-:W-:Y:S01]  /*7ae0*/  ISETP.GT.U32.AND P2, PT, R29, R19, PT ;  /* 0x000000131d00720c */ /* 0x000fe20003f44070 */
[----:B------:R-:W-:-:S04]  /*7af0*/  @!P4 IMAD.IADD R15, R15, 0x1, -R29 ;  /* 0x000000010f0fc824 */ /* 0x000fc800078e0a1d */
[--C-:B------:R-:W-:Y:S02]  /*7b00*/  @!P5 IMAD.IADD R16, R16, 0x1, -R29.reuse ;  /* 0x000000011010d824 */ /* 0x100fe400078e0a1d */
[--C-:B------:R-:W-:Y:S02]  /*7b10*/  @!P0 IMAD.IADD R17, R17, 0x1, -R29.reuse ;  /* 0x0000000111118824 */ /* 0x100fe400078e0a1d */
[--C-:B------:R-:W-:Y:S01]  /*7b20*/  @!P6 IMAD.IADD R14, R14, 0x1, -R29.reuse ;  /* 0x000000010e0ee824 */ /* 0x100fe200078e0a1d */
[----:B------:R-:W-:Y:S01]  /*7b30*/  ISETP.GT.U32.AND P6, PT, R29, R20, PT ;  /* 0x000000141d00720c */ /* 0x000fe20003fc4070 */
[--C-:B------:R-:W-:Y:S02]  /*7b40*/  @!P1 IMAD.IADD R18, R18, 0x1, -R29.reuse ;  /* 0x0000000112129824 */ /* 0x100fe400078e0a1d */
[--C-:B------:R-:W-:Y:S01]  /*7b50*/  @!P2 IMAD.IADD R19, R19, 0x1, -R29.reuse ;  /* 0x000000011313a824 */ /* 0x100fe200078e0a1d */
[----:B------:R0:W-:Y:S04]  /*7b60*/  STL [R1+0x13c], R7 ;  /* 0x00013c0701007387 */ /* 0x0001e80000100800 */
[----:B0-----:R-:W3:Y:S05]  /*7b70*/  LDL.LU R7, [R1+0x2798] ;  /* 0x0027980001077983 */ /* 0x001eea0000300800 */
[----:B------:R-:W-:Y:S01]  /*7b80*/  @!P6 IMAD.IADD R20, R20, 0x1, -R29 ;  /* 0x000000011414e824 */ /* 0x000fe200078e0a1d */
[----:B------:R0:W-:Y:S04]  /*7b90*/  STL [R1+0x12c], R8 ;  /* 0x00012c0801007387 */ /* 0x0001e80000100800 */
[----:B0-----:R-:W4:Y:S04]  /*7ba0*/  LDL.LU R8, [R1+0x2794] ;  /* 0x0027940001087983 */ /* 0x001f280000300800 */
[----:B------:R0:W-:Y:S04]  /*7bb0*/  STL [R1+0x104], R9 ;  /* 0x0001040901007387 */ /* 0x0001e80000100800 */
[----:B0-----:R-:W3:Y:S04]  /*7bc0*/  LDL.LU R9, [R1+0x2790] ;  /* 0x0027900001097983 */ /* 0x001ee80000300800 */
[----:B------:R0:W-:Y:S04]  /*7bd0*/  STL [R1+0x110], R10 ;  /* 0x0001100a01007387 */ /* 0x0001e80000100800 */
[----:B0-----:R-:W3:Y:S04]  /*7be0*/  LDL.LU R10, [R1+0x278c] ;  /* 0x00278c00010a7983 */ /* 0x001ee80000300800 */
[----:B------:R0:W-:Y:S04]  /*7bf0*/  STL [R1+0x114], R11 ;  /* 0x0001140b01007387 */ /* 0x0001e80000100800 */
[----:B0-----:R-:W3:Y:S04]  /*7c00*/  LDL.LU R11, [R1+0x2788] ;  /* 0x00278800010b7983 */ /* 0x001ee80000300800 */
[----:B------:R0:W-:Y:S04]  /*7c10*/  STL [R1+0x10c], R12 ;  /* 0x00010c0c01007387 */ /* 0x0001e80000100800 */
[----:B0-----:R-:W3:Y:S04]  /*7c20*/  LDL.LU R12, [R1+0x2784] ;  /* 0x00278400010c7983 */ /* 0x001ee80000300800 */
[----:B------:R0:W-:Y:S01]  /*7c30*/  STL [R1+0xc8], R13 ;  /* 0x0000c80d01007387 */ /* 0x0001e20000100800 */
[----:B------:R-:W-:-:S03]  /*7c40*/  IMAD.HI.U32 R0, R0, R21, RZ ;  /* 0x0000001500007227 */ /* 0x000fc600078e00ff */
[----:B0-----:R-:W3:Y:S04]  /*7c50*/  LDL.LU R13, [R1+0x2780] ;  /* 0x00278000010d7983 */ /* 0x001ee80000300800 */
[----:B------:R0:W-:Y:S04]  /*7c60*/  STL [R1+0xd8], R14 ;  /* 0x0000d80e01007387 */ /* 0x0001e80000100800 */
[----:B0-----:R-:W3:Y:S04]  /*7c70*/  LDL.LU R14, [R1+0x277c] ;  /* 0x00277c00010e7983 */ /* 0x001ee80000300800 */
[----:B------:R0:W-:Y:S01]  /*7c80*/  STL [R1+0xe0], R27 ;  /* 0x0000e01b01007387 */ /* 0x0001e20000100800 */
[----:B------:R-:W-:-:S03]  /*7c90*/  IMAD.MOV R0, RZ, RZ, -R0 ;  /* 0x000000ffff007224 */ /* 0x000fc600078e0a00 */
[----:B0-----:R-:W3:Y:S01]  /*7ca0*/  LDL.LU R27, [R1+0x2778] ;  /* 0x00277800011b7983 */ /* 0x001ee20000300800 */
[C---:B--2---:R-:W-:Y:S02]  /*7cb0*/  ISETP.GT.U32.AND P3, PT, R29.reuse, R26, PT ;  /* 0x0000001a1d00720c */ /* 0x044fe40003f64070 */
[C---:B------:R-:W-:Y:S02]  /*7cc0*/  ISETP.GT.U32.AND P4, PT, R29.reuse, R25, PT ;  /* 0x000000191d00720c */ /* 0x040fe40003f84070 */
[----:B------:R-:W-:-:S09]  /*7cd0*/  ISETP.GT.U32.AND P5, PT, R29, R24, PT ;  /* 0x000000181d00720c */ /* 0x000fd20003fa4070 */
[--C-:B------:R-:W-:Y:S01]  /*7ce0*/  @!P3 IMAD.IADD R26, R26, 0x1, -R29.reuse ;  /* 0x000000011a1ab824 */ /* 0x100fe200078e0a1d */
[C---:B------:R-:W-:Y:S02]  /*7cf0*/  ISETP.GT.U32.AND P3, PT, R29.reuse, R15, PT ;  /* 0x0000000f1d00720c */ /* 0x040fe40003f64070 */
[C---:B------:R-:W-:Y:S02]  /*7d00*/  ISETP.GT.U32.AND P0, PT, R29.reuse, R23, PT ;  /* 0x000000171d00720c */ /* 0x040fe40003f04070 */
[----:B------:R-:W-:Y:S01]  /*7d10*/  ISETP.GT.U32.AND P1, PT, R29, R22, PT ;  /* 0x000000161d00720c */ /* 0x000fe20003f24070 */
[--C-:B------:R-:W-:Y:S01]  /*7d20*/  @!P4 IMAD.IADD R25, R25, 0x1, -R29.reuse ;  /* 0x000000011919c824 */ /* 0x100fe200078e0a1d */
[C---:B------:R-:W-:Y:S01]  /*7d30*/  ISETP.GT.U32.AND P4, PT, R29.reuse, R16, PT ;  /* 0x000000101d00720c */ /* 0x040fe20003f84070 */
[----:B------:R-:W-:Y:S01]  /*7d40*/  @!P5 IMAD.IADD R24, R24, 0x1, -R29 ;  /* 0x000000011818d824 */ /* 0x000fe200078e0a1d */
[C---:B------:R-:W-:Y:S02]  /*7d50*/  ISETP.GT.U32.AND P5, PT, R29.reuse, R17, PT ;  /* 0x000000111d00720c */ /* 0x040fe40003fa4070 */
[----:B------:R-:W-:-:S05]  /*7d60*/  ISETP.GT.U32.AND P2, PT, R29, R28, PT ;  /* 0x0000001c1d00720c */ /* 0x000fca0003f44070 */
[--C-:B------:R-:W-:Y:S01]  /*7d70*/  @!P0 IMAD.IADD R23, R23, 0x1, -R29.reuse ;  /* 0x0000000117178824 */ /* 0x100fe200078e0a1d */
[C---:B------:R-:W-:Y:S01]  /*7d80*/  ISETP.GT.U32.AND P0, PT, R29.reuse, R18, PT ;  /* 0x000000121d00720c */ /* 0x040fe20003f04070 */
[--C-:B------:R-:W-:Y:S01]  /*7d90*/  @!P1 IMAD.IADD R22, R22, 0x1, -R29.reuse ;  /* 0x0000000116169824 */ /* 0x100fe200078e0a1d */
[----:B------:R-:W-:Y:S01]  /*7da0*/  ISETP.GT.U32.AND P1, PT, R29, R19, PT ;  /* 0x000000131d00720c */ /* 0x000fe20003f24070 */
[--C-:B------:R-:W-:Y:S01]  /*7db0*/  @!P3 IMAD.IADD R15, R15, 0x1, -R29.reuse ;  /* 0x000000010f0fb824 */ /* 0x100fe200078e0a1d */
[C---:B------:R-:W-:Y:S01]  /*7dc0*/  ISETP.GT.U32.AND P3, PT, R29.reuse, R26, PT ;  /* 0x0000001a1d00720c */ /* 0x040fe20003f64070 */
[--C-:B------:R-:W-:Y:S02]  /*7dd0*/  @!P4 IMAD.IADD R16, R16, 0x1, -R29.reuse ;  /* 0x000000011010c824 */ /* 0x100fe400078e0a1d */
[--C-:B------:R-:W-:Y:S01]  /*7de0*/  @!P2 IMAD.IADD R28, R28, 0x1, -R29.reuse ;  /* 0x000000011c1ca824 */ /* 0x100fe200078e0a1d */
[----:B------:R-:W-:Y:S01]  /*7df0*/  ISETP.GT.U32.AND P2, PT, R29, R20, PT ;  /* 0x000000141d00720c */ /* 0x000fe20003f44070 */
[--C-:B------:R-:W-:Y:S01]  /*7e00*/  @!P5 IMAD.IADD R17, R17, 0x1, -R29.reuse ;  /* 0x000000011111d824 */ /* 0x100fe200078e0a1d */
[C---:B------:R-:W-:Y:S01]  /*7e10*/  ISETP.GT.U32.AND P4, PT, R29.reuse, R25, PT ;  /* 0x000000191d00720c */ /* 0x040fe20003f84070 */
[----:B------:R0:W-:Y:S01]  /*7e20*/  STL [R1+0xf4], R15 ;  /* 0x0000f40f01007387 */ /* 0x0001e20000100800 */
[C---:B------:R-:W-:Y:S01]  /*7e30*/  ISETP.GT.U32.AND P5, PT, R29.reuse, R24, PT ;  /* 0x000000181d00720c */ /* 0x040fe20003fa4070 */
[--C-:B------:R-:W-:Y:S01]  /*7e40*/  @!P0 IMAD.IADD R18, R18, 0x1, -R29.reuse ;  /* 0x0000000112128824 */ /* 0x100fe200078e0a1d */
[----:B------:R-:W-:Y:S01]  /*7e50*/  ISETP.GT.U32.AND P0, PT, R29, R23, PT ;  /* 0x000000171d00720c */ /* 0x000fe20003f04070 */
[--C-:B------:R-:W-:Y:S01]  /*7e60*/  @!P1 IMAD.IADD R19, R19, 0x1, -R29.reuse ;  /* 0x0000000113139824 */ /* 0x100fe200078e0a1d */
[----:B------:R-:W-:Y:S01]  /*7e70*/  ISETP.GT.U32.AND P1, PT, R29, R22, PT ;  /* 0x000000161d00720c */ /* 0x000fe20003f24070 */
[----:B0-----:R-:W2:Y:S04]  /*7e80*/  LDL.LU R15, [R1+0x2774] ;  /* 0x00277400010f7983 */ /* 0x001ea80000300800 */
[--C-:B------:R-:W-:Y:S01]  /*7e90*/  @!P2 IMAD.IADD R20, R20, 0x1, -R29.reuse ;  /* 0x000000011414a824 */ /* 0x100fe200078e0a1d */
[----:B------:R0:W-:Y:S01]  /*7ea0*/  STL [R1+0xdc], R16 ;  /* 0x0000dc1001007387 */ /* 0x0001e20000100800 */
[----:B------:R-:W-:-:S02]  /*7eb0*/  @!P3 IMAD.IADD R26, R26, 0x1, -R29 ;  /* 0x000000011a1ab824 */ /* 0x000fc400078e0a1d */
[----:B------:R-:W-:Y:S01]  /*7ec0*/  @!P4 IMAD.IADD R25, R25, 0x1, -R29 ;  /* 0x000000011919c824 */ /* 0x000fe200078e0a1d */
[----:B0-----:R-:W2:Y:S04]  /*7ed0*/  LDL.LU R16, [R1+0x2770] ;  /* 0x0027700001107983 */ /* 0x001ea80000300800 */
[----:B------:R0:W-:Y:S01]  /*7ee0*/  STL [R1+0xd0], R17 ;  /* 0x0000d01101007387 */ /* 0x0001e20000100800 */
[----:B------:R-:W-:Y:S02]  /*7ef0*/  IMAD R0, R29, R0, R21 ;  /* 0x000000001d007224 */ /* 0x000fe400078e0215 */
[--C-:B------:R-:W-:Y:S01]  /*7f00*/  @!P5 IMAD.IADD R24, R24, 0x1, -R29.reuse ;  /* 0x000000011818d824 */ /* 0x100fe200078e0a1d */
[----:B0-----:R-:W2:Y:S04]  /*7f10*/  LDL.LU R17, [R1+0x276c] ;  /* 0x00276c0001117983 */ /* 0x001ea80000300800 */
[----:B------:R0:W-:Y:S01]  /*7f20*/  STL [R1+0x20], R18 ;  /* 0x0000201201007387 */ /* 0x0001e20000100800 */
[----:B------:R-:W-:-:S03]  /*7f30*/  @!P0 IMAD.IADD R23, R23, 0x1, -R29 ;  /* 0x0000000117178824 */ /* 0x000fc600078e0a1d */
[----:B0-----:R-:W2:Y:S04]  /*7f40*/  LDL.LU R18, [R1+0x2768] ;  /* 0x0027680001127983 */ /* 0x001ea80000300800 */
[----:B------:R0:W-:Y:S01]  /*7f50*/  STL [R1+0x1c], R19 ;  /* 0x00001c1301007387 */ /* 0x0001e20000100800 */
[----:B------:R-:W-:-:S03]  /*7f60*/  @!P1 IMAD.IADD R22, R22, 0x1, -R29 ;  /* 0x0000000116169824 */ /* 0x000fc600078e0a1d */
[----:B0-----:R-:W2:Y:S04]  /*7f70*/  LDL.LU R19, [R1+0x2764] ;  /* 0x0027640001137983 */ /* 0x001ea80000300800 */
[----:B------:R0:W-:Y:S04]  /*7f80*/  STL [R1+0x18], R20 ;  /* 0x0000181401007387 */ /* 0x0001e80000100800 */
[----:B0-----:R-:W2:Y:S04]  /*7f90*/  LDL.LU R20, [R1+0x2760] ;  /* 0x0027600001147983 */ /* 0x001ea80000300800 */
[----:B------:R-:W2:Y:S04]  /*7fa0*/  LDL.LU R21, [R1+0x275c] ;  /* 0x00275c0001157983 */ /* 0x000ea80000300800 */
[----:B------:R0:W-:Y:S04]  /*7fb0*/  STL [R1+0x14], R26 ;  /* 0x0000141a01007387 */ /* 0x0001e80000100800 */
[----:B0-----:R-:W4:Y:S04]  /*7fc0*/  LDL.LU R26, [R1+0x2758] ;  /* 0x00275800011a7983 */ /* 0x001f280000300800 */
[----:B------:R0:W-:Y:S04]  /*7fd0*/  STL [R1+0x10], R25 ;  /* 0x0000101901007387 */ /* 0x0001e80000100800 */
[----:B0-----:R-:W4:Y:S04]  /*7fe0*/  LDL.LU R25, [R1+0x2754] ;  /* 0x0027540001197983 */ /* 0x001f280000300800 */
[----:B------:R0:W-:Y:S04]  /*7ff0*/  STL [R1+0xc], R24 ;  /* 0x00000c1801007387 */ /* 0x0001e80000100800 */
[----:B0-----:R-:W4:Y:S04]  /*8000*/  LDL.LU R24, [R1+0x2750] ;  /* 0x0027500001187983 */ /* 0x001f280000300800 */
[----:B------:R0:W-:Y:S04]  /*8010*/  STL [R1+0x8], R23 ;  /* 0x0000081701007387 */ /* 0x0001e80000100800 */
[----:B0-----:R-:W4:Y:S04]  /*8020*/  LDL.LU R23, [R1+0x274c] ;  /* 0x00274c0001177983 */ /* 0x001f280000300800 */
[----:B------:R0:W-:Y:S04]  /*8030*/  STL [R1+0x4], R22 ;  /* 0x0000041601007387 */ /* 0x0001e80000100800 */
[----:B0-----:R-:W4:Y:S01]  /*8040*/  LDL.LU R22, [R1+0x2748] ;  /* 0x0027480001167983 */ /* 0x001f220000300800 */
[----:B------:R-:W-:-:S13]  /*8050*/  ISETP.GT.U32.AND P2, PT, R29, R28, PT ;  /* 0x0000001c1d00720c */ /* 0x000fda0003f44070 */
[----:B------:R-:W-:Y:S01]  /*8060*/  @!P2 IMAD.IADD R28, R28, 0x1, -R29 ;  /* 0x000000011c1ca824 */ /* 0x000fe200078e0a1d */
[----:B---3--:R-:W-:-:S13]  /*8070*/  ISETP.GT.U32.AND P6, PT, R29, R27, PT ;  /* 0x0000001b1d00720c */ /* 0x008fda0003fc4070 */
[----:B------:R-:W-:-:S05]  /*8080*/  @!P6 IMAD.IADD R27, R27, 0x1, -R29 ;  /* 0x000000011b1be824 */ /* 0x000fca00078e0a1d */
[----:B------:R-:W-:-:S13]  /*8090*/  ISETP.GT.U32.AND P6, PT, R29, R27, PT ;  /* 0x0000001b1d00720c */ /* 0x000fda0003fc4070 */
[----:B------:R-:W-:-:S05]  /*80a0*/  @!P6 IMAD.IADD R27, R27, 0x1, -R29 ;  /* 0x000000011b1be824 */ /* 0x000fca00078e0a1d */
[----:B------:R-:W-:Y:S04]  /*80b0*/  STL [R1+0x2724], R27 ;  /* 0x0027241b01007387 */ /* 0x000fe80000100800 */
[----:B------:R-:W-:Y:S01]  /*80c0*/  STL [R1], R28 ;  /* 0x0000001c01007387 */ /* 0x000fe20000100800 */
[C---:B--2---:R-:W-:Y:S02]  /*80d0*/  ISETP.GT.U32.AND P2, PT, R29.reuse, R21, PT ;  /* 0x000000151d00720c */ /* 0x044fe40003f44070 */
[C---:B----4-:R-:W-:Y:S02]  /*80e0*/  ISETP.GT.U32.AND P3, PT, R29.reuse, R26, PT ;  /* 0x0000001a1d00720c */ /* 0x050fe40003f64070 */
[C---:B------:R-:W-:Y:S02]  /*80f0*/  ISETP.GT.U32.AND P6, PT, R29.reuse, R20, PT ;  /* 0x000000141d00720c */ /* 0x040fe40003fc4070 */
[----:B------:R-:W-:-:S09]  /*8100*/  ISETP.GT.U32.AND P4, PT, R29, R25, PT ;  /* 0x000000191d00720c */ /* 0x000fd20003f84070 */
[--C-:B------:R-:W-:Y:S01]  /*8110*/  @!P3 IMAD.IADD R26, R26, 0x1, -R29.reuse ;  /* 0x000000011a1ab824 */ /* 0x100fe200078e0a1d */
[C---:B------:R-:W-:Y:S02]  /*8120*/  ISETP.GT.U32.AND P3, PT, R29.reuse, R19, PT ;  /* 0x000000131d00720c */ /* 0x040fe40003f64070 */
[----:B------:R-:W-:Y:S01]  /*8130*/  ISETP.GT.U32.AND P5, PT, R29, R24, PT ;  /* 0x000000181d00720c */ /* 0x000fe20003fa4070 */
[----:B------:R-:W-:Y:S01]  /*8140*/  @!P4 IMAD.IADD R25, R25, 0x1, -R29 ;  /* 0x000000011919c824 */ /* 0x000fe200078e0a1d */
[C---:B------:R-:W-:Y:S02]  /*8150*/  ISETP.GT.U32.AND P4, PT, R29.reuse, R18, PT ;  /* 0x000000121d00720c */ /* 0x040fe40003f84070 */
[----:B------:R-:W-:-:S09]  /*8160*/  ISETP.GT.U32.AND P0, PT, R29, R23, PT ;  /* 0x000000171d00720c */ /* 0x000fd20003f04070 */
[--C-:B------:R-:W-:Y:S01]  /*8170*/  @!P5 IMAD.IADD R24, R24, 0x1, -R29.reuse ;  /* 0x000000011818d824 */ /* 0x100fe200078e0a1d */
[C---:B------:R-:W-:Y:S02]  /*8180*/  ISETP.GT.U32.AND P5, PT, R29.reuse, R17, PT ;  /* 0x000000111d00720c */ /* 0x040fe40003fa4070 */
[----:B------:R-:W-:Y:S01]  /*8190*/  ISETP.GT.U32.AND P1, PT, R29, R22, PT ;  /* 0x000000161d00720c */ /* 0x000fe20003f24070 */
[--C-:B------:R-:W-:Y:S01]  /*81a0*/  @!P0 IMAD.IADD R23, R23, 0x1, -R29.reuse ;  /* 0x0000000117178824 */ /* 0x100fe200078e0a1d */
[----:B------:R-:W-:Y:S01]  /*81b0*/  ISETP.GT.U32.AND P0, PT, R29, R16, PT ;  /* 0x000000101d00720c */ /* 0x000fe20003f04070 */
[----:B------:R-:W-:Y:S01]  /*81c0*/  @!P2 IMAD.IADD R21, R21, 0x1, -R29 ;  /* 0x000000011515a824 */ /* 0x000fe200078e0a1d */
[----:B------:R-:W-:-:S09]  /*81d0*/  ISETP.GT.U32.AND P2, PT, R29, R14, PT ;  /* 0x0000000e1d00720c */ /* 0x000fd20003f44070 */
[--C-:B------:R-:W-:Y:S01]  /*81e0*/  @!P1 IMAD.IADD R22, R22, 0x1, -R29.reuse ;  /* 0x0000000116169824 */ /* 0x100fe200078e0a1d */
[C---:B------:R-:W-:Y:S01]  /*81f0*/  ISETP.GT.U32.AND P1, PT, R29.reuse, R15, PT ;  /* 0x0000000f1d00720c */ /* 0x040fe20003f24070 */
[--C-:B------:R-:W-:Y:S01]  /*8200*/  @!P6 IMAD.IADD R20, R20, 0x1, -R29.reuse ;  /* 0x000000011414e824 */ /* 0x100fe200078e0a1d */
[----:B------:R-:W-:Y:S01]  /*8210*/  ISETP.GT.U32.AND P6, PT, R29, R26, PT ;  /* 0x0000001a1d00720c */ /* 0x000fe20003fc4070 */
        /* <DEDUP_REMOVED lines=8> */
[----:B------:R-:W-:-:S02]  /*82a0*/  @!P2 IMAD.IADD R14, R14, 0x1, -R29 ;  /* 0x000000010e0ea824 */ /* 0x000fc400078e0a1d */
[--C-:B------:R-:W-:Y:S01]  /*82b0*/  @!P1 IMAD.IADD R15, R15, 0x1, -R29.reuse ;  /* 0x000000010f0f9824 */ /* 0x100fe200078e0a1d */
[C---:B------:R-:W-:Y:S02]  /*82c0*/  ISETP.GT.U32.AND P1, PT, R29.reuse, R21, PT ;  /* 0x000000151d00720c */ /* 0x040fe40003f24070 */
[----:B------:R-:W-:Y:S01]  /*82d0*/  ISETP.GT.U32.AND P2, PT, R29, R20, PT ;  /* 0x000000141d00720c */ /* 0x000fe20003f44070 */
[--C-:B------:R-:W-:Y:S02]  /*82e0*/  @!P6 IMAD.IADD R26, R26, 0x1, -R29.reuse ;  /* 0x000000011a1ae824 */ /* 0x100fe400078e0a1d */
[--C-:B------:R-:W-:Y:S02]  /*82f0*/  @!P3 IMAD.IADD R25, R25, 0x1, -R29.reuse ;  /* 0x000000011919b824 */ /* 0x100fe400078e0a1d */
[--C-:B------:R-:W-:Y:S02]  /*8300*/  @!P4 IMAD.IADD R24, R24, 0x1, -R29.reuse ;  /* 0x000000011818c824 */ /* 0x100fe400078e0a1d */
[--C-:B------:R-:W-:Y:S01]  /*8310*/  @!P5 IMAD.IADD R23, R23, 0x1, -R29.reuse ;  /* 0x000000011717d824 */ /* 0x100fe200078e0a1d */
[----:B------:R-:W-:Y:S01]  /*8320*/  STL [R1+0x2720], R26 ;  /* 0x0027201a01007387 */ /* 0x000fe20000100800 */
[----:B------:R-:W-:-:S02]  /*8330*/  @!P0 IMAD.IADD R22, R22, 0x1, -R29 ;  /* 0x0000000116168824 */ /* 0x000fc400078e0a1d */
[--C-:B------:R-:W-:Y:S01]  /*8340*/  @!P1 IMAD.IADD R21, R21, 0x1, -R29.reuse ;  /* 0x0000000115159824 */ /* 0x100fe200078e0a1d */
[----:B------:R-:W-:Y:S01]  /*8350*/  STL [R1+0x271c], R25 ;  /* 0x00271c1901007387 */ /* 0x000fe20000100800 */
[----:B------:R-:W-:-:S03]  /*8360*/  @!P2 IMAD.IADD R20, R20, 0x1, -R29 ;  /* 0x000000011414a824 */ /* 0x000fc600078e0a1d */
[----:B------:R0:W-:Y:S04]  /*8370*/  STL [R1+0x2728], R24 ;  /* 0x0027281801007387 */ /* 0x0001e80000100800 */
[----:B------:R-:W-:Y:S04]  /*8380*/  STL [R1+0x272c], R23 ;  /* 0x00272c1701007387 */ /* 0x000fe80000100800 */
[----:B------:R-:W-:Y:S04]  /*8390*/  STL [R1+0x2730], R22 ;  /* 0x0027301601007387 */ /* 0x000fe80000100800 */
[----:B------:R-:W-:Y:S04]  /*83a0*/  STL [R1+0x2734], R21 ;  /* 0x0027341501007387 */ /* 0x000fe80000100800 */
[----:B0-----:R-:W2:Y:S04]  /*83b0*/  LDL R24, [R1+0xfd0] ;  /* 0x000fd00001187983 */ /* 0x001ea80000100800 */
[----:B------:R-:W3:Y:S04]  /*83c0*/  LDL R26, [R1+0xfd4] ;  /* 0x000fd400011a7983 */ /* 0x000ee80000100800 */
[----:B------:R-:W4:Y:S04]  /*83d0*/  LDL R27, [R1+0xfd8] ;  /* 0x000fd800011b7983 */ /* 0x000f280000100800 */
[----:B------:R-:W4:Y:S04]  /*83e0*/  LDL R28, [R1+0xfdc] ;  /* 0x000fdc00011c7983 */ /* 0x000f280000100800 */
[----:B------:R0:W-:Y:S04]  /*83f0*/  STL [R1+0x2738], R20 ;  /* 0x0027381401007387 */ /* 0x0001e80000100800 */
[----:B0-----:R-:W4:Y:S01]  /*8400*/  LDL.LU R20, [R1+0x19c] ;  /* 0x00019c0001147983 */ /* 0x001f220000300800 */
[----:B------:R-:W-:-:S02]  /*8410*/  ISETP.GT.U32.AND P4, PT, R29, R18, PT ;  /* 0x000000121d00720c */ /* 0x000fc40003f84070 */
[C---:B------:R-:W-:Y:S02]  /*8420*/  ISETP.GT.U32.AND P3, PT, R29.reuse, R19, PT ;  /* 0x000000131d00720c */ /* 0x040fe40003f64070 */
[C---:B------:R-:W-:Y:S02]  /*8430*/  ISETP.GT.U32.AND P5, PT, R29.reuse, R17, PT ;  /* 0x000000111d00720c */ /* 0x040fe40003fa4070 */
[C---:B------:R-:W-:Y:S02]  /*8440*/  ISETP.GT.U32.AND P1, PT, R29.reuse, R14, PT ;  /* 0x0000000e1d00720c */ /* 0x040fe40003f24070 */
[----:B------:R-:W-:-:S05]  /*8450*/  ISETP.GT.U32.AND P2, PT, R29, R13, PT ;  /* 0x0000000d1d00720c */ /* 0x000fca0003f44070 */
[--C-:B------:R-:W-:Y:S01]  /*8460*/  @!P4 IMAD.IADD R18, R18, 0x1, -R29.reuse ;  /* 0x000000011212c824 */ /* 0x100fe200078e0a1d */
[----:B------:R-:W-:Y:S01]  /*8470*/  ISETP.GT.U32.AND P4, PT, R29, R11, PT ;  /* 0x0000000b1d00720c */ /* 0x000fe20003f84070 */
[--C-:B------:R-:W-:Y:S01]  /*8480*/  @!P3 IMAD.IADD R19, R19, 0x1, -R29.reuse ;  /* 0x000000011313b824 */ /* 0x100fe200078e0a1d */
[----:B------:R-:W-:Y:S01]  /*8490*/  ISETP.GT.U32.AND P3, PT, R29, R12, PT ;  /* 0x0000000c1d00720c */ /* 0x000fe20003f64070 */
[--C-:B------:R-:W-:Y:S01]  /*84a0*/  @!P5 IMAD.IADD R17, R17, 0x1, -R29.reuse ;  /* 0x000000011111d824 */ /* 0x100fe200078e0a1d */
[C---:B------:R-:W-:Y:S01]  /*84b0*/  ISETP.GT.U32.AND P5, PT, R29.reuse, R10, PT ;  /* 0x0000000a1d00720c */ /* 0x040fe20003fa4070 */
[--C-:B------:R-:W-:Y:S01]  /*84c0*/  @!P1 IMAD.IADD R14, R14, 0x1, -R29.reuse ;  /* 0x000000010e0e9824 */ /* 0x100fe200078e0a1d */
[----:B------:R-:W-:Y:S01]  /*84d0*/  ISETP.GT.U32.AND P1, PT, R29, R7, PT ;  /* 0x000000071d00720c */ /* 0x000fe20003f24070 */
[--C-:B------:R-:W-:Y:S01]  /*84e0*/  @!P2 IMAD.IADD R13, R13, 0x1, -R29.reuse ;  /* 0x000000010d0da824 */ /* 0x100fe200078e0a1d */
[----:B------:R-:W-:Y:S01]  /*84f0*/  ISETP.GT.U32.AND P2, PT, R29, R6, PT ;  /* 0x000000061d00720c */ /* 0x000fe20003f44070 */
[----:B------:R0:W-:Y:S04]  /*8500*/  STL [R1+0x273c], R19 ;  /* 0x00273c1301007387 */ /* 0x0001e80000100800 */
[--C-:B------:R-:W-:Y:S01]  /*8510*/  @!P4 IMAD.IADD R11, R11, 0x1, -R29.reuse ;  /* 0x000000010b0bc824 */ /* 0x100fe200078e0a1d */
[----:B------:R-:W-:Y:S01]  /*8520*/  ISETP.GT.U32.AND P4, PT, R29, R4, PT ;  /* 0x000000041d00720c */ /* 0x000fe20003f84070 */
[----:B------:R-:W1:Y:S04]  /*8530*/  S2R R25, SR_TID.X ;  /* 0x0000000000197919 */ /* 0x000e680000002100 */
[----:B0-----:R-:W0:Y:S01]  /*8540*/  S2R R19, SR_TID.X ;  /* 0x0000000000137919 */ /* 0x001e220000002100 */
[----:B------:R-:W-:-:S03]  /*8550*/  @!P3 IMAD.IADD R12, R12, 0x1, -R29 ;  /* 0x000000010c0cb824 */ /* 0x000fc600078e0a1d */
[----:B------:R1:W-:Y:S01]  /*8560*/  STL [R1+0x2740], R18 ;  /* 0x0027401201007387 */ /* 0x0003e20000100800 */
[--C-:B------:R-:W-:Y:S02]  /*8570*/  @!P5 IMAD.IADD R10, R10, 0x1, -R29.reuse ;  /* 0x000000010a0ad824 */ /* 0x100fe400078e0a1d */
[--C-:B------:R-:W-:Y:S01]  /*8580*/  @!P1 IMAD.IADD R7, R7, 0x1, -R29.reuse ;  /* 0x0000000107079824 */ /* 0x100fe200078e0a1d */
[----:B-1----:R-:W1:Y:S01]  /*8590*/  S2R R18, SR_TID.X ;  /* 0x0000000000127919 */ /* 0x002e620000002100 */
[--C-:B------:R-:W-:Y:S01]  /*85a0*/  @!P2 IMAD.IADD R6, R6, 0x1, -R29.reuse ;  /* 0x000000010606a824 */ /* 0x100fe200078e0a1d */
[C---:B------:R-:W-:Y:S01]  /*85b0*/  ISETP.GT.U32.AND P1, PT, R29.reuse, R13, PT ;  /* 0x0000000d1d00720c */ /* 0x040fe20003f24070 */
[----:B------:R-:W-:Y:S01]  /*85c0*/  @!P4 IMAD.IADD R4, R4, 0x1, -R29 ;  /* 0x000000010404c824 */ /* 0x000fe200078e0a1d */
[C---:B------:R-:W-:Y:S01]  /*85d0*/  ISETP.GT.U32.AND P2, PT, R29.reuse, R12, PT ;  /* 0x0000000c1d00720c */ /* 0x040fe20003f44070 */
[----:B------:R-:W4:Y:S01]  /*85e0*/  LDL R22, [R1+0xfcc] ;  /* 0x000fcc0001167983 */ /* 0x000f220000100800 */
[----:B------:R-:W-:Y:S01]  /*85f0*/  ISETP.GT.U32.AND P4, PT, R29, R10, PT ;  /* 0x0000000a1d00720c */ /* 0x000fe20003f84070 */
[----:B------:R-:W-:-:S02]  /*8600*/  IMAD.SHL.U32 R25, R25, 0x200, RZ ;  /* 0x0000020019197824 */ /* 0x000fc400078e00ff */
[----:B------:R-:W4:Y:S01]  /*8610*/  LDL R23, [R1+0x25e0] ;  /* 0x0025e00001177983 */ /* 0x000f220000100800 */
[----:B0-----:R-:W-:-:S05]  /*8620*/  LOP3.LUT R19, R19, 0x7, RZ, 0xc0, !PT ;  /* 0x0000000713137812 */ /* 0x001fca00078ec0ff */
[--C-:B------:R-:W-:Y:S01]  /*8630*/  @!P1 IMAD.IADD R13, R13, 0x1, -R29.reuse ;  /* 0x000000010d0d9824 */ /* 0x100fe200078e0a1d */
[C---:B------:R-:W-:Y:S01]  /*8640*/  ISETP.GT.U32.AND P1, PT, R29.reuse, R7, PT ;  /* 0x000000071d00720c */ /* 0x040fe20003f24070 */
[--C-:B------:R-:W-:Y:S01]  /*8650*/  @!P2 IMAD.IADD R12, R12, 0x1, -R29.reuse ;  /* 0x000000010c0ca824 */ /* 0x100fe200078e0a1d */
[C---:B------:R-:W-:Y:S01]  /*8660*/  ISETP.GT.U32.AND P2, PT, R29.reuse, R6, PT ;  /* 0x000000061d00720c */ /* 0x040fe20003f44070 */
[--C-:B------:R-:W-:Y:S01]  /*8670*/  @!P4 IMAD.IADD R10, R10, 0x1, -R29.reuse ;  /* 0x000000010a0ac824 */ /* 0x100fe200078e0a1d */
[----:B------:R-:W-:Y:S01]  /*8680*/  ISETP.GT.U32.AND P4, PT, R29, R4, PT ;  /* 0x000000041d00720c */ /* 0x000fe20003f84070 */
[----:B------:R-:W-:Y:S01]  /*8690*/  IMAD R19, R19, 0x110, RZ ;  /* 0x0000011013137824 */ /* 0x000fe200078e02ff */
[----:B------:R-:W-:Y:S01]  /*86a0*/  LOP3.LUT R21, R25, 0x2000, RZ, 0xc0, !PT ;  /* 0x0000200019157812 */ /* 0x000fe200078ec0ff */
[----:B-1----:R-:W-:Y:S01]  /*86b0*/  IMAD.SHL.U32 R18, R18, 0x2, RZ ;  /* 0x0000000212127824 */ /* 0x002fe200078e00ff */
[----:B------:R-:W4:Y:S04]  /*86c0*/  LDL R25, [R1+0x25dc] ;  /* 0x0025dc0001197983 */ /* 0x000f280000100800 */
[----:B------:R-:W-:Y:S01]  /*86d0*/  LOP3.LUT R19, R19, 0x30, R18, 0x78, !PT ;  /* 0x0000003013137812 */ /* 0x000fe200078e7812 */
[----:B------:R-:W-:-:S02]  /*86e0*/  @!P1 IMAD.IADD R7, R7, 0x1, -R29 ;  /* 0x0000000107079824 */ /* 0x000fc400078e0a1d */
[--C-:B------:R-:W-:Y:S02]  /*86f0*/  @!P2 IMAD.IADD R6, R6, 0x1, -R29.reuse ;  /* 0x000000010606a824 */ /* 0x100fe400078e0a1d */
[----:B------:R-:W-:Y:S01]  /*8700*/  @!P4 IMAD.IADD R4, R4, 0x1, -R29 ;  /* 0x000000010404c824 */ /* 0x000fe200078e0a1d */
[----:B--2---:R-:W-:Y:S02]  /*8710*/  ISETP.GE.AND P1, PT, R24, RZ, PT ;  /* 0x000000ff1800720c */ /* 0x004fe40003f26270 */
[----:B---3--:R-:W-:Y:S02]  /*8720*/  ISETP.GE.AND P2, PT, R26, RZ, PT ;  /* 0x000000ff1a00720c */ /* 0x008fe40003f46270 */
[----:B----4-:R-:W-:Y:S01]  /*8730*/  ISETP.GE.AND P4, PT, R28, RZ, PT ;  /* 0x000000ff1c00720c */ /* 0x010fe20003f86270 */
[----:B------:R-:W-:-:S05]  /*8740*/  IMAD.IADD R18, R21, 0x1, R20 ;  /* 0x0000000115127824 */ /* 0x000fca00078e0214 */
[----:B------:R0:W-:Y:S04]  /*8750*/  STL [R1+0x9d0], R18 ;  /* 0x0009d01201007387 */ /* 0x0001e80000100800 */
[----:B------:R-:W2:Y:S04]  /*8760*/  LDL R24, [R1+0x25d4] ;  /* 0x0025d40001187983 */ /* 0x000ea80000100800 */
[----:B------:R-:W3:Y:S04]  /*8770*/  LDL R26, [R1+0x25d8] ;  /* 0x0025d800011a7983 */ /* 0x000ee80000100800 */
[----:B------:R-:W4:Y:S01]  /*8780*/  LDL.LU R28, [R1+0x64] ;  /* 0x00006400011c7983 */ /* 0x000f220000300800 */
[----:B------:R-:W-:-:S02]  /*8790*/  ISETP.GT.U32.AND P0, PT, R29, R16, PT ;  /* 0x000000101d00720c */ /* 0x000fc40003f04070 */
[C---:B------:R-:W-:Y:S01]  /*87a0*/  ISETP.GT.U32.AND P6, PT, R29.reuse, R15, PT ;  /* 0x0000000f1d00720c */ /* 0x040fe20003fc4070 */
[----:B------:R-:W2:Y:S01]  /*87b0*/  LDL R20, [R1+0x25d0] ;  /* 0x0025d00001147983 */ /* 0x000ea20000100800 */
[----:B------:R-:W-:-:S09]  /*87c0*/  ISETP.GT.U32.AND P3, PT, R29, R5, PT ;  /* 0x000000051d00720c */ /* 0x000fd20003f64070 */
[--C-:B------:R-:W-:Y:S01]  /*87d0*/  @!P0 IMAD.IADD R16, R16, 0x1, -R29.reuse ;  /* 0x0000000110108824 */ /* 0x100fe200078e0a1d */
[----:B------:R-:W-:Y:S01]  /*87e0*/  ISETP.GT.U32.AND P0, PT, R29, R9, PT ;  /* 0x000000091d00720c */ /* 0x000fe20003f04070 */
[--C-:B------:R-:W-:Y:S01]  /*87f0*/  @!P6 IMAD.IADD R15, R15, 0x1, -R29.reuse ;  /* 0x000000010f0fe824 */ /* 0x100fe200078e0a1d */
[C---:B------:R-:W-:Y:S02]  /*8800*/  ISETP.GT.U32.AND P6, PT, R29.reuse, R8, PT ;  /* 0x000000081d00720c */ /* 0x040fe40003fc4070 */
[----:B------:R-:W-:Y:S01]  /*8810*/  ISETP.GT.U32.AND P5, PT, R29, R3, PT ;  /* 0x000000031d00720c */ /* 0x000fe20003fa4070 */
[----:B------:R-:W-:Y:S01]  /*8820*/  @!P3 IMAD.IADD R5, R5, 0x1, -R29 ;  /* 0x000000010505b824 */ /* 0x000fe200078e0a1d */
[----:B------:R-:W-:-:S07]  /*8830*/  ISETP.GT.U32.AND P3, PT, R29, R11, PT ;  /* 0x0000000b1d00720c */ /* 0x000fce0003f64070 */
[--C-:B------:R-:W-:Y:S01]  /*8840*/  @!P0 IMAD.IADD R9, R9, 0x1, -R29.reuse ;  /* 0x0000000109098824 */ /* 0x100fe200078e0a1d */
[C---:B------:R-:W-:Y:S01]  /*8850*/  ISETP.GT.U32.AND P0, PT, R29.reuse, R2, PT ;  /* 0x000000021d00720c */ /* 0x040fe20003f04070 */
[--C-:B------:R-:W-:Y:S01]  /*8860*/  @!P6 IMAD.IADD R8, R8, 0x1, -R29.reuse ;  /* 0x000000010808e824 */ /* 0x100fe200078e0a1d */
[----:B------:R-:W-:Y:S01]  /*8870*/  ISETP.GT.U32.AND P6, PT, R29, R0, PT ;  /* 0x000000001d00720c */ /* 0x000fe20003fc4070 */
[--C-:B------:R-:W-:Y:S01]  /*8880*/  @!P5 IMAD.IADD R3, R3, 0x1, -R29.reuse ;  /* 0x000000010303d824 */ /* 0x100fe200078e0a1d */
[----:B------:R-:W-:Y:S01]  /*8890*/  ISETP.GT.U32.AND P5, PT, R29, R9, PT ;  /* 0x000000091d00720c */ /* 0x000fe20003fa4070 */
[----:B------:R-:W-:Y:S01]  /*88a0*/  @!P3 IMAD.IADD R11, R11, 0x1, -R29 ;  /* 0x000000010b0bb824 */ /* 0x000fe200078e0a1d */
[----:B------:R-:W-:-:S07]  /*88b0*/  ISETP.GT.U32.AND P3, PT, R29, R5, PT ;  /* 0x000000051d00720c */ /* 0x000fce0003f64070 */
[--C-:B------:R-:W-:Y:S01]  /*88c0*/  @!P0 IMAD.IADD R2, R2, 0x1, -R29.reuse ;  /* 0x0000000102028824 */ /* 0x100fe200078e0a1d */
[----:B------:R-:W-:Y:S01]  /*88d0*/  ISETP.GT.U32.AND P0, PT, R29, R8, PT ;  /* 0x000000081d00720c */ /* 0x000fe20003f04070 */
[--C-:B------:R-:W-:Y:S02]  /*88e0*/  @!P6 IMAD.IADD R0, R0, 0x1, -R29.reuse ;  /* 0x000000010000e824 */ /* 0x100fe400078e0a1d */
[--C-:B------:R-:W-:Y:S01]  /*88f0*/  @!P5 IMAD.IADD R9, R9, 0x1, -R29.reuse ;  /* 0x000000010909d824 */ /* 0x100fe200078e0a1d */
[C---:B------:R-:W-:Y:S02]  /*8900*/  ISETP.GT.U32.AND P5, PT, R29.reuse, R3, PT ;  /* 0x000000031d00720c */ /* 0x040fe40003fa4070 */
[----:B------:R-:W-:Y:S01]  /*8910*/  ISETP.GT.U32.AND P6, PT, R29, R2, PT ;  /* 0x000000021d00720c */ /* 0x000fe20003fc4070 */
[--C-:B------:R-:W-:Y:S01]  /*8920*/  @!P3 IMAD.IADD R5, R5, 0x1, -R29.reuse ;  /* 0x000000010505b824 */ /* 0x100fe200078e0a1d */
[----:B------:R-:W-:Y:S02]  /*8930*/  ISETP.GE.AND P3, PT, R27, RZ, PT ;  /* 0x000000ff1b00720c */ /* 0x000fe40003f66270 */
[----:B------:R-:W2:Y:S03]  /*8940*/  LDL R27, [R1+0x25cc] ;  /* 0x0025cc00011b7983 */ /* 0x000ea60000100800 */
[----:B------:R-:W-:Y:S01]  /*8950*/  @!P0 IMAD.IADD R8, R8, 0x1, -R29 ;  /* 0x0000000108088824 */ /* 0x000fe200078e0a1d */
[----:B------:R-:W-:-:S03]  /*8960*/  ISETP.GT.U32.AND P0, PT, R29, R0, PT ;  /* 0x000000001d00720c */ /* 0x000fc60003f04070 */
[--C-:B------:R-:W-:Y:S02]  /*8970*/  @!P5 IMAD.IADD R3, R3, 0x1, -R29.reuse ;  /* 0x000000010303d824 */ /* 0x100fe400078e0a1d */
[----:B------:R-:W-:-:S08]  /*8980*/  @!P6 IMAD.IADD R2, R2, 0x1, -R29 ;  /* 0x000000010202e824 */ /* 0x000fd000078e0a1d */
[----:B------:R-:W-:Y:S02]  /*8990*/  @!P0 IMAD.IADD R0, R0, 0x1, -R29 ;  /* 0x0000000100008824 */ /* 0x000fe400078e0a1d */
[----:B----4-:R-:W-:Y:S01]  /*89a0*/  @!P1 IMAD.MOV R28, RZ, RZ, -R28 ;  /* 0x000000ffff1c9224 */ /* 0x010fe200078e0a1c */
[----:B------:R-:W-:Y:S02]  /*89b0*/  ISETP.GE.AND P1, PT, R23, RZ, PT ;  /* 0x000000ff1700720c */ /* 0x000fe40003f26270 */
[----:B------:R-:W4:Y:S04]  /*89c0*/  LDL.LU R23, [R1+0x60] ;  /* 0x0000600001177983 */ /* 0x000f280000300800 */
[----:B------:R-:W2:Y:S04]  /*89d0*/  LDL R21, [R1+0x25c8] ;  /* 0x0025c80001157983 */ /* 0x000ea80000100800 */
[----:B------:R-:W2:Y:S04]  /*89e0*/  LDL.LU R19, [R1+0x5c] ;  /* 0x00005c0001137983 */ /* 0x000ea80000300800 */
[----:B------:R-:W3:Y:S01]  /*89f0*/  LDL.LU R29, [R1+0x58] ;  /* 0x00005800011d7983 */ /* 0x000ee20000300800 */
[----:B------:R-:W-:-:S02]  /*8a00*/  ISETP.NE.AND P5, PT, RZ, c[0x0][0x178], PT ;  /* 0x00005e00ff007a0c */ /* 0x000fc40003fa5270 */
[----:B0-----:R-:W-:-:S04]  /*8a10*/  LOP3.LUT R18, RZ, c[0x0][0x178], RZ, 0x33, !PT ;  /* 0x00005e00ff127a12 */ /* 0x001fc800078e33ff */
[----:B------:R-:W-:Y:S02]  /*8a20*/  SEL R28, R18, R28, !P5 ;  /* 0x0000001c121c7207 */ /* 0x000fe40006800000 */
[----:B------:R-:W-:Y:S02]  /*8a30*/  ISETP.GE.AND P0, PT, R22, RZ, PT ;  /* 0x000000ff1600720c */ /* 0x000fe40003f06270 */
[----:B------:R-:W3:Y:S01]  /*8a40*/  LDL R22, [R1+0x25c4] ;  /* 0x0025c40001167983 */ /* 0x000ee20000100800 */
[----:B----4-:R-:W-:Y:S01]  /*8a50*/  @!P2 IMAD.MOV R23, RZ, RZ, -R23 ;  /* 0x000000ffff17a224 */ /* 0x010fe200078e0a17 */
[----:B------:R-:W-:Y:S02]  /*8a60*/  ISETP.GE.AND P2, PT, R25, RZ, PT ;  /* 0x000000ff1900720c */ /* 0x000fe40003f46270 */
[----:B------:R-:W4:Y:S04]  /*8a70*/  LDL R25, [R1+0x25c0] ;  /* 0x0025c00001197983 */ /* 0x000f280000100800 */
[----:B------:R0:W-:Y:S01]  /*8a80*/  STL [R1+0x26c], R28 ;  /* 0x00026c1c01007387 */ /* 0x0001e20000100800 */
[----:B--2---:R-:W-:Y:S01]  /*8a90*/  @!P3 IMAD.MOV R19, RZ, RZ, -R19 ;  /* 0x000000ffff13b224 */ /* 0x004fe200078e0a13 */
[C---:B------:R-:W-:Y:S01]  /*8aa0*/  SEL R23, R18.reuse, R23, !P5 ;  /* 0x0000001712177207 */ /* 0x040fe20006800000 */
[----:B---3--:R-:W-:Y:S01]  /*8ab0*/  @!P4 IMAD.MOV R29, RZ, RZ, -R29 ;  /* 0x000000ffff1dc224 */ /* 0x008fe200078e0a1d */
[----:B0-----:R-:W2:Y:S02]  /*8ac0*/  LDL.LU R28, [R1+0x2744] ;  /* 0x00274400011c7983 */ /* 0x001ea40000300800 */
[----:B------:R-:W-:-:S02]  /*8ad0*/  SEL R19, R18, R19, !P5 ;  /* 0x0000001312137207 */ /* 0x000fc40006800000 */
[----:B------:R-:W-:Y:S01]  /*8ae0*/  SEL R18, R18, R29, !P5 ;  /* 0x0000001d12127207 */ /* 0x000fe20006800000 */
[----:B------:R0:W-:Y:S01]  /*8af0*/  STL [R1+0x268], R23 ;  /* 0x0002681701007387 */ /* 0x0001e20000100800 */
[----:B------:R-:W-:Y:S02]  /*8b00*/  ISETP.GE.AND P3, PT, R24, RZ, PT ;  /* 0x000000ff1800720c */ /* 0x000fe40003f66270 */
[----:B------:R-:W-:Y:S01]  /*8b10*/  ISETP.GE.AND P5, PT, R26, RZ, PT ;  /* 0x000000ff1a00720c */ /* 0x000fe20003fa6270 */
[----:B0-----:R-:W3:Y:S04]  /*8b20*/  LDL R23, [R1+0x25bc] ;  /* 0x0025bc0001177983 */ /* 0x001ee80000100800 */
[----:B------:R0:W-:Y:S04]  /*8b30*/  STL [R1+0x264], R19 ;  /* 0x0002641301007387 */ /* 0x0001e80000100800 */
[----:B------:R-:W3:Y:S04]  /*8b40*/  LDL R24, [R1+0x25b8] ;  /* 0x0025b80001187983 */ /* 0x000ee80000100800 */
[----:B------:R2:W-:Y:S04]  /*8b50*/  STL [R1+0x260], R18 ;  /* 0x0002601201007387 */ /* 0x0005e80000100800 */
[----:B------:R-:W3:Y:S04]  /*8b60*/  LDL R26, [R1+0x25b4] ;  /* 0x0025b400011a7983 */ /* 0x000ee80000100800 */
[----:B0-----:R-:W3:Y:S01]  /*8b70*/  LDL.LU R19, [R1+0x54] ;  /* 0x0000540001137983 */ /* 0x001ee20000300800 */
[----:B--2---:R-:W-:-:S04]  /*8b80*/  IMAD.MOV.U32 R18, RZ, RZ, R28 ;  /* 0x000000ffff127224 */ /* 0x004fc800078e001c */
[----:B------:R-:W-:Y:S01]  /*8b90*/  @!P0 IMAD.MOV R18, RZ, RZ, -R18 ;  /* 0x000000ffff128224 */ /* 0x000fe200078e0a12 */
[----:B------:R-:W-:Y:S02]  /*8ba0*/  ISETP.GE.AND P0, PT, R27, RZ, PT ;  /* 0x000000ff1b00720c */ /* 0x000fe40003f06270 */
[----:B------:R-:W2:Y:S04]  /*8bb0*/  LDL R27, [R1+0x25b0] ;  /* 0x0025b000011b7983 */ /* 0x000ea80000100800 */
[----:B------:R0:W-:Y:S04]  /*8bc0*/  STL [R1+0x1e4], R18 ;  /* 0x0001e41201007387 */ /* 0x0001e80000100800 */
[----:B0-----:R-:W2:Y:S01]  /*8bd0*/  LDL.LU R18, [R1+0x50] ;  /* 0x0000500001127983 */ /* 0x001ea20000300800 */
[----:B---3--:R-:W-:Y:S01]  /*8be0*/  @!P1 IMAD.MOV R19, RZ, RZ, -R19 ;  /* 0x000000ffff139224 */ /* 0x008fe200078e0a13 */
[----:B------:R-:W-:-:S02]  /*8bf0*/  ISETP.GE.AND P1, PT, R20, RZ, PT ;  /* 0x000000ff1400720c */ /* 0x000fc40003f26270 */
[----:B------:R-:W3:Y:S04]  /*8c00*/  LDL R20, [R1+0x25ac] ;  /* 0x0025ac0001147983 */ /* 0x000ee80000100800 */
[----:B------:R0:W-:Y:S04]  /*8c10*/  STL [R1+0x1e0], R19 ;  /* 0x0001e01301007387 */ /* 0x0001e80000100800 */
[----:B0-----:R-:W3:Y:S01]  /*8c20*/  LDL.LU R19, [R1+0x4c] ;  /* 0x00004c0001137983 */ /* 0x001ee20000300800 */
[----:B--2---:R-:W-:Y:S01]  /*8c30*/  @!P2 IMAD.MOV R18, RZ, RZ, -R18 ;  /* 0x000000ffff12a224 */ /* 0x004fe200078e0a12 */
[----:B------:R-:W-:-:S02]  /*8c40*/  ISETP.GE.AND P2, PT, R21, RZ, PT ;  /* 0x000000ff1500720c */ /* 0x000fc40003f46270 */
        /* <DEDUP_REMOVED lines=9> */
[----:B----4-:R-:W-:-:S02]  /*8ce0*/  ISETP.GE.AND P5, PT, R25, RZ, PT ;  /* 0x000000ff1900720c */ /* 0x010fc40003fa6270 */
[----:B------:R-:W2:Y:S04]  /*8cf0*/  LDL R25, [R1+0x25a0] ;  /* 0x0025a00001197983 */ /* 0x000ea80000100800 */
[----:B------:R0:W-:Y:S04]  /*8d00*/  STL [R1+0x1d4], R18 ;  /* 0x0001d41201007387 */ /* 0x0001e80000100800 */
[----:B0-----:R-:W4:Y:S01]  /*8d10*/  LDL.LU R18, [R1+0x40] ;  /* 0x0000400001127983 */ /* 0x001f220000300800 */
[----:B---3--:R-:W-:Y:S01]  /*8d20*/  @!P0 IMAD.MOV R19, RZ, RZ, -R19 ;  /* 0x000000ffff138224 */ /* 0x008fe200078e0a13 */
[----:B------:R-:W-:-:S02]  /*8d30*/  ISETP.GE.AND P0, PT, R23, RZ, PT ;  /* 0x000000ff1700720c */ /* 0x000fc40003f06270 */
[----:B------:R-:W3:Y:S04]  /*8d40*/  LDL R23, [R1+0x259c] ;  /* 0x00259c0001177983 */ /* 0x000ee80000100800 */
[----:B------:R0:W-:Y:S04]  /*8d50*/  STL [R1+0x1d0], R19 ;  /* 0x0001d01301007387 */ /* 0x0001e80000100800 */
[----:B0-----:R-:W2:Y:S01]  /*8d60*/  LDL.LU R19, [R1+0x3c] ;  /* 0x00003c0001137983 */ /* 0x001ea20000300800 */
[----:B----4-:R-:W-:Y:S01]  /*8d70*/  @!P1 IMAD.MOV R18, RZ, RZ, -R18 ;  /* 0x000000ffff129224 */ /* 0x010fe200078e0a12 */
[----:B------:R-:W-:-:S02]  /*8d80*/  ISETP.GE.AND P1, PT, R24, RZ, PT ;  /* 0x000000ff1800720c */ /* 0x000fc40003f26270 */
[----:B------:R-:W4:Y:S04]  /*8d90*/  LDL R24, [R1+0x2598] ;  /* 0x0025980001187983 */ /* 0x000f280000100800 */
        /* <DEDUP_REMOVED lines=38> */
[----:B----4-:R-:W-:-:S02]  /*9000*/  ISETP.GE.AND P5, PT, R24, RZ, PT ;  /* 0x000000ff1800720c */ /* 0x010fc40003fa6270 */
[----:B------:R-:W3:Y:S04]  /*9010*/  LDL R24, [R1+0x2578] ;  /* 0x0025780001187983 */ /* 0x000ee80000100800 */
[----:B------:R0:W-:Y:S04]  /*9020*/  STL [R1+0x1a8], R18 ;  /* 0x0001a81201007387 */ /* 0x0001e80000100800 */
[----:B0-----:R-:W4:Y:S01]  /*9030*/  LDL.LU R18, [R1+0x180] ;  /* 0x0001800001127983 */ /* 0x001f220000300800 */
[----:B--2---:R-:W-:Y:S01]  /*9040*/  @!P0 IMAD.MOV R19, RZ, RZ, -R19 ;  /* 0x000000ffff138224 */ /* 0x004fe200078e0a13 */
[----:B------:R-:W-:-:S02]  /*9050*/  ISETP.GE.AND P0, PT, R26, RZ, PT ;  /* 0x000000ff1a00720c */ /* 0x000fc40003f06270 */
[----:B------:R-:W2:Y:S04]  /*9060*/  LDL R26, [R1+0x2574] ;  /* 0x00257400011a7983 */ /* 0x000ea80000100800 */
        /* <DEDUP_REMOVED lines=317> */
[----:B--2---:R-:W-:-:S05]  /*a440*/  @!P5 IMAD.MOV R19, RZ, RZ, -R19 ;  /* 0x000000ffff13d224 */ /* 0x004fca00078e0a13 */
[----:B------:R0:W-:Y:S04]  /*a450*/  STL [R1+0x54], R19 ;  /* 0x0000541301007387 */ /* 0x0001e80000100800 */
[----:B0-----:R-:W2:Y:S01]  /*a460*/  LDL.LU R19, [R1+0x12c] ;  /* 0x00012c0001137983 */ /* 0x001ea20000300800 */
[----:B------:R-:W-:-:S03]  /*a470*/  ISETP.GE.AND P5, PT, R26, RZ, PT ;  /* 0x000000ff1a00720c */ /* 0x000fc60003fa6270 */
[----:B------:R-:W4:Y:S01]  /*a480*/  LDL R26, [R1+0x2474] ;  /* 0x00247400011a7983 */ /* 0x000f220000100800 */
[----:B---3--:R-:W-:-:S05]  /*a490*/  @!P0 IMAD.MOV R18, RZ, RZ, -R18 ;  /* 0x000000ffff128224 */ /* 0x008fca00078e0a12 */
[----:B------:R0:W-:Y:S01]  /*a4a0*/  STL [R1+0x50], R18 ;  /* 0x0000501201007387 */ /* 0x0001e20000100800 */
[----:B------:R-:W-:-:S03]  /*a4b0*/  ISETP.GE.AND P0, PT, R27, RZ, PT ;  /* 0x000000ff1b00720c */ /* 0x000fc60003f06270 */
[----:B0-----:R-:W3:Y:S04]  /*a4c0*/  LDL.LU R18, [R1+0x104] ;  /* 0x0001040001127983 */ /* 0x001ee80000300800 */
[----:B------:R-:W4:Y:S01]  /*a4d0*/  LDL R27, [R1+0x2470] ;  /* 0x00247000011b7983 */ /* 0x000f220000100800 */
[----:B--2---:R-:W-:Y:S01]  /*a4e0*/  @!P1 IMAD.MOV R19, RZ, RZ, -R19 ;  /* 0x000000ffff139224 */ /* 0x004fe200078e0a13 */
[----:B------:R-:W-:Y:S02]  /*a4f0*/  ISETP.GE.AND P1, PT, R20, RZ, PT ;  /* 0x000000ff1400720c */ /* 0x000fe40003f26270 */
[----:B------:R-:W2:Y:S04]  /*a500*/  LDL.LU R20, [R1+0x110] ;  /* 0x0001100001147983 */ /* 0x000ea80000300800 */
[----:B------:R-:W-:Y:S01]  /*a510*/  STL [R1+0x4c], R19 ;  /* 0x00004c1301007387 */ /* 0x000fe20000100800 */
[----:B---3--:R-:W-:-:S05]  /*a520*/  @!P2 IMAD.MOV R18, RZ, RZ, -R18 ;  /* 0x000000ffff12a224 */ /* 0x008fca00078e0a12 */
[----:B------:R0:W-:Y:S01]  /*a530*/  STL [R1+0x48], R18 ;  /* 0x0000481201007387 */ /* 0x0001e20000100800 */
[----:B------:R-:W-:-:S03]  /*a540*/  ISETP.GE.AND P2, PT, R21, RZ, PT ;  /* 0x000000ff1500720c */ /* 0x000fc60003f46270 */
[----:B0-----:R-:W3:Y:S01]  /*a550*/  LDL R18, [R1+0x246c] ;  /* 0x00246c0001127983 */ /* 0x001ee20000100800 */
[----:B--2---:R-:W-:-:S03]  /*a560*/  @!P3 IMAD.MOV R20, RZ, RZ, -R20 ;  /* 0x000000ffff14b224 */ /* 0x004fc600078e0a14 */
[----:B------:R-:W2:Y:S04]  /*a570*/  LDL.LU R19, [R1+0x114] ;  /* 0x0001140001137983 */ /* 0x000ea80000300800 */
[----:B------:R0:W-:Y:S04]  /*a580*/  STL [R1+0x44], R20 ;  /* 0x0000441401007387 */ /* 0x0001e80000100800 */
[----:B0-----:R-:W3:Y:S04]  /*a590*/  LDL R20, [R1+0x2464] ;  /* 0x0024640001147983 */ /* 0x001ee80000100800 */
[----:B------:R-:W3:Y:S01]  /*a5a0*/  LDL.LU R21, [R1+0x10c] ;  /* 0x00010c0001157983 */ /* 0x000ee20000300800 */
[----:B------:R-:W-:Y:S01]  /*a5b0*/  ISETP.GE.AND P3, PT, R22, RZ, PT ;  /* 0x000000ff1600720c */ /* 0x000fe20003f66270 */
[----:B--2---:R-:W-:Y:S01]  /*a5c0*/  @!P5 IMAD.MOV R19, RZ, RZ, -R19 ;  /* 0x000000ffff13d224 */ /* 0x004fe200078e0a13 */
[----:B----4-:R-:W-:-:S04]  /*a5d0*/  ISETP.GE.AND P5, PT, R25, RZ, PT ;  /* 0x000000ff1900720c */ /* 0x010fc80003fa6270 */
[----:B------:R0:W-:Y:S04]  /*a5e0*/  STL [R1+0x40], R19 ;  /* 0x0000401301007387 */ /* 0x0001e80000100800 */
[----:B0-----:R-:W2:Y:S01]  /*a5f0*/  LDL R19, [R1+0x2468] ;  /* 0x0024680001137983 */ /* 0x001ea20000100800 */
[----:B---3--:R-:W-:-:S03]  /*a600*/  @!P0 IMAD.MOV R21, RZ, RZ, -R21 ;  /* 0x000000ffff158224 */ /* 0x008fc600078e0a15 */
[----:B------:R-:W3:Y:S01]  /*a610*/  LDL.LU R22, [R1+0xc8] ;  /* 0x0000c80001167983 */ /* 0x000ee20000300800 */
[----:B------:R-:W-:-:S03]  /*a620*/  ISETP.GE.AND P0, PT, R23, RZ, PT ;  /* 0x000000ff1700720c */ /* 0x000fc60003f06270 */
[----:B------:R-:W4:Y:S04]  /*a630*/  LDL R25, [R1+0x2460] ;  /* 0x0024600001197983 */ /* 0x000f280000100800 */
[----:B------:R-:W2:Y:S04]  /*a640*/  LDL.LU R23, [R1+0xd8] ;  /* 0x0000d80001177983 */ /* 0x000ea80000300800 */
[----:B------:R0:W-:Y:S04]  /*a650*/  STL [R1+0x3c], R21 ;  /* 0x00003c1501007387 */ /* 0x0001e80000100800 */
[----:B0-----:R-:W4:Y:S01]  /*a660*/  LDL R21, [R1+0x245c] ;  /* 0x00245c0001157983 */ /* 0x001f220000100800 */
[----:B---3--:R-:W-:-:S05]  /*a670*/  @!P1 IMAD.MOV R22, RZ, RZ, -R22 ;  /* 0x000000ffff169224 */ /* 0x008fca00078e0a16 */
[----:B------:R0:W-:Y:S01]  /*a680*/  STL [R1+0x38], R22 ;  /* 0x0000381601007387 */ /* 0x0001e20000100800 */
[----:B--2---:R-:W-:Y:S01]  /*a690*/  @!P2 IMAD.MOV R23, RZ, RZ, -R23 ;  /* 0x000000ffff17a224 */ /* 0x004fe200078e0a17 */
[----:B------:R-:W-:Y:S02]  /*a6a0*/  ISETP.GE.AND P2, PT, R26, RZ, PT ;  /* 0x000000ff1a00720c */ /* 0x000fe40003f46270 */
[----:B0-----:R-:W2:Y:S04]  /*a6b0*/  LDL R22, [R1+0x2458] ;  /* 0x0024580001167983 */ /* 0x001ea80000100800 */
[----:B------:R-:W3:Y:S04]  /*a6c0*/  LDL.LU R28, [R1+0xe0] ;  /* 0x0000e000011c7983 */ /* 0x000ee80000300800 */
[----:B------:R0:W-:Y:S04]  /*a6d0*/  STL [R1+0x34], R23 ;  /* 0x0000341701007387 */ /* 0x0001e80000100800 */
[----:B0-----:R-:W2:Y:S04]  /*a6e0*/  LDL R23, [R1+0x2454] ;  /* 0x0024540001177983 */ /* 0x001ea80000100800 */
[----:B------:R-:W2:Y:S01]  /*a6f0*/  LDL.LU R26, [R1+0xf4] ;  /* 0x0000f400011a7983 */ /* 0x000ea20000300800 */
[----:B------:R-:W-:-:S03]  /*a700*/  ISETP.GE.AND P1, PT, R24, RZ, PT ;  /* 0x000000ff1800720c */ /* 0x000fc60003f26270 */
[----:B------:R-:W4:Y:S01]  /*a710*/  LDL R24, [R1+0x2450] ;  /* 0x0024500001187983 */ /* 0x000f220000100800 */
[----:B---3--:R-:W-:Y:S01]  /*a720*/  @!P3 IMAD.MOV R28, RZ, RZ, -R28 ;  /* 0x000000ffff1cb224 */ /* 0x008fe200078e0a1c */
[----:B------:R-:W-:Y:S02]  /*a730*/  ISETP.GE.AND P3, PT, R27, RZ, PT ;  /* 0x000000ff1b00720c */ /* 0x000fe40003f66270 */
[----:B------:R-:W3:Y:S04]  /*a740*/  LDL R27, [R1+0x244c] ;  /* 0x00244c00011b7983 */ /* 0x000ee80000100800 */
[----:B------:R0:W-:Y:S04]  /*a750*/  STL [R1+0x30], R28 ;  /* 0x0000301c01007387 */ /* 0x0001e80000100800 */
[----:B0-----:R-:W3:Y:S01]  /*a760*/  LDL.LU R28, [R1+0xdc] ;  /* 0x0000dc00011c7983 */ /* 0x001ee20000300800 */
[----:B--2---:R-:W-:Y:S01]  /*a770*/  @!P5 IMAD.MOV R26, RZ, RZ, -R26 ;  /* 0x000000ffff1ad224 */ /* 0x004fe200078e0a1a */
[----:B------:R-:W-:-:S04]  /*a780*/  ISETP.GE.AND P5, PT, R18, RZ, PT ;  /* 0x000000ff1200720c */ /* 0x000fc80003fa6270 */
[----:B------:R0:W-:Y:S04]  /*a790*/  STL [R1+0x2c], R26 ;  /* 0x00002c1a01007387 */ /* 0x0001e80000100800 */
[----:B0-----:R-:W2:Y:S04]  /*a7a0*/  LDL R26, [R1+0x2448] ;  /* 0x00244800011a7983 */ /* 0x001ea80000100800 */
[----:B------:R-:W2:Y:S04]  /*a7b0*/  LDL.LU R18, [R1+0xd0] ;  /* 0x0000d00001127983 */ /* 0x000ea80000300800 */
[----:B------:R-:W4:Y:S01]  /*a7c0*/  LDL R29, [R1+0x2444] ;  /* 0x00244400011d7983 */ /* 0x000f220000100800 */
[----:B---3--:R-:W-:Y:S01]  /*a7d0*/  @!P0 IMAD.MOV R28, RZ, RZ, -R28 ;  /* 0x000000ffff1c8224 */ /* 0x008fe200078e0a1c */
[----:B------:R-:W-:-:S02]  /*a7e0*/  ISETP.GE.AND P0, PT, R20, RZ, PT ;  /* 0x000000ff1400720c */ /* 0x000fc40003f06270 */
[----:B------:R-:W3:Y:S04]  /*a7f0*/  LDL.LU R20, [R1+0x20] ;  /* 0x0000200001147983 */ /* 0x000ee80000300800 */
[----:B------:R0:W-:Y:S04]  /*a800*/  STL [R1+0x28], R28 ;  /* 0x0000281c01007387 */ /* 0x0001e80000100800 */
[----:B0-----:R-:W4:Y:S01]  /*a810*/  LDL R28, [R1+0x2440] ;  /* 0x00244000011c7983 */ /* 0x001f220000100800 */
[----:B--2---:R-:W-:Y:S01]  /*a820*/  @!P1 IMAD.MOV R18, RZ, RZ, -R18 ;  /* 0x000000ffff129224 */ /* 0x004fe200078e0a12 */
[----:B------:R-:W-:-:S04]  /*a830*/  ISETP.GE.AND P1, PT, R19, RZ, PT ;  /* 0x000000ff1300720c */ /* 0x000fc80003f26270 */
[----:B------:R0:W-:Y:S04]  /*a840*/  STL [R1+0x24], R18 ;  /* 0x0000241201007387 */ /* 0x0001e80000100800 */
[----:B0-----:R-:W2:Y:S04]  /*a850*/  LDL.LU R18, [R1+0x2740] ;  /* 0x0027400001127983 */ /* 0x001ea80000300800 */
[----:B------:R-:W2:Y:S01]  /*a860*/  LDL.LU R19, [R1+0x1c] ;  /* 0x00001c0001137983 */ /* 0x000ea20000300800 */
[----:B---3--:R-:W-:Y:S01]  /*a870*/  @!P2 IMAD.MOV R20, RZ, RZ, -R20 ;  /* 0x000000ffff14a224 */ /* 0x008fe200078e0a14 */
[----:B----4-:R-:W-:-:S02]  /*a880*/  ISETP.GE.AND P2, PT, R25, RZ, PT ;  /* 0x000000ff1900720c */ /* 0x010fc40003f46270 */
[----:B------:R-:W3:Y:S04]  /*a890*/  LDL R25, [R1+0x243c] ;  /* 0x00243c0001197983 */ /* 0x000ee80000100800 */
[----:B------:R0:W-:Y:S04]  /*a8a0*/  STL [R1+0x20], R20 ;  /* 0x0000201401007387 */ /* 0x0001e80000100800 */
[----:B0-----:R-:W4:Y:S01]  /*a8b0*/  LDL.LU R20, [R1+0x18] ;  /* 0x0000180001147983 */ /* 0x001f220000300800 */
[----:B--2---:R-:W-:Y:S01]  /*a8c0*/  @!P3 IMAD.MOV R19, RZ, RZ, -R19 ;  /* 0x000000ffff13b224 */ /* 0x004fe200078e0a13 */
[----:B------:R-:W-:-:S04]  /*a8d0*/  ISETP.GE.AND P3, PT, R21, RZ, PT ;  /* 0x000000ff1500720c */ /* 0x000fc80003f66270 */
[----:B------:R0:W-:Y:S04]  /*a8e0*/  STL [R1+0x1c], R19 ;  /* 0x00001c1301007387 */ /* 0x0001e80000100800 */
[----:B0-----:R-:W2:Y:S04]  /*a8f0*/  LDL.LU R19, [R1+0x273c] ;  /* 0x00273c0001137983 */ /* 0x001ea80000300800 */
[----:B------:R-:W2:Y:S01]  /*a900*/  LDL.LU R21, [R1+0x14] ;  /* 0x0000140001157983 */ /* 0x000ea20000300800 */
[----:B----4-:R-:W-:Y:S01]  /*a910*/  @!P5 IMAD.MOV R20, RZ, RZ, -R20 ;  /* 0x000000ffff14d224 */ /* 0x010fe200078e0a14 */
[----:B------:R-:W-:-:S04]  /*a920*/  ISETP.GE.AND P5, PT, R22, RZ, PT ;  /* 0x000000ff1600720c */ /* 0x000fc80003fa6270 */
[----:B------:R0:W-:Y:S04]  /*a930*/  STL [R1+0x18], R20 ;  /* 0x0000181401007387 */ /* 0x0001e80000100800 */
[----:B0-----:R-:W4:Y:S04]  /*a940*/  LDL.LU R20, [R1+0x2738] ;  /* 0x0027380001147983 */ /* 0x001f280000300800 */
[----:B------:R-:W3:Y:S01]  /*a950*/  LDL.LU R22, [R1+0x10] ;  /* 0x0000100001167983 */ /* 0x000ee20000300800 */
[----:B--2---:R-:W-:Y:S01]  /*a960*/  @!P0 IMAD.MOV R21, RZ, RZ, -R21 ;  /* 0x000000ffff158224 */ /* 0x004fe200078e0a15 */
[----:B------:R-:W-:-:S04]  /*a970*/  ISETP.GE.AND P0, PT, R23, RZ, PT ;  /* 0x000000ff1700720c */ /* 0x000fc80003f06270 */
[----:B------:R0:W-:Y:S04]  /*a980*/  STL [R1+0x14], R21 ;  /* 0x0000141501007387 */ /* 0x0001e80000100800 */
[----:B0-----:R-:W2:Y:S04]  /*a990*/  LDL.LU R21, [R1+0x2734] ;  /* 0x0027340001157983 */ /* 0x001ea80000300800 */
[----:B------:R-:W2:Y:S01]  /*a9a0*/  LDL.LU R23, [R1+0xc] ;  /* 0x00000c0001177983 */ /* 0x000ea20000300800 */
[----:B---3--:R-:W-:Y:S01]  /*a9b0*/  @!P1 IMAD.MOV R22, RZ, RZ, -R22 ;  /* 0x000000ffff169224 */ /* 0x008fe200078e0a16 */
[----:B------:R-:W-:-:S04]  /*a9c0*/  ISETP.GE.AND P1, PT, R24, RZ, PT ;  /* 0x000000ff1800720c */ /* 0x000fc80003f26270 */
[----:B------:R0:W-:Y:S04]  /*a9d0*/  STL [R1+0x10], R22 ;  /* 0x0000101601007387 */ /* 0x0001e80000100800 */
[----:B0-----:R-:W3:Y:S04]  /*a9e0*/  LDL.LU R22, [R1+0x2730] ;  /* 0x0027300001167983 */ /* 0x001ee80000300800 */
        /* <DEDUP_REMOVED lines=10> */
[----:B------:R-:W3:Y:S01]  /*aa90*/  LDL.LU R26, [R1] ;  /* 0x00000000011a7983 */ /* 0x000ee20000300800 */
[----:B--2---:R-:W-:-:S05]  /*aaa0*/  @!P5 IMAD.MOV R27, RZ, RZ, -R27 ;  /* 0x000000ffff1bd224 */ /* 0x004fca00078e0a1b */
[----:B------:R0:W-:Y:S04]  /*aab0*/  STL [R1+0x4], R27 ;  /* 0x0000041b01007387 */ /* 0x0001e80000100800 */
[----:B0-----:R-:W2:Y:S01]  /*aac0*/  LDL.LU R27, [R1+0x2724] ;  /* 0x00272400011b7983 */ /* 0x001ea20000300800 */
[----:B------:R-:W-:Y:S01]  /*aad0*/  ISETP.GE.AND P5, PT, R29, RZ, PT ;  /* 0x000000ff1d00720c */ /* 0x000fe20003fa6270 */
[----:B---3--:R-:W-:Y:S02]  /*aae0*/  @!P0 IMAD.MOV R26, RZ, RZ, -R26 ;  /* 0x000000ffff1a8224 */ /* 0x008fe400078e0a1a */
[----:B--2---:R-:W-:Y:S02]  /*aaf0*/  IMAD.MOV.U32 R29, RZ, RZ, R27 ;  /* 0x000000ffff1d7224 */ /* 0x004fe400078e001b */
[----:B------:R-:W2:Y:S04]  /*ab00*/  LDL R27, [R1+0x2438] ;  /* 0x00243800011b7983 */ /* 0x000ea80000100800 */
[----:B------:R0:W-:Y:S04]  /*ab10*/  STL [R1], R26 ;  /* 0x0000001a01007387 */ /* 0x0001e80000100800 */
[----:B0-----:R-:W3:Y:S01]  /*ab20*/  LDL.LU R26, [R1+0x2720] ;  /* 0x00272000011a7983 */ /* 0x001ee20000300800 */
[----:B------:R-:W-:Y:S01]  /*ab30*/  @!P1 IMAD.MOV R29, RZ, RZ, -R29 ;  /* 0x000000ffff1d9224 */ /* 0x000fe200078e0a1d */
[----:B------:R-:W-:-:S02]  /*ab40*/  ISETP.GE.AND P0, PT, R28, RZ, PT ;  /* 0x000000ff1c00720c */ /* 0x000fc40003f06270 */
[----:B------:R-:W-:Y:S01]  /*ab50*/  ISETP.GE.AND P1, PT, R25, RZ, PT ;  /* 0x000000ff1900720c */ /* 0x000fe20003f26270 */
[----:B---3--:R-:W-:Y:S02]  /*ab60*/  IMAD.MOV.U32 R28, RZ, RZ, R26 ;  /* 0x000000ffff1c7224 */ /* 0x008fe400078e001a */
[----:B------:R-:W3:Y:S04]  /*ab70*/  LDL R26, [R1+0x242c] ;  /* 0x00242c00011a7983 */ /* 0x000ee80000100800 */
[----:B------:R0:W-:Y:S04]  /*ab80*/  STL [R1+0x268c], R29 ;  /* 0x00268c1d01007387 */ /* 0x0001e80000100800 */
[----:B0-----:R-:W3:Y:S04]  /*ab90*/  LDL R29, [R1+0x2424] ;  /* 0x00242400011d7983 */ /* 0x001ee80000100800 */
[----:B------:R-:W3:Y:S01]  /*aba0*/  LDL.LU R25, [R1+0x271c] ;  /* 0x00271c0001197983 */ /* 0x000ee20000300800 */
[----:B------:R-:W-:Y:S01]  /*abb0*/  @!P2 IMAD.MOV R28, RZ, RZ, -R28 ;  /* 0x000000ffff1ca224 */ /* 0x000fe200078e0a1c */
[----:B--2---:R-:W-:-:S04]  /*abc0*/  ISETP.GE.AND P2, PT, R27, RZ, PT ;  /* 0x000000ff1b00720c */ /* 0x004fc80003f46270 */
[----:B------:R0:W-:Y:S04]  /*abd0*/  STL [R1+0x2690], R28 ;  /* 0x0026901c01007387 */ /* 0x0001e80000100800 */
[----:B------:R-:W2:Y:S04]  /*abe0*/  LDL R27, [R1+0x241c] ;  /* 0x00241c00011b7983 */ /* 0x000ea80000100800 */
[----:B0-----:R-:W2:Y:S01]  /*abf0*/  LDL R28, [R1+0x2430] ;  /* 0x00243000011c7983 */ /* 0x001ea20000100800 */
[----:B---3--:R-:W-:-:S05]  /*ac00*/  @!P3 IMAD.MOV R25, RZ, RZ, -R25 ;  /* 0x000000ffff19b224 */ /* 0x008fca00078e0a19 */
[----:B------:R0:W-:Y:S04]  /*ac10*/  STL [R1+0x2694], R25 ;  /* 0x0026941901007387 */ /* 0x0001e80000100800 */
[----:B0-----:R-:W3:Y:S01]  /*ac20*/  LDL R25, [R1+0x2434] ;  /* 0x0024340001197983 */ /* 0x001ee20000100800 */
[----:B------:R-:W-:Y:S02]  /*ac30*/  @!P5 IMAD.MOV R24, RZ, RZ, -R24 ;  /* 0x000000ffff18d224 */ /* 0x000fe400078e0a18 */
[----:B------:R-:W-:Y:S01]  /*ac40*/  @!P0 IMAD.MOV R23, RZ, RZ, -R23 ;  /* 0x000000ffff178224 */ /* 0x000fe200078e0a17 */
[----:B--2---:R-:W-:Y:S01]  /*ac50*/  ISETP.GE.AND P5, PT, R28, RZ, PT ;  /* 0x000000ff1c00720c */ /* 0x004fe20003fa6270 */
[----:B------:R-:W-:Y:S02]  /*ac60*/  @!P1 IMAD.MOV R22, RZ, RZ, -R22 ;  /* 0x000000ffff169224 */ /* 0x000fe400078e0a16 */
[----:B------:R-:W-:Y:S01]  /*ac70*/  @!P2 IMAD.MOV R21, RZ, RZ, -R21 ;  /* 0x000000ffff15a224 */ /* 0x000fe200078e0a15 */
[----:B------:R-:W-:-:S02]  /*ac80*/  ISETP.GE.AND P0, PT, R26, RZ, PT ;  /* 0x000000ff1a00720c */ /* 0x000fc40003f06270 */
[----:B------:R-:W-:Y:S02]  /*ac90*/  ISETP.GE.AND P2, PT, R29, RZ, PT ;  /* 0x000000ff1d00720c */ /* 0x000fe40003f46270 */
[----:B---3--:R-:W-:Y:S02]  /*aca0*/  ISETP.GE.AND P3, PT, R25, RZ, PT ;  /* 0x000000ff1900720c */ /* 0x008fe40003f66270 */
[----:B------:R-:W2:Y:S04]  /*acb0*/  LDL R25, [R1+0x2418] ;  /* 0x0024180001197983 */ /* 0x000ea80000100800 */
[----:B------:R0:W-:Y:S04]  /*acc0*/  STL [R1+0x2698], R24 ;  /* 0x0026981801007387 */ /* 0x0001e80000100800 */
[----:B------:R-:W3:Y:S04]  /*acd0*/  LDL R28, [R1+0x2414] ;  /* 0x00241400011c7983 */ /* 0x000ee80000100800 */
[----:B0-----:R-:W3:Y:S04]  /*ace0*/  LDL R24, [R1+0x2420] ;  /* 0x0024200001187983 */ /* 0x001ee80000100800 */
[----:B------:R0:W-:Y:S04]  /*acf0*/  STL [R1+0x269c], R23 ;  /* 0x00269c1701007387 */ /* 0x0001e80000100800 */
[----:B------:R-:W3:Y:S04]  /*ad00*/  LDL R26, [R1+0x2410] ;  /* 0x00241000011a7983 */ /* 0x000ee80000100800 */
[----:B0-----:R-:W3:Y:S04]  /*ad10*/  LDL R23, [R1+0x2428] ;  /* 0x0024280001177983 */ /* 0x001ee80000100800 */
[----:B------:R0:W-:Y:S04]  /*ad20*/  STL [R1+0x26a0], R22 ;  /* 0x0026a01601007387 */ /* 0x0001e80000100800 */
[----:B------:R-:W-:Y:S04]  /*ad30*/  STL [R1+0x26a4], R21 ;  /* 0x0026a41501007387 */ /* 0x000fe80000100800 */
[----:B------:R-:W3:Y:S01]  /*ad40*/  LDL R29, [R1+0x240c] ;  /* 0x00240c00011d7983 */ /* 0x000ee20000100800 */
[----:B----4-:R-:W-:-:S02]  /*ad50*/  @!P3 IMAD.MOV R20, RZ, RZ, -R20 ;  /* 0x000000ffff14b224 */ /* 0x010fc400078e0a14 */
[----:B------:R-:W-:Y:S01]  /*ad60*/  @!P5 IMAD.MOV R19, RZ, RZ, -R19 ;  /* 0x000000ffff13d224 */ /* 0x000fe200078e0a13 */
[----:B------:R-:W-:Y:S02]  /*ad70*/  ISETP.GE.AND P5, PT, R27, RZ, PT ;  /* 0x000000ff1b00720c */ /* 0x000fe40003fa6270 */
[----:B------:R1:W-:Y:S04]  /*ad80*/  STL [R1+0x26a8], R20 ;  /* 0x0026a81401007387 */ /* 0x0003e80000100800 */
[----:B0-----:R-:W4:Y:S01]  /*ad90*/  LDL R22, [R1+0x2408] ;  /* 0x0024080001167983 */ /* 0x001f220000100800 */
[----:B------:R-:W-:Y:S02]  /*ada0*/  @!P0 IMAD.MOV R18, RZ, RZ, -R18 ;  /* 0x000000ffff128224 */ /* 0x000fe400078e0a12 */
[----:B------:R-:W-:Y:S01]  /*adb0*/  @!P2 IMAD.MOV R16, RZ, RZ, -R16 ;  /* 0x000000ffff10a224 */ /* 0x000fe200078e0a10 */
[----:B--2---:R-:W-:-:S02]  /*adc0*/  ISETP.GE.AND P0, PT, R25, RZ, PT ;  /* 0x000000ff1900720c */ /* 0x004fc40003f06270 */
[----:B---3--:R-:W-:Y:S02]  /*add0*/  ISETP.GE.AND P1, PT, R23, RZ, PT ;  /* 0x000000ff1700720c */ /* 0x008fe40003f26270 */
[----:B------:R-:W2:Y:S04]  /*ade0*/  LDL R23, [R1+0x2404] ;  /* 0x0024040001177983 */ /* 0x000ea80000100800 */
[----:B------:R0:W-:Y:S04]  /*adf0*/  STL [R1+0x26ac], R19 ;  /* 0x0026ac1301007387 */ /* 0x0001e80000100800 */
[----:B------:R-:W3:Y:S03]  /*ae00*/  LDL R27, [R1+0x2400] ;  /* 0x00240000011b7983 */ /* 0x000ee60000100800 */
[----:B------:R-:W-:Y:S01]  /*ae10*/  @!P1 IMAD.MOV R17, RZ, RZ, -R17 ;  /* 0x000000ffff119224 */ /* 0x000fe200078e0a11 */
[----:B------:R-:W-:Y:S01]  /*ae20*/  ISETP.GE.AND P3, PT, R24, RZ, PT ;  /* 0x000000ff1800720c */ /* 0x000fe20003f66270 */
[----:B------:R-:W-:Y:S04]  /*ae30*/  STL [R1+0x26b0], R18 ;  /* 0x0026b01201007387 */ /* 0x000fe80000100800 */
[----:B------:R-:W3:Y:S04]  /*ae40*/  LDL R24, [R1+0x23fc] ;  /* 0x0023fc0001187983 */ /* 0x000ee80000100800 */
[----:B------:R-:W-:Y:S04]  /*ae50*/  STL [R1+0x26b4], R17 ;  /* 0x0026b41101007387 */ /* 0x000fe80000100800 */
[----:B------:R-:W3:Y:S01]  /*ae60*/  LDL R25, [R1+0x23f8] ;  /* 0x0023f80001197983 */ /* 0x000ee20000100800 */
[----:B------:R-:W-:Y:S01]  /*ae70*/  @!P3 IMAD.MOV R15, RZ, RZ, -R15 ;  /* 0x000000ffff0fb224 */ /* 0x000fe200078e0a0f */
[----:B------:R-:W-:-:S02]  /*ae80*/  ISETP.GE.AND P1, PT, R28, RZ, PT ;  /* 0x000000ff1c00720c */ /* 0x000fc40003f26270 */
[----:B------:R-:W-:Y:S01]  /*ae90*/  STL [R1+0x26b8], R16 ;  /* 0x0026b81001007387 */ /* 0x000fe20000100800 */
[----:B------:R-:W-:Y:S02]  /*aea0*/  ISETP.GE.AND P2, PT, R26, RZ, PT ;  /* 0x000000ff1a00720c */ /* 0x000fe40003f46270 */
[----:B------:R-:W-:Y:S01]  /*aeb0*/  ISETP.GE.AND P3, PT, R29, RZ, PT ;  /* 0x000000ff1d00720c */ /* 0x000fe20003f66270 */
[----:B------:R-:W3:Y:S04]  /*aec0*/  LDL R28, [R1+0x23e8] ;  /* 0x0023e800011c7983 */ /* 0x000ee80000100800 */
[----:B------:R-:W3:Y:S04]  /*aed0*/  LDL R26, [R1+0x23ec] ;  /* 0x0023ec00011a7983 */ /* 0x000ee80000100800 */
[----:B------:R-:W-:Y:S04]  /*aee0*/  STL [R1+0x26bc], R15 ;  /* 0x0026bc0f01007387 */ /* 0x000fe80000100800 */
[----:B------:R-:W3:Y:S01]  /*aef0*/  LDL R29, [R1+0x23f0] ;  /* 0x0023f000011d7983 */ /* 0x000ee20000100800 */
[----:B------:R-:W-:-:S02]  /*af00*/  @!P5 IMAD.MOV R14, RZ, RZ, -R14 ;  /* 0x000000ffff0ed224 */ /* 0x000fc400078e0a0e */
[----:B------:R-:W-:Y:S02]  /*af10*/  @!P0 IMAD.MOV R13, RZ, RZ, -R13 ;  /* 0x000000ffff0d8224 */ /* 0x000fe400078e0a0d */
[----:B------:R-:W-:Y:S01]  /*af20*/  @!P1 IMAD.MOV R12, RZ, RZ, -R12 ;  /* 0x000000ffff0c9224 */ /* 0x000fe200078e0a0c */
[----:B----4-:R-:W-:Y:S01]  /*af30*/  ISETP.GE.AND P5, PT, R22, RZ, PT ;  /* 0x000000ff1600720c */ /* 0x010fe20003fa6270 */
[----:B------:R-:W-:Y:S04]  /*af40*/  STL [R1+0x26c0], R14 ;  /* 0x0026c00e01007387 */ /* 0x000fe80000100800 */
[----:B------:R-:W-:Y:S04]  /*af50*/  STL [R1+0x26c4], R13 ;  /* 0x0026c40d01007387 */ /* 0x000fe80000100800 */
[----:B------:R-:W-:Y:S01]  /*af60*/  STL [R1+0x26c8], R12 ;  /* 0x0026c80c01007387 */ /* 0x000fe20000100800 */
[----:B------:R-:W-:-:S02]  /*af70*/  @!P2 IMAD.MOV R11, RZ, RZ, -R11 ;  /* 0x000000ffff0ba224 */ /* 0x000fc400078e0a0b */
[----:B------:R-:W-:Y:S02]  /*af80*/  @!P3 IMAD.MOV R10, RZ, RZ, -R10 ;  /* 0x000000ffff0ab224 */ /* 0x000fe400078e0a0a */
[----:B------:R-:W-:Y:S01]  /*af90*/  @!P5 IMAD.MOV R9, RZ, RZ, -R9 ;  /* 0x000000ffff09d224 */ /* 0x000fe200078e0a09 */
[----:B--2---:R-:W-:Y:S02]  /*afa0*/  ISETP.GE.AND P0, PT, R23, RZ, PT ;  /* 0x000000ff1700720c */ /* 0x004fe40003f06270 */
[----:B---3--:R-:W-:Y:S02]  /*afb0*/  ISETP.GE.AND P1, PT, R27, RZ, PT ;  /* 0x000000ff1b00720c */ /* 0x008fe40003f26270 */
[----:B------:R-:W2:Y:S09]  /*afc0*/  LDL R27, [R1+0x23f4] ;  /* 0x0023f400011b7983 */ /* 0x000eb20000100800 */
[----:B------:R-:W-:Y:S01]  /*afd0*/  @!P0 IMAD.MOV R8, RZ, RZ, -R8 ;  /* 0x000000ffff088224 */ /* 0x000fe200078e0a08 */
[----:B------:R-:W-:Y:S04]  /*afe0*/  STL [R1+0x26cc], R11 ;  /* 0x0026cc0b01007387 */ /* 0x000fe80000100800 */
[----:B------:R-:W-:Y:S01]  /*aff0*/  STL [R1+0x26d0], R10 ;  /* 0x0026d00a01007387 */ /* 0x000fe20000100800 */
[----:B------:R-:W-:-:S03]  /*b000*/  @!P1 IMAD.MOV R7, RZ, RZ, -R7 ;  /* 0x000000ffff079224 */ /* 0x000fc600078e0a07 */
[----:B------:R-:W-:Y:S04]  /*b010*/  STL [R1+0x26d4], R9 ;  /* 0x0026d40901007387 */ /* 0x000fe80000100800 */
[----:B------:R-:W-:Y:S04]  /*b020*/  STL [R1+0x26d8], R8 ;  /* 0x0026d80801007387 */ /* 0x000fe80000100800 */
[----:B------:R-:W-:Y:S04]  /*b030*/  STL [R1+0x26dc], R7 ;  /* 0x0026dc0701007387 */ /* 0x000fe80000100800 */
[----:B-1----:R-:W3:Y:S04]  /*b040*/  LDL.LU R20, [R1+0x1e4] ;  /* 0x0001e40001147983 */ /* 0x002ee80000300800 */
[----:B------:R-:W4:Y:S04]  /*b050*/  LDL.LU R21, [R1+0x1e0] ;  /* 0x0001e00001157983 */ /* 0x000f280000300800 */
[----:B------:R-:W4:Y:S01]  /*b060*/  LDL.LU R22, [R1+0x1dc] ;  /* 0x0001dc0001167983 */ /* 0x000f220000300800 */
[----:B------:R-:W-:-:S02]  /*b070*/  ISETP.GE.AND P2, PT, R24, RZ, PT ;  /* 0x000000ff1800720c */ /* 0x000fc40003f46270 */
[----:B------:R-:W-:Y:S01]  /*b080*/  ISETP.GE.AND P3, PT, R25, RZ, PT ;  /* 0x000000ff1900720c */ /* 0x000fe20003f66270 */
[----:B------:R-:W4:Y:S04]  /*b090*/  LDL.LU R23, [R1+0x1d8] ;  /* 0x0001d80001177983 */ /* 0x000f280000300800 */
[----:B------:R-:W4:Y:S04]  /*b0a0*/  LDL.LU R24, [R1+0x1d4] ;  /* 0x0001d40001187983 */ /* 0x000f280000300800 */
[----:B------:R-:W4:Y:S01]  /*b0b0*/  LDL.LU R25, [R1+0x1d0] ;  /* 0x0001d00001197983 */ /* 0x000f220000300800 */
[----:B------:R-:W-:-:S03]  /*b0c0*/  ISETP.GE.AND P1, PT, R29, RZ, PT ;  /* 0x000000ff1d00720c */ /* 0x000fc60003f26270 */
[----:B------:R-:W0:Y:S01]  /*b0d0*/  S2R R29, SR_TID.X ;  /* 0x00000000001d7919 */ /* 0x000e220000002100 */
[----:B------:R-:W-:Y:S01]  /*b0e0*/  ISETP.GE.AND P0, PT, R26, RZ, PT ;  /* 0x000000ff1a00720c */ /* 0x000fe20003f06270 */
[----:B------:R-:W-:Y:S01]  /*b0f0*/  IMAD.MOV.U32 R26, RZ, RZ, R6 ;  /* 0x000000ffff1a7224 */ /* 0x000fe200078e0006 */
[----:B------:R-:W-:Y:S01]  /*b100*/  ISETP.GE.AND P5, PT, R28, RZ, PT ;  /* 0x000000ff1c00720c */ /* 0x000fe20003fa6270 */
[----:B------:R-:W-:Y:S01]  /*b110*/  @!P3 IMAD.MOV R5, RZ, RZ, -R5 ;  /* 0x000000ffff05b224 */ /* 0x000fe200078e0a05 */
[----:B------:R-:W4:Y:S01]  /*b120*/  LDL.LU R28, [R1+0x1cc] ;  /* 0x0001cc00011c7983 */ /* 0x000f220000300800 */
[----:B------:R-:W-:Y:S01]  /*b130*/  @!P2 IMAD.MOV R26, RZ, RZ, -R26 ;  /* 0x000000ffff1aa224 */ /* 0x000fe200078e0a1a */
[----:B------:R-:W-:-:S03]  /*b140*/  ISETP.NE.AND P4, PT, RZ, c[0x0][0x17c], PT ;  /* 0x00005f00ff007a0c */ /* 0x000fc60003f85270 */
[----:B------:R-:W-:Y:S01]  /*b150*/  @!P1 IMAD.MOV R2, RZ, RZ, -R2 ;  /* 0x000000ffff029224 */ /* 0x000fe200078e0a02 */
[----:B0-----:R-:W-:-:S05]  /*b160*/  LOP3.LUT R19, R29, 0x7f, RZ, 0xc0, !PT ;  /* 0x0000007f1d137812 */ /* 0x001fca00078ec0ff */
[----:B------:R-:W-:Y:S01]  /*b170*/  @!P5 IMAD.MOV R4, RZ, RZ, -R4 ;  /* 0x000000ffff04d224 */ /* 0x000fe200078e0a04 */
[----:B------:R-:W4:Y:S01]  /*b180*/  LDL.LU R29, [R1+0x1c8] ;  /* 0x0001c800011d7983 */ /* 0x000f220000300800 */
[----:B------:R-:W-:-:S03]  /*b190*/  IMAD R6, R19, c[0x0][0x18c], RZ ;  /* 0x0000630013067a24 */ /* 0x000fc600078e02ff */
[----:B------:R-:W-:Y:S01]  /*b1a0*/  STL [R1+0x26e0], R26 ;  /* 0x0026e01a01007387 */ /* 0x000fe20000100800 */
[----:B------:R-:W-:Y:S01]  /*b1b0*/  @!P0 IMAD.MOV R3, RZ, RZ, -R3 ;  /* 0x000000ffff038224 */ /* 0x000fe200078e0a03 */
[----:B------:R-:W-:-:S05]  /*b1c0*/  LEA R6, P6, R6, c[0x0][0x168], 0x1 ;  /* 0x00005a0006067a11 */ /* 0x000fca00078c08ff */
[----:B------:R-:W-:Y:S04]  /*b1d0*/  STL [R1+0x2648], R6 ;  /* 0x0026480601007387 */ /* 0x000fe80000100800 */
[----:B------:R-:W-:Y:S04]  /*b1e0*/  STL [R1+0x26e4], R5 ;  /* 0x0026e40501007387 */ /* 0x000fe80000100800 */
[----:B------:R-:W-:Y:S04]  /*b1f0*/  STL [R1+0x26e8], R4 ;  /* 0x0026e80401007387 */ /* 0x000fe80000100800 */
[----:B------:R3:W-:Y:S04]  /*b200*/  STL [R1+0x26ec], R3 ;  /* 0x0026ec0301007387 */ /* 0x0007e80000100800 */
[----:B------:R4:W-:Y:S01]  /*b210*/  STL [R1+0x26f0], R2 ;  /* 0x0026f00201007387 */ /* 0x0009e20000100800 */
[----:B--2---:R-:W-:-:S02]  /*b220*/  ISETP.GE.AND P2, PT, R27, RZ, PT ;  /* 0x000000ff1b00720c */ /* 0x004fc40003f46270 */
[----:B------:R-:W-:-:S11]  /*b230*/  LOP3.LUT R27, RZ, c[0x0][0x17c], RZ, 0x33, !PT ;  /* 0x00005f00ff1b7a12 */ /* 0x000fd600078e33ff */
[----:B------:R-:W-:-:S05]  /*b240*/  @!P2 IMAD.MOV R0, RZ, RZ, -R0 ;  /* 0x000000ffff00a224 */ /* 0x000fca00078e0a00 */
[----:B------:R0:W-:Y:S01]  /*b250*/  STL [R1+0x26f4], R0 ;  /* 0x0026f40001007387 */ /* 0x0001e20000100800 */
[C---:B---3--:R-:W-:Y:S02]  /*b260*/  SEL R3, R27.reuse, R20, !P4 ;  /* 0x000000141b037207 */ /* 0x048fe40006000000 */
[----:B----4-:R-:W-:-:S03]  /*b270*/  SEL R2, R27, R21, !P4 ;  /* 0x000000151b027207 */ /* 0x010fc60006000000 */
[----:B------:R1:W-:Y:S01]  /*b280*/  STL [R1+0x25c], R3 ;  /* 0x00025c0301007387 */ /* 0x0003e20000100800 */
[----:B0-----:R-:W-:-:S03]  /*b290*/  SEL R0, R27, R22, !P4 ;  /* 0x000000161b007207 */ /* 0x001fc60006000000 */
[----:B------:R0:W-:Y:S04]  /*b2a0*/  STL [R1+0xe0], R2 ;  /* 0x0000e00201007387 */ /* 0x0001e80000100800 */
[----:B------:R2:W-:Y:S01]  /*b2b0*/  STL [R1+0xd8], R0 ;  /* 0x0000d80001007387 */ /* 0x0005e20000100800 */
[C---:B-1----:R-:W-:Y:S02]  /*b2c0*/  SEL R3, R27.reuse, R23, !P4 ;  /* 0x000000171b037207 */ /* 0x042fe40006000000 */
[----:B0-----:R-:W-:-:S03]  /*b2d0*/  SEL R2, R27, R24, !P4 ;  /* 0x000000181b027207 */ /* 0x001fc60006000000 */
[----:B------:R-:W-:Y:S01]  /*b2e0*/  STL [R1+0xd0], R3 ;  /* 0x0000d00301007387 */ /* 0x000fe20000100800 */
[----:B--2---:R-:W-:-:S03]  /*b2f0*/  SEL R0, R27, R25, !P4 ;  /* 0x000000191b007207 */ /* 0x004fc60006000000 */
[----:B------:R-:W-:Y:S04]  /*b300*/  STL [R1+0xc8], R2 ;  /* 0x0000c80201007387 */ /* 0x000fe80000100800 */
[----:B------:R0:W-:Y:S04]  /*b310*/  STL [R1+0x258], R0 ;  /* 0x0002580001007387 */ /* 0x0001e80000100800 */
[----:B0-----:R-:W2:Y:S01]  /*b320*/  LDL.LU R0, [R1+0x1b4] ;  /* 0x0001b40001007983 */ /* 0x001ea20000300800 */
[----:B------:R-:W-:-:S05]  /*b330*/  SEL R3, R27, R28, !P4 ;  /* 0x0000001c1b037207 */ /* 0x000fca0006000000 */
[----:B------:R-:W-:Y:S01]  /*b340*/  STL [R1+0x254], R3 ;  /* 0x0002540301007387 */ /* 0x000fe20000100800 */
[----:B------:R-:W-:-:S03]  /*b350*/  SEL R2, R27, R29, !P4 ;  /* 0x0000001d1b027207 */ /* 0x000fc60006000000 */
[----:B--2---:R0:W-:Y:S04]  /*b360*/  STL [R1+0x2710], R0 ;  /* 0x0027100001007387 */ /* 0x0041e80000100800 */
[----:B------:R-:W-:Y:S04]  /*b370*/  STL [R1+0x250], R2 ;  /* 0x0002500201007387 */ /* 0x000fe80000100800 */
[----:B0-----:R-:W2:Y:S04]  /*b380*/  LDL.LU R0, [R1+0x1b8] ;  /* 0x0001b80001007983 */ /* 0x001ea80000300800 */
[----:B--2---:R0:W-:Y:S04]  /*b390*/  STL [R1+0x2714], R0 ;  /* 0x0027140001007387 */ /* 0x0041e80000100800 */
[----:B0-----:R-:W2:Y:S04]  /*b3a0*/  LDL.LU R0, [R1+0x1c0] ;  /* 0x0001c00001007983 */ /* 0x001ea80000300800 */
[----:B--2---:R0:W-:Y:S04]  /*b3b0*/  STL [R1+0x2718], R0 ;  /* 0x0027180001007387 */ /* 0x0041e80000100800 */
[----:B0-----:R-:W2:Y:S04]  /*b3c0*/  LDL.LU R0, [R1+0x1c4] ;  /* 0x0001c40001007983 */ /* 0x001ea80000300800 */
[----:B------:R-:W3:Y:S04]  /*b3d0*/  LDL.LU R2, [R1+0x1b0] ;  /* 0x0001b00001027983 */ /* 0x000ee80000300800 */
[----:B------:R-:W4:Y:S04]  /*b3e0*/  LDL.LU R3, [R1+0x1ac] ;  /* 0x0001ac0001037983 */ /* 0x000f280000300800 */
[----:B------:R-:W3:Y:S04]  /*b3f0*/  LDL.LU R4, [R1+0x1a8] ;  /* 0x0001a80001047983 */ /* 0x000ee80000300800 */
        /* <DEDUP_REMOVED lines=23> */
[----:B------:R-:W3:Y:S01]  /*b570*/  LDL.LU R29, [R1+0x120] ;  /* 0x00012000011d7983 */ /* 0x000ee20000300800 */
[----:B--2---:R-:W-:-:S05]  /*b580*/  SEL R0, R27, R0, !P4 ;  /* 0x000000001b007207 */ /* 0x004fca0006000000 */
[----:B------:R0:W-:Y:S04]  /*b590*/  STL [R1+0x24c], R0 ;  /* 0x00024c0001007387 */ /* 0x0001e80000100800 */
[----:B0-----:R-:W2:Y:S02]  /*b5a0*/  LDL.LU R0, [R1+0x2718] ;  /* 0x0027180001007983 */ /* 0x001ea40000300800 */
[----:B--2---:R-:W-:-:S05]  /*b5b0*/  SEL R0, R27, R0, !P4 ;  /* 0x000000001b007207 */ /* 0x004fca0006000000 */
[----:B------:R0:W-:Y:S04]  /*b5c0*/  STL [R1+0x248], R0 ;  /* 0x0002480001007387 */ /* 0x0001e80000100800 */
[----:B0-----:R-:W2:Y:S02]  /*b5d0*/  LDL.LU R0, [R1+0x2714] ;  /* 0x0027140001007983 */ /* 0x001ea40000300800 */
[----:B--2---:R-:W-:-:S05]  /*b5e0*/  SEL R0, R27, R0, !P4 ;  /* 0x000000001b007207 */ /* 0x004fca0006000000 */
[----:B------:R0:W-:Y:S04]  /*b5f0*/  STL [R1+0x244], R0 ;  /* 0x0002440001007387 */ /* 0x0001e80000100800 */
[----:B0-----:R-:W2:Y:S01]  /*b600*/  LDL.LU R0, [R1+0x2710] ;  /* 0x0027100001007983 */ /* 0x001ea20000300800 */
[C---:B----4-:R-:W-:Y:S02]  /*b610*/  SEL R3, R27.reuse, R3, !P4 ;  /* 0x000000031b037207 */ /* 0x050fe40006000000 */
[----:B--2---:R-:W-:-:S05]  /*b620*/  SEL R0, R27, R0, !P4 ;  /* 0x000000001b007207 */ /* 0x004fca0006000000 */
[----:B------:R3:W-:Y:S02]  /*b630*/  STL [R1+0x240], R0 ;  /* 0x0002400001007387 */ /* 0x0007e40000100800 */
[C---:B---3--:R-:W-:Y:S02]  /*b640*/  SEL R0, R27.reuse, R2, !P4 ;  /* 0x000000021b007207 */ /* 0x048fe40006000000 */
[----:B------:R-:W-:-:S03]  /*b650*/  SEL R2, R27, R4, !P4 ;  /* 0x000000041b027207 */ /* 0x000fc60006000000 */
[----:B------:R0:W-:Y:S04]  /*b660*/  STL [R1+0x23c], R0 ;  /* 0x00023c0001007387 */ /* 0x0001e80000100800 */
[----:B------:R1:W-:Y:S01]  /*b670*/  STL [R1+0x238], R3 ;  /* 0x0002380301007387 */ /* 0x0003e20000100800 */
[----:B0-----:R-:W-:-:S03]  /*b680*/  SEL R0, R27, R5, !P4 ;  /* 0x000000051b007207 */ /* 0x001fc60006000000 */
[----:B------:R0:W-:Y:S01]  /*b690*/  STL [R1+0x234], R2 ;  /* 0x0002340201007387 */ /* 0x0001e20000100800 */
[----:B-1----:R-:W-:-:S03]  /*b6a0*/  SEL R3, R27, R6, !P4 ;  /* 0x000000061b037207 */ /* 0x002fc60006000000 */
[----:B------:R1:W-:Y:S01]  /*b6b0*/  STL [R1+0x230], R0 ;  /* 0x0002300001007387 */ /* 0x0003e20000100800 */
[----:B0-----:R-:W-:-:S03]  /*b6c0*/  SEL R2, R27, R26, !P4 ;  /* 0x0000001a1b027207 */ /* 0x001fc60006000000 */
[----:B------:R0:W-:Y:S01]  /*b6d0*/  STL [R1+0x22c], R3 ;  /* 0x00022c0301007387 */ /* 0x0001e20000100800 */
[----:B-1----:R-:W-:-:S03]  /*b6e0*/  SEL R0, R27, R7, !P4 ;  /* 0x000000071b007207 */ /* 0x002fc60006000000 */
[----:B------:R1:W-:Y:S04]  /*b6f0*/  STL [R1+0x228], R2 ;  /* 0x0002280201007387 */ /* 0x0003e80000100800 */
[----:B------:R2:W-:Y:S01]  /*b700*/  STL [R1+0x224], R0 ;  /* 0x0002240001007387 */ /* 0x0005e20000100800 */
[C---:B0-----:R-:W-:Y:S02]  /*b710*/  SEL R3, R27.reuse, R8, !P4 ;  /* 0x000000081b037207 */ /* 0x041fe40006000000 */
[----:B-1----:R-:W-:-:S03]  /*b720*/  SEL R2, R27, R9, !P4 ;  /* 0x000000091b027207 */ /* 0x002fc60006000000 */
[----:B------:R0:W-:Y:S01]  /*b730*/  STL [R1+0x220], R3 ;  /* 0x0002200301007387 */ /* 0x0001e20000100800 */
[----:B--2---:R-:W-:-:S03]  /*b740*/  SEL R0, R27, R10, !P4 ;  /* 0x0000000a1b007207 */ /* 0x004fc60006000000 */
        /* <DEDUP_REMOVED lines=28> */
[----:B------:R-:W-:Y:S01]  /*b910*/  STL [R1+0x1e4], R3 ;  /* 0x0001e40301007387 */ /* 0x000fe20000100800 */
[----:B--2---:R-:W-:-:S03]  /*b920*/  SEL R0, R27, R25, !P4 ;  /* 0x000000191b007207 */ /* 0x004fc60006000000 */
[----:B------:R-:W-:Y:S04]  /*b930*/  STL [R1+0x1e0], R2 ;  /* 0x0001e00201007387 */ /* 0x000fe80000100800 */
[----:B------:R0:W-:Y:S04]  /*b940*/  STL [R1+0x1dc], R0 ;  /* 0x0001dc0001007387 */ /* 0x0001e80000100800 */
[----:B0-----:R-:W2:Y:S01]  /*b950*/  LDL.LU R0, [R1+0x100] ;  /* 0x0001000001007983 */ /* 0x001ea20000300800 */
[C---:B------:R-:W-:Y:S02]  /*b960*/  SEL R3, R27.reuse, R28, !P4 ;  /* 0x0000001c1b037207 */ /* 0x040fe40006000000 */
[----:B------:R-:W-:-:S03]  /*b970*/  SEL R2, R27, R29, !P4 ;  /* 0x0000001d1b027207 */ /* 0x000fc60006000000 */
[----:B------:R-:W-:Y:S04]  /*b980*/  STL [R1+0x1d8], R3 ;  /* 0x0001d80301007387 */ /* 0x000fe80000100800 */
        /* <DEDUP_REMOVED lines=132> */
[----:B------:R-:W3:Y:S01]  /*c1d0*/  LDL.LU R6, [R1] ;  /* 0x0000000001067983 */ /* 0x000ee20000300800 */
        /* <DEDUP_REMOVED lines=9> */
[C---:B---3--:R-:W-:Y:S02]  /*c270*/  SEL R2, R27.reuse, R2, !P4 ;  /* 0x000000021b027207 */ /* 0x048fe40006000000 */
[C---:B----4-:R-:W-:Y:S02]  /*c280*/  SEL R3, R27.reuse, R3, !P4 ;  /* 0x000000031b037207 */ /* 0x050fe40006000000 */
[C---:B------:R-:W-:Y:S02]  /*c290*/  SEL R4, R27.reuse, R4, !P4 ;  /* 0x000000041b047207 */ /* 0x040fe40006000000 */
[----:B------:R-:W-:-:S02]  /*c2a0*/  SEL R5, R27, R5, !P4 ;  /* 0x000000051b057207 */ /* 0x000fc40006000000 */
[C---:B------:R-:W-:Y:S02]  /*c2b0*/  SEL R26, R27.reuse, R26, !P4 ;  /* 0x0000001a1b1a7207 */ /* 0x040fe40006000000 */
[C---:B------:R-:W-:Y:S02]  /*c2c0*/  SEL R7, R27.reuse, R7, !P4 ;  /* 0x000000071b077207 */ /* 0x040fe40006000000 */
[C---:B------:R-:W-:Y:S02]  /*c2d0*/  SEL R8, R27.reuse, R8, !P4 ;  /* 0x000000081b087207 */ /* 0x040fe40006000000 */
[C---:B------:R-:W-:Y:S02]  /*c2e0*/  SEL R9, R27.reuse, R9, !P4 ;  /* 0x000000091b097207 */ /* 0x040fe40006000000 */
        /* <DEDUP_REMOVED lines=18> */
[----:B--2---:R-:W-:-:S05]  /*c410*/  SEL R0, R27, R0, !P4 ;  /* 0x000000001b007207 */ /* 0x004fca0006000000 */
[----:B------:R0:W-:Y:S04]  /*c420*/  STL [R1+0x148], R0 ;  /* 0x0001480001007387 */ /* 0x0001e80000100800 */
[----:B0-----:R-:W2:Y:S04]  /*c430*/  LDL.LU R0, [R1+0x26f4] ;  /* 0x0026f40001007983 */ /* 0x001ea80000300800 */
[----:B------:R0:W-:Y:S04]  /*c440*/  STL [R1+0x144], R2 ;  /* 0x0001440201007387 */ /* 0x0001e80000100800 */
[----:B0-----:R-:W3:Y:S04]  /*c450*/  LDL.LU R2, [R1+0x26f0] ;  /* 0x0026f00001027983 */ /* 0x001ee80000300800 */
[----:B------:R0:W-:Y:S04]  /*c460*/  STL [R1+0x140], R3 ;  /* 0x0001400301007387 */ /* 0x0001e80000100800 */
[----:B0-----:R-:W4:Y:S04]  /*c470*/  LDL.LU R3, [R1+0x26ec] ;  /* 0x0026ec0001037983 */ /* 0x001f280000300800 */
[----:B------:R0:W-:Y:S04]  /*c480*/  STL [R1+0x13c], R4 ;  /* 0x00013c0401007387 */ /* 0x0001e80000100800 */
[----:B0-----:R-:W2:Y:S04]  /*c490*/  LDL.LU R4, [R1+0x26e8] ;  /* 0x0026e80001047983 */ /* 0x001ea80000300800 */
        /* <DEDUP_REMOVED lines=23> */
[----:B0-----:R-:W3:Y:S04]  /*c610*/  LDL.LU R16, [R1+0x26b8] ;  /* 0x0026b80001107983 */ /* 0x001ee80000300800 */
        /* <DEDUP_REMOVED lines=22> */
[----:B------:R-:W-:-:S05]  /*c780*/  SEL R6, R27, R6, !P4 ;  /* 0x000000061b067207 */ /* 0x000fca0006000000 */
[----:B------:R0:W-:Y:S01]  /*c790*/  STL [R1+0xcc], R6 ;  /* 0x0000cc0601007387 */ /* 0x0001e20000100800 */
[C---:B--2---:R-:W-:Y:S02]  /*c7a0*/  SEL R15, R27.reuse, R15, !P4 ;  /* 0x0000000f1b0f7207 */ /* 0x044fe40006000000 */
[C---:B---3--:R-:W-:Y:S02]  /*c7b0*/  SEL R16, R27.reuse, R16, !P4 ;  /* 0x000000101b107207 */ /* 0x048fe40006000000 */
[C---:B----4-:R-:W-:Y:S02]  /*c7c0*/  SEL R18, R27.reuse, R18, !P4 ;  /* 0x000000121b127207 */ /* 0x050fe40006000000 */
[C---:B------:R-:W-:Y:S02]  /*c7d0*/  SEL R19, R27.reuse, R19, !P4 ;  /* 0x000000131b137207 */ /* 0x040fe40006000000 */
[C---:B------:R-:W-:Y:S02]  /*c7e0*/  SEL R21, R27.reuse, R21, !P4 ;  /* 0x000000151b157207 */ /* 0x040fe40006000000 */
[----:B------:R-:W-:-:S02]  /*c7f0*/  SEL R22, R27, R22, !P4 ;  /* 0x000000161b167207 */ /* 0x000fc40006000000 */
[C---:B------:R-:W-:Y:S02]  /*c800*/  SEL R24, R27.reuse, R24, !P4 ;  /* 0x000000181b187207 */ /* 0x040fe40006000000 */
[C---:B------:R-:W-:Y:S02]  /*c810*/  SEL R25, R27.reuse, R25, !P4 ;  /* 0x000000191b197207 */ /* 0x040fe40006000000 */
[C---:B0-----:R-:W-:Y:S02]  /*c820*/  SEL R6, R27.reuse, R28, !P4 ;  /* 0x0000001c1b067207 */ /* 0x041fe40006000000 */
[----:B------:R-:W-:-:S05]  /*c830*/  SEL R29, R27, R29, !P4 ;  /* 0x0000001d1b1d7207 */ /* 0x000fca0006000000 */
[----:B------:R-:W-:Y:S04]  /*c840*/  STL [R1+0xc4], R29 ;  /* 0x0000c41d01007387 */ /* 0x000fe80000100800 */
[----:B------:R0:W-:Y:S04]  /*c850*/  STL [R1+0xb4], R6 ;  /* 0x0000b40601007387 */ /* 0x0001e80000100800 */
[----:B------:R-:W-:Y:S01]  /*c860*/  STL [R1+0xa4], R25 ;  /* 0x0000a41901007387 */ /* 0x000fe20000100800 */
[----:B0-----:R-:W-:-:S03]  /*c870*/  SEL R6, R27, R23, !P4 ;  /* 0x000000171b067207 */ /* 0x001fc60006000000 */
        /* <DEDUP_REMOVED lines=10> */
[----:B------:R1:W-:Y:S04]  /*c920*/  STL [R1+0x2c], R16 ;  /* 0x00002c1001007387 */ /* 0x0003e80000100800 */
[----:B------:R-:W2:Y:S01]  /*c930*/  LDL.LU R17, [R1+0x26c] ;  /* 0x00026c0001117983 */ /* 0x000ea20000300800 */
[----:B0-----:R-:W-:-:S03]  /*c940*/  SEL R6, R27, R14, !P4 ;  /* 0x0000000e1b067207 */ /* 0x001fc60006000000 */
[----:B------:R-:W-:Y:S04]  /*c950*/  STL [R1+0x24], R15 ;  /* 0x0000240f01007387 */ /* 0x000fe80000100800 */
[----:B------:R-:W3:Y:S04]  /*c960*/  LDL.LU R18, [R1+0x268] ;  /* 0x0002680001127983 */ /* 0x000ee80000300800 */
[----:B------:R0:W-:Y:S04]  /*c970*/  STL [R1+0x14], R6 ;  /* 0x0000140601007387 */ /* 0x0001e80000100800 */
[----:B------:R-:W4:Y:S04]  /*c980*/  LDL.LU R19, [R1+0x264] ;  /* 0x0002640001137983 */ /* 0x000f280000300800 */
[----:B------:R-:W4:Y:S04]  /*c990*/  LDL.LU R20, [R1+0x260] ;  /* 0x0002600001147983 */ /* 0x000f280000300800 */
[----:B------:R-:W4:Y:S04]  /*c9a0*/  LDL.LU R21, [R1+0x25c] ;  /* 0x00025c0001157983 */ /* 0x000f280000300800 */
[----:B------:R-:W4:Y:S04]  /*c9b0*/  LDL.LU R22, [R1+0xe0] ;  /* 0x0000e00001167983 */ /* 0x000f280000300800 */
[----:B------:R-:W4:Y:S04]  /*c9c0*/  LDL.LU R24, [R1+0xd8] ;  /* 0x0000d80001187983 */ /* 0x000f280000300800 */
[----:B-1----:R-:W1:Y:S01]  /*c9d0*/  S2R R16, SR_TID.X ;  /* 0x0000000000107919 */ /* 0x002e620000002100 */
[----:B0-----:R-:W-:-:S03]  /*c9e0*/  SEL R6, R27, R13, !P4 ;  /* 0x0000000d1b067207 */ /* 0x001fc60006000000 */
[----:B------:R-:W4:Y:S01]  /*c9f0*/  LDL.LU R23, [R1+0xd0] ;  /* 0x0000d00001177983 */ /* 0x000f220000300800 */
[----:B------:R-:W-:-:S03]  /*ca00*/  SEL R29, R27, R12, !P4 ;  /* 0x0000000c1b1d7207 */ /* 0x000fc60006000000 */
[----:B------:R-:W4:Y:S01]  /*ca10*/  LDL.LU R28, [R1+0x258] ;  /* 0x00025800011c7983 */ /* 0x000f220000300800 */
[----:B------:R-:W-:-:S03]  /*ca20*/  SEL R11, R27, R11, !P4 ;  /* 0x0000000b1b0b7207 */ /* 0x000fc60006000000 */
[----:B------:R-:W4:Y:S04]  /*ca30*/  LDL.LU R25, [R1+0x248] ;  /* 0x0002480001197983 */ /* 0x000f280000300800 */
[----:B------:R-:W4:Y:S04]  /*ca40*/  LDL.LU R13, [R1+0x244] ;  /* 0x00024400010d7983 */ /* 0x000f280000300800 */
[----:B------:R0:W-:Y:S01]  /*ca50*/  STL [R1+0x264c], R6 ;  /* 0x00264c0601007387 */ /* 0x0001e20000100800 */
[----:B------:R-:W-:-:S03]  /*ca60*/  SEL R10, R27, R10, !P4 ;  /* 0x0000000a1b0a7207 */ /* 0x000fc60006000000 */
[----:B0-----:R-:W4:Y:S04]  /*ca70*/  LDL.LU R6, [R1+0x24c] ;  /* 0x00024c0001067983 */ /* 0x001f280000300800 */
[----:B------:R-:W4:Y:S04]  /*ca80*/  LDL.LU R12, [R1+0x250] ;  /* 0x00025000010c7983 */ /* 0x000f280000300800 */
[----:B------:R0:W-:Y:S01]  /*ca90*/  STL [R1+0x2650], R29 ;  /* 0x0026501d01007387 */ /* 0x0001e20000100800 */
[C---:B------:R-:W-:Y:S02]  /*caa0*/  SEL R9, R27.reuse, R9, !P4 ;  /* 0x000000091b097207 */ /* 0x040fe40006000000 */
[C---:B------:R-:W-:Y:S01]  /*cab0*/  SEL R8, R27.reuse, R8, !P4 ;  /* 0x000000081b087207 */ /* 0x040fe20006000000 */
[----:B0-----:R-:W4:Y:S04]  /*cac0*/  LDL.LU R29, [R1+0x254] ;  /* 0x00025400011d7983 */ /* 0x001f280000300800 */
[----:B------:R0:W-:Y:S01]  /*cad0*/  STL [R1+0x2654], R11 ;  /* 0x0026540b01007387 */ /* 0x0001e20000100800 */
[----:B------:R-:W-:-:S02]  /*cae0*/  SEL R7, R27, R7, !P4 ;  /* 0x000000071b077207 */ /* 0x000fc40006000000 */
[C---:B------:R-:W-:Y:S01]  /*caf0*/  SEL R26, R27.reuse, R26, !P4 ;  /* 0x0000001a1b1a7207 */ /* 0x040fe20006000000 */
[----:B0-----:R-:W4:Y:S01]  /*cb00*/  LDL.LU R11, [R1+0xc8] ;  /* 0x0000c800010b7983 */ /* 0x001f220000300800 */
[C---:B------:R-:W-:Y:S02]  /*cb10*/  SEL R5, R27.reuse, R5, !P4 ;  /* 0x000000051b057207 */ /* 0x040fe40006000000 */
[----:B-1----:R-:W-:Y:S01]  /*cb20*/  LOP3.LUT R16, R16, 0x7f, RZ, 0xc0, !PT ;  /* 0x0000007f10107812 */ /* 0x002fe200078ec0ff */
[----:B------:R-:W-:Y:S01]  /*cb30*/  STL [R1+0x2658], R10 ;  /* 0x0026580a01007387 */ /* 0x000fe20000100800 */
[C---:B------:R-:W-:Y:S02]  /*cb40*/  SEL R4, R27.reuse, R4, !P4 ;  /* 0x000000041b047207 */ /* 0x040fe40006000000 */
[C---:B------:R-:W-:Y:S01]  /*cb50*/  SEL R3, R27.reuse, R3, !P4 ;  /* 0x000000031b037207 */ /* 0x040fe20006000000 */
[----:B------:R-:W-:Y:S01]  /*cb60*/  STL [R1+0x265c], R9 ;  /* 0x00265c0901007387 */ /* 0x000fe20000100800 */
[----:B------:R-:W-:-:S03]  /*cb70*/  SEL R2, R27, R2, !P4 ;  /* 0x000000021b027207 */ /* 0x000fc60006000000 */
[----:B------:R-:W-:Y:S01]  /*cb80*/  STL [R1+0x2660], R8 ;  /* 0x0026600801007387 */ /* 0x000fe20000100800 */
[----:B------:R-:W-:Y:S01]  /*cb90*/  SEL R27, R27, R0, !P4 ;  /* 0x000000001b1b7207 */ /* 0x000fe20006000000 */
[----:B------:R-:W-:Y:S02]  /*cba0*/  IMAD R16, R16, c[0x0][0x18c], RZ ;  /* 0x0000630010107a24 */ /* 0x000fe400078e02ff */
[----:B------:R-:W-:Y:S04]  /*cbb0*/  STL [R1+0x2664], R7 ;  /* 0x0026640701007387 */ /* 0x000fe80000100800 */
[----:B------:R-:W-:Y:S04]  /*cbc0*/  STL [R1+0x2668], R26 ;  /* 0x0026681a01007387 */ /* 0x000fe80000100800 */
[----:B------:R-:W-:Y:S04]  /*cbd0*/  STL [R1+0x266c], R5 ;  /* 0x00266c0501007387 */ /* 0x000fe80000100800 */
[----:B------:R-:W-:Y:S01]  /*cbe0*/  STL [R1+0x2670], R4 ;  /* 0x0026700401007387 */ /* 0x000fe20000100800 */
[----:B------:R-:W-:-:S03]  /*cbf0*/  LEA.HI.X.SX32 R0, R16, c[0x0][0x16c], 0x1, P6 ;  /* 0x00005b0010007a11 */ /* 0x000fc600030f0eff */
[----:B------:R-:W-:Y:S04]  /*cc00*/  STL [R1+0x2674], R3 ;  /* 0x0026740301007387 */ /* 0x000fe80000100800 */
[----:B------:R-:W-:Y:S04]  /*cc10*/  STL [R1+0x2678], R2 ;  /* 0x0026780201007387 */ /* 0x000fe80000100800 */
[----:B------:R-:W-:Y:S04]  /*cc20*/  STL [R1+0x267c], R27 ;  /* 0x00267c1b01007387 */ /* 0x000fe80000100800 */
[----:B------:R-:W4:Y:S04]  /*cc30*/  LDL.LU R14, [R1+0x240] ;  /* 0x00024000010e7983 */ /* 0x000f280000300800 */
[----:B------:R-:W4:Y:S04]  /*cc40*/  LDL.LU R15, [R1+0x23c] ;  /* 0x00023c00010f7983 */ /* 0x000f280000300800 */
[----:B------:R-:W4:Y:S04]  /*cc50*/  LDL.LU R16, [R1+0x238] ;  /* 0x0002380001107983 */ /* 0x000f280000300800 */
[----:B------:R2:W-:Y:S02]  /*cc60*/  STL [R1+0x2680], R0 ;  /* 0x0026800001007387 */ /* 0x0005e40000100800 */
[----:B--2---:R-:W-:-:S02]  /*cc70*/  IMAD R0, R17, c[0x0][0x184], RZ ;  /* 0x0000610011007a24 */ /* 0x004fc400078e02ff */
[----:B------:R-:W2:Y:S04]  /*cc80*/  LDL.LU R17, [R1+0x234] ;  /* 0x0002340001117983 */ /* 0x000ea80000300800 */
[----:B------:R4:W-:Y:S01]  /*cc90*/  STL [R1+0x26c], R0 ;  /* 0x00026c0001007387 */ /* 0x0009e20000100800 */
[----:B---3--:R-:W-:-:S03]  /*cca0*/  IMAD R2, R18, c[0x0][0x184], RZ ;  /* 0x0000610012027a24 */ /* 0x008fc600078e02ff */
[----:B------:R-:W3:Y:S01]  /*ccb0*/  LDL.LU R18, [R1+0x230] ;  /* 0x0002300001127983 */ /* 0x000ee20000300800 */
[----:B----4-:R-:W-:-:S03]  /*ccc0*/  IMAD R0, R19, c[0x0][0x184], RZ ;  /* 0x0000610013007a24 */ /* 0x010fc600078e02ff */
[----:B------:R0:W-:Y:S04]  /*ccd0*/  STL [R1+0x268], R2 ;  /* 0x0002680201007387 */ /* 0x0001e80000100800 */
[----:B------:R-:W4:Y:S04]  /*cce0*/  LDL.LU R19, [R1+0x22c] ;  /* 0x00022c0001137983 */ /* 0x000f280000300800 */
[----:B------:R1:W-:Y:S01]  /*ccf0*/  STL [R1+0x264], R0 ;  /* 0x0002640001007387 */ /* 0x0003e20000100800 */
[----:B0-----:R-:W-:-:S03]  /*cd00*/  IMAD R2, R20, c[0x0][0x184], RZ ;  /* 0x0000610014027a24 */ /* 0x001fc600078e02ff */
[----:B------:R-:W4:Y:S04]  /*cd10*/  LDL.LU R20, [R1+0x228] ;  /* 0x0002280001147983 */ /* 0x000f280000300800 */
[----:B------:R0:W-:Y:S01]  /*cd20*/  STL [R1+0xe8], R2 ;  /* 0x0000e80201007387 */ /* 0x0001e20000100800 */
[----:B-1----:R-:W-:-:S03]  /*cd30*/  IMAD R0, R21, c[0x0][0x190], RZ ;  /* 0x0000640015007a24 */ /* 0x002fc600078e02ff */
[----:B------:R-:W4:Y:S04]  /*cd40*/  LDL.LU R21, [R1+0x224] ;  /* 0x0002240001157983 */ /* 0x000f280000300800 */
[----:B------:R1:W-:Y:S01]  /*cd50*/  STL [R1+0x25c], R0 ;  /* 0x00025c0001007387 */ /* 0x0003e20000100800 */
[----:B0-----:R-:W-:-:S03]  /*cd60*/  IMAD R2, R22, c[0x0][0x190], RZ ;  /* 0x0000640016027a24 */ /* 0x001fc600078e02ff */
[----:B------:R-:W4:Y:S04]  /*cd70*/  LDL.LU R22, [R1+0x220] ;  /* 0x0002200001167983 */ /* 0x000f280000300800 */
[----:B------:R0:W-:Y:S01]  /*cd80*/  STL [R1+0xe0], R2 ;  /* 0x0000e00201007387 */ /* 0x0001e20000100800 */
[----:B-1----:R-:W-:-:S03]  /*cd90*/  IMAD R0, R24, c[0x0][0x190], RZ ;  /* 0x0000640018007a24 */ /* 0x002fc600078e02ff */
[----:B------:R-:W4:Y:S04]  /*cda0*/  LDL.LU R24, [R1+0x21c] ;  /* 0x00021c0001187983 */ /* 0x000f280000300800 */
[----:B------:R-:W-:Y:S01]  /*cdb0*/  STL [R1+0xd8], R0 ;  /* 0x0000d80001007387 */ /* 0x000fe20000100800 */
[----:B0-----:R-:W-:-:S03]  /*cdc0*/  IMAD R2, R23, c[0x0][0x190], RZ ;  /* 0x0000640017027a24 */ /* 0x001fc600078e02ff */
[----:B------:R-:W4:Y:S04]  /*cdd0*/  LDL.LU R23, [R1+0x218] ;  /* 0x0002180001177983 */ /* 0x000f280000300800 */
[----:B------:R0:W-:Y:S01]  /*cde0*/  STL [R1+0xd0], R2 ;  /* 0x0000d00201007387 */ /* 0x0001e20000100800 */
[----:B------:R-:W-:Y:S02]  /*cdf0*/  IMAD R3, R12, c[0x0][0x190], RZ ;  /* 0x000064000c037a24 */ /* 0x000fe400078e02ff */
[----:B0-----:R-:W-:Y:S02]  /*ce00*/  IMAD R2, R28, c[0x0][0x190], RZ ;  /* 0x000064001c027a24 */ /* 0x001fe400078e02ff */
[----:B------:R-:W4:Y:S01]  /*ce10*/  LDL.LU R28, [R1+0x214] ;  /* 0x00021400011c7983 */ /* 0x000f220000300800 */
[----:B------:R-:W-:-:S05]  /*ce20*/  IMAD R0, R11, c[0x0][0x190], RZ ;  /* 0x000064000b007a24 */ /* 0x000fca00078e02ff */
[----:B------:R0:W-:Y:S04]  /*ce30*/  STL [R1+0xc8], R0 ;  /* 0x0000c80001007387 */ /* 0x0001e80000100800 */
[----:B------:R1:W-:Y:S01]  /*ce40*/  STL [R1+0xc0], R2 ;  /* 0x0000c00201007387 */ /* 0x0003e20000100800 */
[----:B0-----:R-:W-:Y:S02]  /*ce50*/  IMAD R0, R29, c[0x0][0x190], RZ ;  /* 0x000064001d007a24 */ /* 0x001fe400078e02ff */
[----:B-1----:R-:W-:-:S03]  /*ce60*/  IMAD R2, R6, c[0x0][0x190], RZ ;  /* 0x0000640006027a24 */ /* 0x002fc600078e02ff */
[----:B------:R0:W-:Y:S04]  /*ce70*/  STL [R1+0xbc], R0 ;  /* 0x0000bc0001007387 */ /* 0x0001e80000100800 */
[----:B------:R-:W-:Y:S01]  /*ce80*/  STL [R1+0xb8], R3 ;  /* 0x0000b80301007387 */ /* 0x000fe20000100800 */
[----:B0-----:R-:W-:-:S03]  /*ce90*/  IMAD R0, R25, c[0x0][0x190], RZ ;  /* 0x0000640019007a24 */ /* 0x001fc600078e02ff */
[----:B------:R-:W4:Y:S04]  /*cea0*/  LDL.LU R25, [R1+0x210] ;  /* 0x0002100001197983 */ /* 0x000f280000300800 */
[----:B------:R0:W-:Y:S04]  /*ceb0*/  STL [R1+0xb0], R2 ;  /* 0x0000b00201007387 */ /* 0x0001e80000100800 */
[----:B------:R1:W-:Y:S01]  /*cec0*/  STL [R1+0xac], R0 ;  /* 0x0000ac0001007387 */ /* 0x0003e20000100800 */
[----:B0-----:R-:W-:-:S03]  /*ced0*/  IMAD R2, R13, c[0x0][0x190], RZ ;  /* 0x000064000d027a24 */ /* 0x001fc600078e02ff */
[----:B------:R-:W4:Y:S01]  /*cee0*/  LDL.LU R13, [R1+0x20c] ;  /* 0x00020c00010d7983 */ /* 0x000f220000300800 */
[----:B-1----:R-:W-:-:S03]  /*cef0*/  IMAD R0, R14, c[0x0][0x190], RZ ;  /* 0x000064000e007a24 */ /* 0x002fc600078e02ff */
[----:B------:R0:W-:Y:S04]  /*cf00*/  STL [R1+0xa8], R2 ;  /* 0x0000a80201007387 */ /* 0x0001e80000100800 */
[----:B------:R-:W4:Y:S04]  /*cf10*/  LDL.LU R14, [R1+0x208] ;  /* 0x00020800010e7983 */ /* 0x000f280000300800 */
[----:B------:R1:W-:Y:S01]  /*cf20*/  STL [R1+0xa0], R0 ;  /* 0x0000a00001007387 */ /* 0x0003e20000100800 */
[----:B0-----:R-:W-:-:S03]  /*cf30*/  IMAD R2, R15, c[0x0][0x190], RZ ;  /* 0x000064000f027a24 */ /* 0x001fc600078e02ff */
[----:B------:R-:W4:Y:S01]  /*cf40*/  LDL.LU R15, [R1+0x204] ;  /* 0x00020400010f7983 */ /* 0x000f220000300800 */
[----:B-1----:R-:W-:-:S03]  /*cf50*/  IMAD R0, R16, c[0x0][0x190], RZ ;  /* 0x0000640010007a24 */ /* 0x002fc600078e02ff */
[----:B------:R2:W-:Y:S04]  /*cf60*/  STL [R1+0x9c], R2 ;  /* 0x00009c0201007387 */ /* 0x0005e80000100800 */
[----:B------:R-:W4:Y:S04]  /*cf70*/  LDL.LU R16, [R1+0x200] ;  /* 0x0002000001107983 */ /* 0x000f280000300800 */
[----:B------:R3:W-:Y:S01]  /*cf80*/  STL [R1+0x94], R0 ;  /* 0x0000940001007387 */ /* 0x0007e20000100800 */
[----:B--2---:R-:W-:-:S03]  /*cf90*/  IMAD R2, R17, c[0x0][0x190], RZ ;  /* 0x0000640011027a24 */ /* 0x004fc600078e02ff */
[----:B------:R-:W2:Y:S01]  /*cfa0*/  LDL.LU R17, [R1+0x1fc] ;  /* 0x0001fc0001117983 */ /* 0x000ea20000300800 */
[----:B---3--:R-:W-:-:S03]  /*cfb0*/  IMAD R0, R18, c[0x0][0x190], RZ ;  /* 0x0000640012007a24 */ /* 0x008fc600078e02ff */
[----:B------:R4:W-:Y:S04]  /*cfc0*/  STL [R1+0x90], R2 ;  /* 0x0000900201007387 */ /* 0x0009e80000100800 */
[----:B------:R-:W3:Y:S04]  /*cfd0*/  LDL.LU R18, [R1+0x1f8] ;  /* 0x0001f80001127983 */ /* 0x000ee80000300800 */
[----:B------:R0:W-:Y:S01]  /*cfe0*/  STL [R1+0x88], R0 ;  /* 0x0000880001007387 */ /* 0x0001e20000100800 */
[----:B----4-:R-:W-:-:S03]  /*cff0*/  IMAD R2, R19, c[0x0][0x190], RZ ;  /* 0x0000640013027a24 */ /* 0x010fc600078e02ff */
[----:B------:R-:W4:Y:S01]  /*d000*/  LDL.LU R19, [R1+0x1f4] ;  /* 0x0001f40001137983 */ /* 0x000f220000300800 */
[----:B0-----:R-:W-:-:S03]  /*d010*/  IMAD R0, R20, c[0x0][0x190], RZ ;  /* 0x0000640014007a24 */ /* 0x001fc600078e02ff */
        /* <DEDUP_REMOVED lines=11> */
[----:B------:R-:W-:Y:S01]  /*d0d0*/  STL [R1+0x6c], R2 ;  /* 0x00006c0201007387 */ /* 0x000fe20000100800 */
[----:B-1----:R-:W-:-:S03]  /*d0e0*/  IMAD R0, R23, c[0x0][0x190], RZ ;  /* 0x0000640017007a24 */ /* 0x002fc600078e02ff */
[----:B------:R-:W4:Y:S04]  /*d0f0*/  LDL.LU R11, [R1+0x1e0] ;  /* 0x0001e000010b7983 */ /* 0x000f280000300800 */
[----:B------:R-:W4:Y:S04]  /*d100*/  LDL.LU R23, [R1+0x1dc] ;  /* 0x0001dc0001177983 */ /* 0x000f280000300800 */
[----:B------:R0:W-:Y:S04]  /*d110*/  STL [R1+0x68], R0 ;  /* 0x0000680001007387 */ /* 0x0001e80000100800 */
[----:B------:R-:W4:Y:S04]  /*d120*/  LDL.LU R29, [R1+0x1d8] ;  /* 0x0001d800011d7983 */ /* 0x000f280000300800 */
[----:B------:R-:W4:Y:S01]  /*d130*/  LDL.LU R12, [R1+0x1d4] ;  /* 0x0001d400010c7983 */ /* 0x000f220000300800 */
[----:B0-----:R-:W-:-:S05]  /*d140*/  IMAD R0, R28, c[0x0][0x190], RZ ;  /* 0x000064001c007a24 */ /* 0x001fca00078e02ff */
[----:B------:R0:W-:Y:S04]  /*d150*/  STL [R1+0x60], R0 ;  /* 0x0000600001007387 */ /* 0x0001e80000100800 */
[----:B------:R-:W4:Y:S04]  /*d160*/  LDL.LU R6, [R1+0x1d0] ;  /* 0x0001d00001067983 */ /* 0x000f280000300800 */
[----:B------:R-:W4:Y:S01]  /*d170*/  LDL.LU R28, [R1+0x1cc] ;  /* 0x0001cc00011c7983 */ /* 0x000f220000300800 */
[----:B------:R-:W-:-:S03]  /*d180*/  IMAD R2, R25, c[0x0][0x190], RZ ;  /* 0x0000640019027a24 */ /* 0x000fc600078e02ff */
[----:B------:R-:W4:Y:S04]  /*d190*/  LDL.LU R25, [R1+0x1c8] ;  /* 0x0001c80001197983 */ /* 0x000f280000300800 */
[----:B------:R1:W-:Y:S01]  /*d1a0*/  STL [R1+0x58], R2 ;  /* 0x0000580201007387 */ /* 0x0003e20000100800 */
[----:B0-----:R-:W-:-:S03]  /*d1b0*/  IMAD R0, R13, c[0x0][0x190], RZ ;  /* 0x000064000d007a24 */ /* 0x001fc600078e02ff */
[----:B------:R-:W4:Y:S04]  /*d1c0*/  LDL.LU R13, [R1+0x1c4] ;  /* 0x0001c400010d7983 */ /* 0x000f280000300800 */
[----:B------:R0:W-:Y:S01]  /*d1d0*/  STL [R1+0x54], R0 ;  /* 0x0000540001007387 */ /* 0x0001e20000100800 */
[----:B-1----:R-:W-:-:S03]  /*d1e0*/  IMAD R2, R14, c[0x0][0x190], RZ ;  /* 0x000064000e027a24 */ /* 0x002fc600078e02ff */
        /* <DEDUP_REMOVED lines=8> */
[----:B--2---:R-:W-:-:S03]  /*d270*/  IMAD R0, R17, c[0x0][0x190], RZ ;  /* 0x0000640011007a24 */ /* 0x004fc600078e02ff */
        /* <DEDUP_REMOVED lines=20> */
[----:B0-----:R-:W-:Y:S02]  /*d3c0*/  IMAD R2, R11, c[0x0][0x190], RZ ;  /* 0x000064000b027a24 */ /* 0x001fe400078e02ff */
[----:B-1----:R-:W-:Y:S02]  /*d3d0*/  IMAD R0, R23, c[0x0][0x190], RZ ;  /* 0x0000640017007a24 */ /* 0x002fe400078e02ff */
[----:B------:R-:W4:Y:S01]  /*d3e0*/  LDL.LU R23, [R1+0x198] ;  /* 0x0001980001177983 */ /* 0x000f220000300800 */
[----:B------:R-:W-:-:S03]  /*d3f0*/  IMAD R3, R29, c[0x0][0x190], RZ ;  /* 0x000064001d037a24 */ /* 0x000fc600078e02ff */
[----:B------:R0:W-:Y:S04]  /*d400*/  STL [R1+0x18], R2 ;  /* 0x0000180201007387 */ /* 0x0001e80000100800 */
[----:B------:R1:W-:Y:S01]  /*d410*/  STL [R1+0x10], R0 ;  /* 0x0000100001007387 */ /* 0x0003e20000100800 */
[----:B0-----:R-:W-:-:S03]  /*d420*/  IMAD R2, R12, c[0x0][0x190], RZ ;  /* 0x000064000c027a24 */ /* 0x001fc600078e02ff */
[----:B------:R-:W-:Y:S01]  /*d430*/  STL [R1+0x8], R3 ;  /* 0x0000080301007387 */ /* 0x000fe20000100800 */
[----:B------:R-:W-:Y:S02]  /*d440*/  IMAD R28, R28, c[0x0][0x190], RZ ;  /* 0x000064001c1c7a24 */ /* 0x000fe400078e02ff */
[----:B-1----:R-:W-:Y:S01]  /*d450*/  IMAD R0, R6, c[0x0][0x190], RZ ;  /* 0x0000640006007a24 */ /* 0x002fe200078e02ff */
[----:B------:R-:W-:Y:S04]  /*d460*/  STL [R1+0x4], R2 ;  /* 0x0000040201007387 */ /* 0x000fe80000100800 */
[----:B------:R-:W-:Y:S04]  /*d470*/  STL [R1+0x260c], R28 ;  /* 0x00260c1c01007387 */ /* 0x000fe80000100800 */
[----:B------:R-:W-:Y:S01]  /*d480*/  STL [R1], R0 ;  /* 0x0000000001007387 */ /* 0x000fe20000100800 */
[----:B------:R-:W-:-:S05]  /*d490*/  IMAD R25, R25, c[0x0][0x190], RZ ;  /* 0x0000640019197a24 */ /* 0x000fca00078e02ff */
[----:B------:R-:W-:Y:S01]  /*d4a0*/  STL [R1+0x2610], R25 ;  /* 0x0026101901007387 */ /* 0x000fe20000100800 */
[----:B------:R-:W-:Y:S02]  /*d4b0*/  IMAD R12, R13, c[0x0][0x190], RZ ;  /* 0x000064000d0c7a24 */ /* 0x000fe400078e02ff */
[----:B------:R-:W-:-:S03]  /*d4c0*/  IMAD R13, R14, c[0x0][0x190], RZ ;  /* 0x000064000e0d7a24 */ /* 0x000fc600078e02ff */
[----:B------:R-:W-:Y:S04]  /*d4d0*/  STL [R1+0x2614], R12 ;  /* 0x0026140c01007387 */ /* 0x000fe80000100800 */
[----:B------:R-:W-:Y:S01]  /*d4e0*/  STL [R1+0x2618], R13 ;  /* 0x0026180d01007387 */ /* 0x000fe20000100800 */
[----:B------:R-:W-:Y:S02]  /*d4f0*/  IMAD R14, R15, c[0x0][0x190], RZ ;  /* 0x000064000f0e7a24 */ /* 0x000fe400078e02ff */
[----:B------:R-:W-:-:S03]  /*d500*/  IMAD R15, R16, c[0x0][0x190], RZ ;  /* 0x00006400100f7a24 */ /* 0x000fc600078e02ff */
[----:B------:R-:W-:Y:S04]  /*d510*/  STL [R1+0x261c], R14 ;  /* 0x00261c0e01007387 */ /* 0x000fe80000100800 */
[----:B------:R-:W-:Y:S01]  /*d520*/  STL [R1+0x2620], R15 ;  /* 0x0026200f01007387 */ /* 0x000fe20000100800 */
[----:B--2---:R-:W-:-:S05]  /*d530*/  IMAD R16, R17, c[0x0][0x190], RZ ;  /* 0x0000640011107a24 */ /* 0x004fca00078e02ff */
[----:B------:R-:W-:Y:S01]  /*d540*/  STL [R1+0x2624], R16 ;  /* 0x0026241001007387 */ /* 0x000fe20000100800 */
[----:B---3--:R-:W-:-:S05]  /*d550*/  IMAD R17, R18, c[0x0][0x190], RZ ;  /* 0x0000640012117a24 */ /* 0x008fca00078e02ff */
[----:B------:R-:W-:Y:S01]  /*d560*/  STL [R1+0x2628], R17 ;  /* 0x0026281101007387 */ /* 0x000fe20000100800 */
[----:B----4-:R-:W-:Y:S02]  /*d570*/  IMAD R18, R19, c[0x0][0x190], RZ ;  /* 0x0000640013127a24 */ /* 0x010fe400078e02ff */
[----:B------:R-:W-:-:S03]  /*d580*/  IMAD R19, R20, c[0x0][0x190], RZ ;  /* 0x0000640014137a24 */ /* 0x000fc600078e02ff */
[----:B------:R-:W-:Y:S04]  /*d590*/  STL [R1+0x262c], R18 ;  /* 0x00262c1201007387 */ /* 0x000fe80000100800 */
[----:B------:R-:W-:Y:S01]  /*d5a0*/  STL [R1+0x2630], R19 ;  /* 0x0026301301007387 */ /* 0x000fe20000100800 */
[----:B------:R-:W-:Y:S02]  /*d5b0*/  IMAD R20, R21, c[0x0][0x190], RZ ;  /* 0x0000640015147a24 */ /* 0x000fe400078e02ff */
[----:B------:R-:W-:-:S03]  /*d5c0*/  IMAD R21, R22, c[0x0][0x190], RZ ;  /* 0x0000640016157a24 */ /* 0x000fc600078e02ff */
[----:B------:R-:W-:Y:S04]  /*d5d0*/  STL [R1+0x2634], R20 ;  /* 0x0026341401007387 */ /* 0x000fe80000100800 */
[----:B------:R-:W-:Y:S01]  /*d5e0*/  STL [R1+0x2638], R21 ;  /* 0x0026381501007387 */ /* 0x000fe20000100800 */
[----:B------:R-:W-:-:S03]  /*d5f0*/  IMAD R22, R24, c[0x0][0x190], RZ ;  /* 0x0000640018167a24 */ /* 0x000fc600078e02ff */
[----:B------:R-:W2:Y:S04]  /*d600*/  LDL.LU R24, [R1+0x194] ;  /* 0x0001940001187983 */ /* 0x000ea80000300800 */
[----:B------:R0:W-:Y:S04]  /*d610*/  STL [R1+0x263c], R22 ;  /* 0x00263c1601007387 */ /* 0x0001e80000100800 */
[----:B0-----:R-:W3:Y:S04]  /*d620*/  LDL.LU R22, [R1+0x188] ;  /* 0x0001880001167983 */ /* 0x001ee80000300800 */
        /* <DEDUP_REMOVED lines=16> */
[----:B------:R-:W4:Y:S04]  /*d730*/  LDL.LU R4, [R1+0x144] ;  /* 0x0001440001047983 */ /* 0x000f280000300800 */
[----:B------:R-:W4:Y:S01]  /*d740*/  LDL.LU R5, [R1+0x140] ;  /* 0x0001400001057983 */ /* 0x000f220000300800 */
[----:B------:R-:W-:-:S03]  /*d750*/  IMAD R23, R23, c[0x0][0x190], RZ ;  /* 0x0000640017177a24 */ /* 0x000fc600078e02ff */
[----:B------:R-:W4:Y:S04]  /*d760*/  LDL.LU R26, [R1+0x13c] ;  /* 0x00013c00011a7983 */ /* 0x000f280000300800 */
[----:B------:R-:W4:Y:S04]  /*d770*/  LDL.LU R7, [R1+0x138] ;  /* 0x0001380001077983 */ /* 0x000f280000300800 */
[----:B------:R-:W4:Y:S04]  /*d780*/  LDL.LU R8, [R1+0x134] ;  /* 0x0001340001087983 */ /* 0x000f280000300800 */
[----:B------:R-:W4:Y:S04]  /*d790*/  LDL.LU R9, [R1+0x130] ;  /* 0x0001300001097983 */ /* 0x000f280000300800 */
[----:B------:R-:W4:Y:S04]  /*d7a0*/  LDL.LU R10, [R1+0x12c] ;  /* 0x00012c00010a7983 */ /* 0x000f280000300800 */
[----:B------:R-:W4:Y:S04]  /*d7b0*/  LDL.LU R11, [R1+0x128] ;  /* 0x00012800010b7983 */ /* 0x000f280000300800 */
[----:B------:R-:W4:Y:S04]  /*d7c0*/  LDL.LU R29, [R1+0x124] ;  /* 0x00012400011d7983 */ /* 0x000f280000300800 */
[----:B------:R-:W4:Y:S04]  /*d7d0*/  LDL.LU R6, [R1+0x120] ;  /* 0x0001200001067983 */ /* 0x000f280000300800 */
[----:B------:R0:W-:Y:S04]  /*d7e0*/  STL [R1+0x2640], R23 ;  /* 0x0026401701007387 */ /* 0x0001e80000100800 */
[----:B0-----:R-:W4:Y:S01]  /*d7f0*/  LDL.LU R23, [R1+0x18c] ;  /* 0x00018c0001177983 */ /* 0x001f220000300800 */
[----:B--2---:R-:W-:-:S05]  /*d800*/  IMAD R24, R24, c[0x0][0x190], RZ ;  /* 0x0000640018187a24 */ /* 0x004fca00078e02ff */
[----:B------:R0:W-:Y:S04]  /*d810*/  STL [R1+0x2644], R24 ;  /* 0x0026441801007387 */ /* 0x0001e80000100800 */
[----:B0-----:R-:W2:Y:S01]  /*d820*/  LDL.LU R24, [R1+0x190] ;  /* 0x0001900001187983 */ /* 0x001ea20000300800 */
[----:B---3--:R-:W-:Y:S02]  /*d830*/  IMAD R3, R3, c[0x0][0x190], RZ ;  /* 0x0000640003037a24 */ /* 0x008fe400078e02ff */
[----:B--2---:R-:W-:-:S05]  /*d840*/  IMAD R24, R24, c[0x0][0x190], RZ ;  /* 0x0000640018187a24 */ /* 0x004fca00078e02ff */
[----:B------:R4:W-:Y:S02]  /*d850*/  STL [R1+0x190], R24 ;  /* 0x0001901801007387 */ /* 0x0009e40000100800 */
[----:B----4-:R-:W-:Y:S02]  /*d860*/  IMAD R24, R23, c[0x0][0x190], RZ ;  /* 0x0000640017187a24 */ /* 0x010fe400078e02ff */
[----:B------:R-:W-:Y:S02]  /*d870*/  IMAD R23, R22, c[0x0][0x190], RZ ;  /* 0x0000640016177a24 */ /* 0x000fe400078e02ff */
[----:B------:R-:W-:Y:S02]  /*d880*/  IMAD R22, R21, c[0x0][0x190], RZ ;  /* 0x0000640015167a24 */ /* 0x000fe400078e02ff */
[----:B------:R-:W-:Y:S01]  /*d890*/  IMAD R21, R20, c[0x0][0x190], RZ ;  /* 0x0000640014157a24 */ /* 0x000fe200078e02ff */
[----:B------:R-:W-:Y:S01]  /*d8a0*/  STL [R1+0x18c], R24 ;  /* 0x00018c1801007387 */ /* 0x000fe20000100800 */
[----:B------:R-:W-:-:S02]  /*d8b0*/  IMAD R20, R19, c[0x0][0x190], RZ ;  /* 0x0000640013147a24 */ /* 0x000fc400078e02ff */
[----:B------:R-:W-:Y:S01]  /*d8c0*/  IMAD R19, R18, c[0x0][0x190], RZ ;  /* 0x0000640012137a24 */ /* 0x000fe200078e02ff */
[----:B------:R-:W-:Y:S01]  /*d8d0*/  STL [R1+0x188], R23 ;  /* 0x0001881701007387 */ /* 0x000fe20000100800 */
[----:B------:R-:W-:Y:S02]  /*d8e0*/  IMAD R18, R17, c[0x0][0x190], RZ ;  /* 0x0000640011127a24 */ /* 0x000fe400078e02ff */
[----:B------:R-:W-:Y:S01]  /*d8f0*/  IMAD R17, R16, c[0x0][0x190], RZ ;  /* 0x0000640010117a24 */ /* 0x000fe200078e02ff */
[----:B------:R-:W-:Y:S01]  /*d900*/  STL [R1+0x184], R22 ;  /* 0x0001841601007387 */ /* 0x000fe20000100800 */
[----:B------:R-:W-:Y:S02]  /*d910*/  IMAD R16, R15, c[0x0][0x190], RZ ;  /* 0x000064000f107a24 */ /* 0x000fe400078e02ff */
[----:B------:R-:W-:Y:S01]  /*d920*/  IMAD R15, R14, c[0x0][0x190], RZ ;  /* 0x000064000e0f7a24 */ /* 0x000fe200078e02ff */
[----:B------:R-:W-:Y:S01]  /*d930*/  STL [R1+0x180], R21 ;  /* 0x0001801501007387 */ /* 0x000fe20000100800 */
[----:B------:R-:W-:-:S03]  /*d940*/  IMAD R14, R13, c[0x0][0x190], RZ ;  /* 0x000064000d0e7a24 */ /* 0x000fc600078e02ff */
[----:B------:R-:W-:Y:S01]  /*d950*/  STL [R1+0x17c], R20 ;  /* 0x00017c1401007387 */ /* 0x000fe20000100800 */
[----:B------:R-:W-:-:S03]  /*d960*/  IMAD R13, R12, c[0x0][0x190], RZ ;  /* 0x000064000c0d7a24 */ /* 0x000fc600078e02ff */
[----:B------:R-:W-:Y:S01]  /*d970*/  STL [R1+0x178], R19 ;  /* 0x0001781301007387 */ /* 0x000fe20000100800 */
[----:B------:R-:W-:-:S03]  /*d980*/  IMAD R12, R25, c[0x0][0x190], RZ ;  /* 0x00006400190c7a24 */ /* 0x000fc600078e02ff */
[----:B------:R-:W-:Y:S04]  /*d990*/  STL [R1+0x174], R18 ;  /* 0x0001741201007387 */ /* 0x000fe80000100800 */
[----:B------:R-:W-:Y:S04]  /*d9a0*/  STL [R1+0x170], R17 ;  /* 0x0001701101007387 */ /* 0x000fe80000100800 */
[----:B------:R-:W-:Y:S04]  /*d9b0*/  STL [R1+0x16c], R16 ;  /* 0x00016c1001007387 */ /* 0x000fe80000100800 */
[----:B------:R-:W-:Y:S04]  /*d9c0*/  STL [R1+0x168], R15 ;  /* 0x0001680f01007387 */ /* 0x000fe80000100800 */
[----:B------:R0:W-:Y:S04]  /*d9d0*/  STL [R1+0x164], R14 ;  /* 0x0001640e01007387 */ /* 0x0001e80000100800 */
[----:B------:R1:W-:Y:S04]  /*d9e0*/  STL [R1+0x160], R13 ;  /* 0x0001600d01007387 */ /* 0x0003e80000100800 */
[----:B------:R2:W-:Y:S01]  /*d9f0*/  STL [R1+0x15c], R12 ;  /* 0x00015c0c01007387 */ /* 0x0005e20000100800 */
[----:B0-----:R-:W-:-:S02]  /*da00*/  IMAD R14, R28, c[0x0][0x190], RZ ;  /* 0x000064001c0e7a24 */ /* 0x001fc400078e02ff */
[----:B-1----:R-:W-:Y:S02]  /*da10*/  IMAD R13, R0, c[0x0][0x190], RZ ;  /* 0x00006400000d7a24 */ /* 0x002fe400078e02ff */
[----:B------:R-:W-:Y:S02]  /*da20*/  IMAD R0, R2, c[0x0][0x190], RZ ;  /* 0x0000640002007a24 */ /* 0x000fe400078e02ff */
[----:B--2---:R-:W-:Y:S01]  /*da30*/  IMAD R12, R27, c[0x0][0x190], RZ ;  /* 0x000064001b0c7a24 */ /* 0x004fe200078e02ff */
[----:B------:R-:W-:Y:S01]  /*da40*/  STL [R1+0x158], R14 ;  /* 0x0001580e01007387 */ /* 0x000fe20000100800 */
[----:B------:R-:W-:-:S03]  /*da50*/  IMAD R2, R4, c[0x0][0x190], RZ ;  /* 0x0000640004027a24 */ /* 0x000fc600078e02ff */
[----:B------:R-:W-:Y:S04]  /*da60*/  STL [R1+0x154], R13 ;  /* 0x0001540d01007387 */ /* 0x000fe80000100800 */
[----:B------:R-:W-:Y:S04]  /*da70*/  STL [R1+0x150], R12 ;  /* 0x0001500c01007387 */ /* 0x000fe80000100800 */
[----:B------:R0:W-:Y:S04]  /*da80*/  STL [R1+0x14c], R0 ;  /* 0x00014c0001007387 */ /* 0x0001e80000100800 */
[----:B------:R1:W-:Y:S01]  /*da90*/  STL [R1+0x148], R3 ;  /* 0x0001480301007387 */ /* 0x0003e20000100800 */
[----:B0-----:R-:W-:-:S03]  /*daa0*/  IMAD R0, R5, c[0x0][0x190], RZ ;  /* 0x0000640005007a24 */ /* 0x001fc600078e02ff */
[----:B------:R0:W-:Y:S01]  /*dab0*/  STL [R1+0x144], R2 ;  /* 0x0001440201007387 */ /* 0x0001e20000100800 */
[----:B-1----:R-:W-:-:S03]  /*dac0*/  IMAD R3, R26, c[0x0][0x190], RZ ;  /* 0x000064001a037a24 */ /* 0x002fc600078e02ff */
[----:B------:R1:W-:Y:S01]  /*dad0*/  STL [R1+0x140], R0 ;  /* 0x0001400001007387 */ /* 0x0003e20000100800 */
[----:B0-----:R-:W-:-:S03]  /*dae0*/  IMAD R2, R7, c[0x0][0x190], RZ ;  /* 0x0000640007027a24 */ /* 0x001fc600078e02ff */
[----:B------:R0:W-:Y:S01]  /*daf0*/  STL [R1+0x13c], R3 ;  /* 0x00013c0301007387 */ /* 0x0001e20000100800 */
[----:B-1----:R-:W-:-:S03]  /*db00*/  IMAD R0, R8, c[0x0][0x190], RZ ;  /* 0x0000640008007a24 */ /* 0x002fc600078e02ff */
[----:B------:R1:W-:Y:S04]  /*db10*/  STL [R1+0x138], R2 ;  /* 0x0001380201007387 */ /* 0x0003e80000100800 */
[----:B------:R2:W-:Y:S01]  /*db20*/  STL [R1+0x134], R0 ;  /* 0x0001340001007387 */ /* 0x0005e20000100800 */
[----:B0-----:R-:W-:Y:S02]  /*db30*/  IMAD R3, R9, c[0x0][0x190], RZ ;  /* 0x0000640009037a24 */ /* 0x001fe400078e02ff */
[----:B-1----:R-:W-:-:S03]  /*db40*/  IMAD R2, R10, c[0x0][0x190], RZ ;  /* 0x000064000a027a24 */ /* 0x002fc600078e02ff */
[----:B------:R-:W-:Y:S01]  /*db50*/  STL [R1+0x130], R3 ;  /* 0x0001300301007387 */ /* 0x000fe20000100800 */
[----:B--2---:R-:W-:-:S03]  /*db60*/  IMAD R0, R11, c[0x0][0x190], RZ ;  /* 0x000064000b007a24 */ /* 0x004fc600078e02ff */
[----:B------:R-:W-:Y:S04]  /*db70*/  STL [R1+0x12c], R2 ;  /* 0x00012c0201007387 */ /* 0x000fe80000100800 */
[----:B------:R0:W-:Y:S04]  /*db80*/  STL [R1+0x128], R0 ;  /* 0x0001280001007387 */ /* 0x0001e80000100800 */
[----:B0-----:R-:W2:Y:S01]  /*db90*/  LDL.LU R0, [R1+0x114] ;  /* 0x0001140001007983 */ /* 0x001ea20000300800 */
[----:B------:R-:W-:Y:S02]  /*dba0*/  IMAD R3, R29, c[0x0][0x190], RZ ;  /* 0x000064001d037a24 */ /* 0x000fe400078e02ff */
[----:B------:R-:W-:-:S03]  /*dbb0*/  IMAD R2, R6, c[0x0][0x190], RZ ;  /* 0x0000640006027a24 */ /* 0x000fc600078e02ff */
[----:B------:R-:W-:Y:S04]  /*dbc0*/  STL [R1+0x124], R3 ;  /* 0x0001240301007387 */ /* 0x000fe80000100800 */
[----:B--2---:R0:W-:Y:S04]  /*dbd0*/  STL [R1+0x2684], R0 ;  /* 0x0026840001007387 */ /* 0x0041e80000100800 */
[----:B------:R-:W-:Y:S04]  /*dbe0*/  STL [R1+0x120], R2 ;  /* 0x0001200201007387 */ /* 0x000fe80000100800 */
        /* <DEDUP_REMOVED lines=31> */
[----:B--2---:R-:W-:-:S05]  /*dde0*/  IMAD R0, R0, c[0x0][0x190], RZ ;  /* 0x0000640000007a24 */ /* 0x004fca00078e02ff */
[----:B------:R0:W-:Y:S04]  /*ddf0*/  STL [R1+0x11c], R0 ;  /* 0x00011c0001007387 */ /* 0x0001e80000100800 */
[----:B0-----:R-:W2:Y:S02]  /*de00*/  LDL.LU R0, [R1+0x2688] ;  /* 0x0026880001007983 */ /* 0x001ea40000300800 */
[----:B--2---:R-:W-:-:S05]  /*de10*/  IMAD R0, R0, c[0x0][0x190], RZ ;  /* 0x0000640000007a24 */ /* 0x004fca00078e02ff */
[----:B------:R0:W-:Y:S04]  /*de20*/  STL [R1+0x118], R0 ;  /* 0x0001180001007387 */ /* 0x0001e80000100800 */
[----:B0-----:R-:W2:Y:S01]  /*de30*/  LDL.LU R0, [R1+0x2684] ;  /* 0x0026840001007983 */ /* 0x001ea20000300800 */
[----:B---3--:R-:W-:Y:S02]  /*de40*/  IMAD R27, R27, c[0x0][0x190], RZ ;  /* 0x000064001b1b7a24 */ /* 0x008fe400078e02ff */
[----:B----4-:R-:W-:Y:S02]  /*de50*/  IMAD R2, R2, c[0x0][0x190], RZ ;  /* 0x0000640002027a24 */ /* 0x010fe400078e02ff */
[----:B------:R-:W-:Y:S02]  /*de60*/  IMAD R3, R3, c[0x0][0x190], RZ ;  /* 0x0000640003037a24 */ /* 0x000fe400078e02ff */
[----:B------:R-:W-:-:S02]  /*de70*/  IMAD R4, R4, c[0x0][0x190], RZ ;  /* 0x0000640004047a24 */ /* 0x000fc400078e02ff */
[----:B------:R-:W-:Y:S02]  /*de80*/  IMAD R5, R5, c[0x0][0x190], RZ ;  /* 0x0000640005057a24 */ /* 0x000fe400078e02ff */
[----:B------:R-:W-:Y:S02]  /*de90*/  IMAD R26, R26, c[0x0][0x190], RZ ;  /* 0x000064001a1a7a24 */ /* 0x000fe400078e02ff */
[----:B------:R-:W-:Y:S02]  /*dea0*/  IMAD R7, R7, c[0x0][0x190], RZ ;  /* 0x0000640007077a24 */ /* 0x000fe400078e02ff */
[----:B------:R-:W-:Y:S02]  /*deb0*/  IMAD R8, R8, c[0x0][0x190], RZ ;  /* 0x0000640008087a24 */ /* 0x000fe400078e02ff */
[----:B------:R-:W-:Y:S02]  /*dec0*/  IMAD R9, R9, c[0x0][0x190], RZ ;  /* 0x0000640009097a24 */ /* 0x000fe400078e02ff */
[----:B------:R-:W-:-:S02]  /*ded0*/  IMAD R10, R10, c[0x0][0x190], RZ ;  /* 0x000064000a0a7a24 */ /* 0x000fc400078e02ff */
[----:B------:R-:W-:Y:S02]  /*dee0*/  IMAD R11, R11, c[0x0][0x190], RZ ;  /* 0x000064000b0b7a24 */ /* 0x000fe400078e02ff */
[----:B------:R-:W-:Y:S02]  /*def0*/  IMAD R29, R29, c[0x0][0x190], RZ ;  /* 0x000064001d1d7a24 */ /* 0x000fe400078e02ff */
[----:B------:R-:W-:Y:S02]  /*df00*/  IMAD R6, R6, c[0x0][0x190], RZ ;  /* 0x0000640006067a24 */ /* 0x000fe400078e02ff */
[----:B--2---:R-:W-:-:S05]  /*df10*/  IMAD R0, R0, c[0x0][0x190], RZ ;  /* 0x0000640000007a24 */ /* 0x004fca00078e02ff */
        /* <DEDUP_REMOVED lines=27> */
[----:B0-----:R-:W2:Y:S01]  /*e0d0*/  LDL.LU R6, [R1+0x264c] ;  /* 0x00264c0001067983 */ /* 0x001ea20000300800 */
[----:B------:R-:W-:-:S02]  /*e0e0*/  IMAD R24, R24, c[0x0][0x190], RZ ;  /* 0x0000640018187a24 */ /* 0x000fc400078e02ff */
[----:B------:R-:W-:Y:S02]  /*e0f0*/  IMAD R23, R23, c[0x0][0x190], RZ ;  /* 0x0000640017177a24 */ /* 0x000fe400078e02ff */
[----:B------:R-:W-:Y:S02]  /*e100*/  IMAD R22, R22, c[0x0][0x190], RZ ;  /* 0x0000640016167a24 */ /* 0x000fe400078e02ff */
[----:B------:R-:W-:Y:S01]  /*e110*/  IMAD R21, R21, c[0x0][0x190], RZ ;  /* 0x0000640015157a24 */ /* 0x000fe200078e02ff */
[----:B------:R-:W-:Y:S01]  /*e120*/  STL [R1+0xcc], R24 ;  /* 0x0000cc1801007387 */ /* 0x000fe20000100800 */
        /* <DEDUP_REMOVED lines=12> */
[----:B------:R-:W-:Y:S04]  /*e1f0*/  STL [R1+0x8c], R19 ;  /* 0x00008c1301007387 */ /* 0x000fe80000100800 */
[----:B------:R-:W-:Y:S01]  /*e200*/  STL [R1+0x7c], R18 ;  /* 0x00007c1201007387 */ /* 0x000fe20000100800 */
[----:B------:R-:W-:-:S03]  /*e210*/  IMAD R12, R12, c[0x0][0x190], RZ ;  /* 0x000064000c0c7a24 */ /* 0x000fc600078e02ff */
[----:B------:R-:W-:Y:S04]  /*e220*/  STL [R1+0x74], R17 ;  /* 0x0000741101007387 */ /* 0x000fe80000100800 */
        /* <DEDUP_REMOVED lines=8> */
[----:B--2---:R-:W-:-:S03]  /*e2b0*/  IMAD R12, R6, c[0x0][0x190], RZ ;  /* 0x00006400060c7a24 */ /* 0x004fc600078e02ff */
[----:B------:R-:W2:Y:S04]  /*e2c0*/  LDL.LU R6, [R1+0x2648] ;  /* 0x0026480001067983 */ /* 0x000ea80000300800 */
[----:B------:R1:W-:Y:S04]  /*e2d0*/  STL [R1+0x14], R13 ;  /* 0x0000140d01007387 */ /* 0x0003e80000100800 */
[----:B------:R-:W2:Y:S04]  /*e2e0*/  LDL.LU R23, [R1+0xe8] ;  /* 0x0000e80001177983 */ /* 0x000ea80000300800 */
[----:B------:R-:W2:Y:S04]  /*e2f0*/  LDL.LU R22, [R1+0xe0] ;  /* 0x0000e00001167983 */ /* 0x000ea80000300800 */
[----:B------:R0:W-:Y:S04]  /*e300*/  STL [R1+0xc], R12 ;  /* 0x00000c0c01007387 */ /* 0x0001e80000100800 */
[----:B------:R-:W3:Y:S04]  /*e310*/  LDL.LU R21, [R1+0xd8] ;  /* 0x0000d80001157983 */ /* 0x000ee80000300800 */
[----:B------:R-:W4:Y:S04]  /*e320*/  LDL.LU R20, [R1+0xd0] ;  /* 0x0000d00001147983 */ /* 0x000f280000300800 */
[----:B------:R-:W4:Y:S04]  /*e330*/  LDL.LU R19, [R1+0xc8] ;  /* 0x0000c80001137983 */ /* 0x000f280000300800 */
[----:B------:R-:W4:Y:S04]  /*e340*/  LDL.LU R18, [R1+0xc0] ;  /* 0x0000c00001127983 */ /* 0x000f280000300800 */
[----:B------:R-:W4:Y:S04]  /*e350*/  LDL.LU R17, [R1+0xbc] ;  /* 0x0000bc0001117983 */ /* 0x000f280000300800 */
[----:B------:R-:W4:Y:S04]  /*e360*/  LDL.LU R16, [R1+0xb8] ;  /* 0x0000b80001107983 */ /* 0x000f280000300800 */
[----:B------:R-:W4:Y:S04]  /*e370*/  LDL.LU R15, [R1+0xb0] ;  /* 0x0000b000010f7983 */ /* 0x000f280000300800 */
[----:B0-----:R-:W4:Y:S04]  /*e380*/  LDL.LU R14, [R1+0xac] ;  /* 0x0000ac00010e7983 */ /* 0x001f280000300800 */
[----:B-1----:R-:W4:Y:S04]  /*e390*/  LDL.LU R13, [R1+0xa8] ;  /* 0x0000a800010d7983 */ /* 0x002f280000300800 */
[----:B------:R-:W4:Y:S04]  /*e3a0*/  LDL.LU R12, [R1+0xa0] ;  /* 0x0000a000010c7983 */ /* 0x000f280000300800 */
[----:B------:R-:W4:Y:S01]  /*e3b0*/  LDL.LU R25, [R1+0x9c] ;  /* 0x00009c0001197983 */ /* 0x000f220000300800 */
[----:B------:R-:W-:-:S02]  /*e3c0*/  IMAD R29, R29, c[0x0][0x190], RZ ;  /* 0x000064001d1d7a24 */ /* 0x000fc400078e02ff */
[----:B------:R-:W-:Y:S01]  /*e3d0*/  IMAD R11, R11, c[0x0][0x190], RZ ;  /* 0x000064000b0b7a24 */ /* 0x000fe200078e02ff */
[----:B------:R-:W4:Y:S01]  /*e3e0*/  LDL.LU R28, [R1+0x94] ;  /* 0x00009400011c7983 */ /* 0x000f220000300800 */
        /* <DEDUP_REMOVED lines=9> */
[----:B------:R-:W-:-:S03]  /*e480*/  IMAD R4, R4, c[0x0][0x190], RZ ;  /* 0x0000640004047a24 */ /* 0x000fc600078e02ff */
[----:B------:R-:W-:Y:S01]  /*e490*/  STL [R1+0x25f0], R9 ;  /* 0x0025f00901007387 */ /* 0x000fe20000100800 */
[----:B------:R-:W-:-:S03]  /*e4a0*/  IMAD R3, R3, c[0x0][0x190], RZ ;  /* 0x0000640003037a24 */ /* 0x000fc600078e02ff */
[----:B------:R0:W-:Y:S04]  /*e4b0*/  STL [R1+0x25f4], R8 ;  /* 0x0025f40801007387 */ /* 0x0001e80000100800 */
[----:B0-----:R-:W4:Y:S04]  /*e4c0*/  LDL.LU R8, [R1+0x90] ;  /* 0x0000900001087983 */ /* 0x001f280000300800 */
[----:B------:R-:W-:Y:S04]  /*e4d0*/  STL [R1+0x25f8], R7 ;  /* 0x0025f80701007387 */ /* 0x000fe80000100800 */
[----:B------:R-:W-:Y:S04]  /*e4e0*/  STL [R1+0x25fc], R26 ;  /* 0x0025fc1a01007387 */ /* 0x000fe80000100800 */
[----:B------:R-:W-:Y:S04]  /*e4f0*/  STL [R1+0x2600], R5 ;  /* 0x0026000501007387 */ /* 0x000fe80000100800 */
[----:B------:R-:W-:Y:S04]  /*e500*/  STL [R1+0x2604], R4 ;  /* 0x0026040401007387 */ /* 0x000fe80000100800 */
[----:B------:R2:W-:Y:S04]  /*e510*/  STL [R1+0x2608], R3 ;  /* 0x0026080301007387 */ /* 0x0005e80000100800 */
[----:B------:R-:W4:Y:S01]  /*e520*/  LDL.LU R9, [R1+0x88] ;  /* 0x0000880001097983 */ /* 0x000f220000300800 */
[----:B--2---:R-:W-:-:S02]  /*e530*/  LEA R3, P4, R22, R6, 0x1 ;  /* 0x0000000616037211 */ /* 0x004fc400078808ff */
[----:B---3--:R-:W-:-:S03]  /*e540*/  LEA R4, P3, R21, R6, 0x1 ;  /* 0x0000000615047211 */ /* 0x008fc600078608ff */
[----:B------:R4:W-:Y:S04]  /*e550*/  STL [R1+0x23b0], R3 ;  /* 0x0023b00301007387 */ /* 0x0009e80000100800 */
[----:B------:R0:W-:Y:S04]  /*e560*/  STL [R1+0x23b4], R4 ;  /* 0x0023b40401007387 */ /* 0x0001e80000100800 */
[----:B------:R-:W2:Y:S01]  /*e570*/  LDL.LU R29, [R1+0x84] ;  /* 0x00008400011d7983 */ /* 0x000ea20000300800 */
[-C--:B----4-:R-:W-:Y:S02]  /*e580*/  LEA R3, P2, R20, R6.reuse, 0x1 ;  /* 0x0000000614037211 */ /* 0x090fe400078408ff */
[----:B0-----:R-:W-:-:S03]  /*e590*/  LEA R4, P1, R19, R6, 0x1 ;  /* 0x0000000613047211 */ /* 0x001fc600078208ff */
[----:B------:R0:W-:Y:S04]  /*e5a0*/  STL [R1+0x23b8], R3 ;  /* 0x0023b80301007387 */ /* 0x0001e80000100800 */
[----:B------:R1:W-:Y:S04]  /*e5b0*/  STL [R1+0x23bc], R4 ;  /* 0x0023bc0401007387 */ /* 0x0003e80000100800 */
[----:B------:R-:W3:Y:S01]  /*e5c0*/  LDL.LU R24, [R1+0x80] ;  /* 0x0000800001187983 */ /* 0x000ee20000300800 */
[-C--:B------:R-:W-:Y:S02]  /*e5d0*/  LEA R5, P6, R17, R6.reuse, 0x1 ;  /* 0x0000000611057211 */ /* 0x080fe400078c08ff */
[----:B0-----:R-:W-:-:S02]  /*e5e0*/  LEA R3, P0, R18, R6, 0x1 ;  /* 0x0000000612037211 */ /* 0x001fc400078008ff */
[----:B------:R-:W-:-:S03]  /*e5f0*/  LEA R10, P5, R23, c[0x0][0x160], 0x1 ;  /* 0x00005800170a7a11 */ /* 0x000fc600078a08ff */
[----:B------:R0:W-:Y:S01]  /*e600*/  STL [R1+0x23c0], R3 ;  /* 0x0023c00301007387 */ /* 0x0001e20000100800 */
[----:B------:R-:W-:-:S03]  /*e610*/  LEA.HI.X.SX32 R11, R23, c[0x0][0x164], 0x1, P5 ;  /* 0x00005900170b7a11 */ /* 0x000fc600028f0eff */
[----:B------:R-:W-:Y:S04]  /*e620*/  STL [R1+0x23a8], R5 ;  /* 0x0023a80501007387 */ /* 0x000fe80000100800 */
[----:B------:R-:W4:Y:S01]  /*e630*/  LDL.LU R23, [R1+0x78] ;  /* 0x0000780001177983 */ /* 0x000f220000300800 */
[----:B-1----:R-:W-:Y:S02]  /*e640*/  LEA R4, P5, R16, R6, 0x1 ;  /* 0x0000000610047211 */ /* 0x002fe400078a08ff */
[----:B0-----:R-:W-:-:S03]  /*e650*/  LEA.HI.X.SX32 R3, R22, R0, 0x1, P4 ;  /* 0x0000000016037211 */ /* 0x001fc600020f0eff */
[----:B------:R0:W-:Y:S04]  /*e660*/  STL [R1+0x23ac], R4 ;  /* 0x0023ac0401007387 */ /* 0x0001e80000100800 */
[----:B------:R-:W-:Y:S04]  /*e670*/  STL.64 [R1+0xaa0], R10 ;  /* 0x000aa00a01007387 */ /* 0x000fe80000100a00 */
[----:B------:R1:W-:Y:S04]  /*e680*/  STL [R1+0x23a0], R3 ;  /* 0x0023a00301007387 */ /* 0x0003e80000100800 */
[----:B------:R-:W4:Y:S01]  /*e690*/  LDL.LU R22, [R1+0x70] ;  /* 0x0000700001167983 */ /* 0x000f220000300800 */
[----:B0-----:R-:W-:-:S02]  /*e6a0*/  LEA R4, P4, R15, R6, 0x1 ;  /* 0x000000060f047211 */ /* 0x001fc400078808ff */
[----:B-1----:R-:W-:Y:S02]  /*e6b0*/  LEA.HI.X.SX32 R3, R21, R0, 0x1, P3 ;  /* 0x0000000015037211 */ /* 0x002fe400018f0eff */
[----:B------:R-:W-:Y:S01]  /*e6c0*/  LEA R5, P3, R14, R6, 0x1 ;  /* 0x000000060e057211 */ /* 0x000fe200078608ff */
[----:B------:R0:W-:Y:S04]  /*e6d0*/  STL [R1+0x23a4], R4 ;  /* 0x0023a40401007387 */ /* 0x0001e80000100800 */
[----:B------:R1:W-:Y:S04]  /*e6e0*/  STL [R1+0x2398], R3 ;  /* 0x0023980301007387 */ /* 0x0003e80000100800 */
[----:B------:R1:W-:Y:S04]  /*e6f0*/  STL [R1+0x239c], R5 ;  /* 0x00239c0501007387 */ /* 0x0003e80000100800 */
[----:B------:R-:W4:Y:S01]  /*e700*/  LDL.LU R21, [R1+0x6c] ;  /* 0x00006c0001157983 */ /* 0x000f220000300800 */
[----:B0-----:R-:W-:-:S02]  /*e710*/  LEA.HI.X.SX32 R4, R20, R0, 0x1, P2 ;  /* 0x0000000014047211 */ /* 0x001fc400010f0eff */
[----:B-1----:R-:W-:Y:S02]  /*e720*/  LEA R3, P2, R13, R6, 0x1 ;  /* 0x000000060d037211 */ /* 0x002fe400078408ff */
[----:B------:R-:W-:Y:S01]  /*e730*/  LEA.HI.X.SX32 R5, R19, R0, 0x1, P1 ;  /* 0x0000000013057211 */ /* 0x000fe200008f0eff */
[----:B------:R0:W-:Y:S04]  /*e740*/  STL [R1+0x2390], R4 ;  /* 0x0023900401007387 */ /* 0x0001e80000100800 */
[----:B------:R1:W-:Y:S04]  /*e750*/  STL [R1+0x2394], R3 ;  /* 0x0023940301007387 */ /* 0x0003e80000100800 */
        /* <DEDUP_REMOVED lines=14> */
[----:B------:R1:W-:Y:S01]  /*e840*/  STL [R1+0x2370], R5 ;  /* 0x0023700501007387 */ /* 0x0003e20000100800 */
[----:B0-----:R-:W-:-:S03]  /*e850*/  LEA R4, P5, R8, R6, 0x1 ;  /* 0x0000000608047211 */ /* 0x001fc600078a08ff */
[----:B------:R-:W4:Y:S01]  /*e860*/  LDL.LU R18, [R1+0x58] ;  /* 0x0000580001127983 */ /* 0x000f220000300800 */
[----:B-1----:R-:W-:Y:S02]  /*e870*/  LEA.HI.X.SX32 R3, R15, R0, 0x1, P4 ;  /* 0x000000000f037211 */ /* 0x002fe400020f0eff */
[----:B------:R-:W-:Y:S01]  /*e880*/  LEA R5, P4, R9, R6, 0x1 ;  /* 0x0000000609057211 */ /* 0x000fe200078808ff */
[----:B------:R-:W-:Y:S04]  /*e890*/  STL [R1+0x2374], R4 ;  /* 0x0023740401007387 */ /* 0x000fe80000100800 */
[----:B------:R0:W-:Y:S04]  /*e8a0*/  STL [R1+0x2368], R3 ;  /* 0x0023680301007387 */ /* 0x0001e80000100800 */
[----:B------:R-:W-:Y:S04]  /*e8b0*/  STL [R1+0x236c], R5 ;  /* 0x00236c0501007387 */ /* 0x000fe80000100800 */
[----:B------:R-:W4:Y:S01]  /*e8c0*/  LDL.LU R17, [R1+0x54] ;  /* 0x0000540001117983 */ /* 0x000f220000300800 */
[----:B0-----:R-:W-:-:S05]  /*e8d0*/  LEA.HI.X.SX32 R3, R14, R0, 0x1, P3 ;  /* 0x000000000e037211 */ /* 0x001fca00018f0eff */
[----:B------:R0:W-:Y:S02]  /*e8e0*/  STL [R1+0x2360], R3 ;  /* 0x0023600301007387 */ /* 0x0001e40000100800 */
[-C--:B0-----:R-:W-:Y:S02]  /*e8f0*/  LEA.HI.X.SX32 R3, R13, R0.reuse, 0x1, P2 ;  /* 0x000000000d037211 */ /* 0x081fe400010f0eff */
[-C--:B------:R-:W-:Y:S02]  /*e900*/  LEA.HI.X.SX32 R5, R8, R0.reuse, 0x1, P5 ;  /* 0x0000000008057211 */ /* 0x080fe400028f0eff */
[----:B------:R-:W-:Y:S02]  /*e910*/  LEA.HI.X.SX32 R7, R9, R0, 0x1, P4 ;  /* 0x0000000009077211 */ /* 0x000fe400020f0eff */
[----:B--2---:R-:W-:-:S05]  /*e920*/  LEA R4, P3, R29, R6, 0x1 ;  /* 0x000000061d047211 */ /* 0x004fca00078608ff */
[----:B------:R3:W-:Y:S04]  /*e930*/  STL [R1+0x2364], R4 ;  /* 0x0023640401007387 */ /* 0x0007e80000100800 */
[----:B------:R-:W2:Y:S04]  /*e940*/  LDL.LU R16, [R1+0x50] ;  /* 0x0000500001107983 */ /* 0x000ea80000300800 */
[----:B------:R0:W-:Y:S01]  /*e950*/  STL [R1+0x2358], R3 ;  /* 0x0023580301007387 */ /* 0x0001e20000100800 */
[----:B---3--:R-:W-:-:S03]  /*e960*/  LEA R4, P2, R24, R6, 0x1 ;  /* 0x0000000618047211 */ /* 0x008fc600078408ff */
[----:B------:R-:W3:Y:S04]  /*e970*/  LDL.LU R15, [R1+0x4c] ;  /* 0x00004c00010f7983 */ /* 0x000ee80000300800 */
[----:B------:R4:W-:Y:S01]  /*e980*/  STL [R1+0x235c], R4 ;  /* 0x00235c0401007387 */ /* 0x0009e20000100800 */
[----:B0-----:R-:W-:-:S03]  /*e990*/  LEA.HI.X.SX32 R3, R12, R0, 0x1, P1 ;  /* 0x000000000c037211 */ /* 0x001fc600008f0eff */
[----:B------:R-:W3:Y:S04]  /*e9a0*/  LDL.LU R14, [R1+0x44] ;  /* 0x00004400010e7983 */ /* 0x000ee80000300800 */
[----:B------:R0:W-:Y:S01]  /*e9b0*/  STL [R1+0x2350], R3 ;  /* 0x0023500301007387 */ /* 0x0001e20000100800 */
[----:B----4-:R-:W-:-:S03]  /*e9c0*/  LEA R4, P1, R23, R6, 0x1 ;  /* 0x0000000617047211 */ /* 0x010fc600078208ff */
[----:B------:R-:W4:Y:S04]  /*e9d0*/  LDL.LU R13, [R1+0x40] ;  /* 0x00004000010d7983 */ /* 0x000f280000300800 */
[----:B------:R1:W-:Y:S01]  /*e9e0*/  STL [R1+0x2354], R4 ;  /* 0x0023540401007387 */ /* 0x0003e20000100800 */
[----:B0-----:R-:W-:-:S03]  /*e9f0*/  LEA.HI.X.SX32 R3, R25, R0, 0x1, P0 ;  /* 0x0000000019037211 */ /* 0x001fc600000f0eff */
[----:B------:R-:W4:Y:S04]  /*ea00*/  LDL.LU R12, [R1+0x38] ;  /* 0x00003800010c7983 */ /* 0x000f280000300800 */
[----:B------:R0:W-:Y:S04]  /*ea10*/  STL [R1+0x2348], R3 ;  /* 0x0023480301007387 */ /* 0x0001e80000100800 */
[----:B------:R-:W4:Y:S01]  /*ea20*/  LDL.LU R25, [R1+0x34] ;  /* 0x0000340001197983 */ /* 0x000f220000300800 */
[----:B-1----:R-:W-:Y:S02]  /*ea30*/  LEA R4, P0, R22, R6, 0x1 ;  /* 0x0000000616047211 */ /* 0x002fe400078008ff */
[----:B0-----:R-:W-:-:S03]  /*ea40*/  LEA.HI.X.SX32 R3, R28, R0, 0x1, P6 ;  /* 0x000000001c037211 */ /* 0x001fc600030f0eff */
[----:B------:R0:W-:Y:S04]  /*ea50*/  STL [R1+0x234c], R4 ;  /* 0x00234c0401007387 */ /* 0x0001e80000100800 */
[----:B------:R-:W4:Y:S04]  /*ea60*/  LDL.LU R28, [R1+0x30] ;  /* 0x00003000011c7983 */ /* 0x000f280000300800 */
[----:B------:R1:W-:Y:S01]  /*ea70*/  STL [R1+0x2340], R3 ;  /* 0x0023400301007387 */ /* 0x0003e20000100800 */
[----:B0-----:R-:W-:-:S03]  /*ea80*/  LEA R4, P6, R21, R6, 0x1 ;  /* 0x0000000615047211 */ /* 0x001fc600078c08ff */
[----:B-1----:R-:W4:Y:S04]  /*ea90*/  LDL.LU R3, [R1+0x28] ;  /* 0x0000280001037983 */ /* 0x002f280000300800 */
[----:B------:R0:W-:Y:S04]  /*eaa0*/  STL [R1+0x2344], R4 ;  /* 0x0023440401007387 */ /* 0x0001e80000100800 */
[----:B0-----:R-:W4:Y:S01]  /*eab0*/  LDL.LU R4, [R1+0x20] ;  /* 0x0000200001047983 */ /* 0x001f220000300800 */
[----:B------:R-:W-:-:S03]  /*eac0*/  LEA R8, P5, R20, R6, 0x1 ;  /* 0x0000000614087211 */ /* 0x000fc600078a08ff */
[----:B------:R0:W-:Y:S04]  /*ead0*/  STL [R1+0x2338], R5 ;  /* 0x0023380501007387 */ /* 0x0001e80000100800 */
[----:B0-----:R-:W4:Y:S04]  /*eae0*/  LDL.LU R5, [R1+0x1c] ;  /* 0x00001c0001057983 */ /* 0x001f280000300800 */
[----:B------:R0:W-:Y:S04]  /*eaf0*/  STL [R1+0x233c], R8 ;  /* 0x00233c0801007387 */ /* 0x0001e80000100800 */
[----:B------:R-:W4:Y:S04]  /*eb00*/  LDL.LU R26, [R1+0x18] ;  /* 0x00001800011a7983 */ /* 0x000f280000300800 */
[----:B------:R1:W-:Y:S01]  /*eb10*/  STL [R1+0x2330], R7 ;  /* 0x0023300701007387 */ /* 0x0003e20000100800 */
[----:B0-----:R-:W-:-:S03]  /*eb20*/  LEA R8, P4, R19, R6, 0x1 ;  /* 0x0000000613087211 */ /* 0x001fc600078808ff */
[----:B-1----:R-:W4:Y:S01]  /*eb30*/  LDL.LU R7, [R1+0x10] ;  /* 0x0000100001077983 */ /* 0x002f220000300800 */
[----:B------:R-:W-:-:S03]  /*eb40*/  LEA.HI.X.SX32 R9, R29, R0, 0x1, P3 ;  /* 0x000000001d097211 */ /* 0x000fc600018f0eff */
[----:B------:R0:W-:Y:S04]  /*eb50*/  STL [R1+0x2334], R8 ;  /* 0x0023340801007387 */ /* 0x0001e80000100800 */
[----:B0-----:R-:W4:Y:S04]  /*eb60*/  LDL.LU R8, [R1+0x8] ;  /* 0x0000080001087983 */ /* 0x001f280000300800 */
[----:B------:R0:W-:Y:S04]  /*eb70*/  STL [R1+0x2328], R9 ;  /* 0x0023280901007387 */ /* 0x0001e80000100800 */
[----:B0-----:R-:W4:Y:S01]  /*eb80*/  LDL.LU R9, [R1+0x4] ;  /* 0x0000040001097983 */ /* 0x001f220000300800 */
[----:B------:R-:W-:-:S02]  /*eb90*/  LEA R29, P3, R18, R6, 0x1 ;  /* 0x00000006121d7211 */ /* 0x000fc400078608ff */
[----:B------:R-:W-:-:S03]  /*eba0*/  LEA.HI.X.SX32 R24, R24, R0, 0x1, P2 ;  /* 0x0000000018187211 */ /* 0x000fc600010f0eff */
[----:B------:R0:W-:Y:S01]  /*ebb0*/  STL [R1+0x232c], R29 ;  /* 0x00232c1d01007387 */ /* 0x0001e20000100800 */
[----:B------:R-:W-:-:S03]  /*ebc0*/  LEA.HI.X.SX32 R23, R23, R0, 0x1, P1 ;  /* 0x0000000017177211 */ /* 0x000fc600008f0eff */
[----:B0-----:R-:W4:Y:S04]  /*ebd0*/  LDL.LU R29, [R1] ;  /* 0x00000000011d7983 */ /* 0x001f280000300800 */
[----:B------:R0:W-:Y:S02]  /*ebe0*/  STL [R1+0x2320], R24 ;  /* 0x0023201801007387 */ /* 0x0001e40000100800 */
[----:B0-----:R-:W-:-:S05]  /*ebf0*/  LEA R24, P2, R17, R6, 0x1 ;  /* 0x0000000611187211 */ /* 0x001fca00078408ff */
[----:B------:R0:W-:Y:S01]  /*ec00*/  STL [R1+0x2324], R24 ;  /* 0x0023241801007387 */ /* 0x0001e20000100800 */
[----:B------:R-:W-:-:S03]  /*ec10*/  LEA.HI.X.SX32 R22, R22, R0, 0x1, P0 ;  /* 0x0000000016167211 */ /* 0x000fc600000f0eff */
[----:B0-----:R-:W4:Y:S04]  /*ec20*/  LDL.LU R24, [R1+0x2644] ;  /* 0x0026440001187983 */ /* 0x001f280000300800 */
[----:B------:R2:W-:Y:S01]  /*ec30*/  STL [R1+0x2318], R23 ;  /* 0x0023181701007387 */ /* 0x0005e20000100800 */
[-C--:B------:R-:W-:Y:S02]  /*ec40*/  LEA.HI.X.SX32 R21, R21, R0.reuse, 0x1, P6 ;  /* 0x0000000015157211 */ /* 0x080fe400030f0eff */
[-C--:B------:R-:W-:Y:S02]  /*ec50*/  LEA.HI.X.SX32 R20, R20, R0.reuse, 0x1, P5 ;  /* 0x0000000014147211 */ /* 0x080fe400028f0eff */
[-C--:B------:R-:W-:Y:S02]  /*ec60*/  LEA.HI.X.SX32 R19, R19, R0.reuse, 0x1, P4 ;  /* 0x0000000013137211 */ /* 0x080fe400020f0eff */
[----:B------:R-:W-:-:S02]  /*ec70*/  LEA.HI.X.SX32 R18, R18, R0, 0x1, P3 ;  /* 0x0000000012127211 */ /* 0x000fc400018f0eff */
[----:B------:R-:W-:Y:S02]  /*ec80*/  LEA.HI.X.SX32 R17, R17, R0, 0x1, P2 ;  /* 0x0000000011117211 */ /* 0x000fe400010f0eff */
[----:B--2---:R-:W-:-:S05]  /*ec90*/  LEA R23, P1, R16, R6, 0x1 ;  /* 0x0000000610177211 */ /* 0x004fca00078208ff */
[----:B------:R0:W-:Y:S04]  /*eca0*/  STL [R1+0x231c], R23 ;  /* 0x00231c1701007387 */ /* 0x0001e80000100800 */
[----:B0-----:R-:W2:Y:S04]  /*ecb0*/  LDL.LU R23, [R1+0x2640] ;  /* 0x0026400001177983 */ /* 0x001ea80000300800 */
[----:B------:R3:W-:Y:S02]  /*ecc0*/  STL [R1+0x2310], R22 ;  /* 0x0023101601007387 */ /* 0x0007e40000100800 */
[----:B---3--:R-:W-:-:S05]  /*ecd0*/  LEA R22, P0, R15, R6, 0x1 ;  /* 0x000000060f167211 */ /* 0x008fca00078008ff */
[----:B------:R0:W-:Y:S04]  /*ece0*/  STL [R1+0x2314], R22 ;  /* 0x0023141601007387 */ /* 0x0001e80000100800 */
[----:B0-----:R-:W3:Y:S04]  /*ecf0*/  LDL.LU R22, [R1+0x263c] ;  /* 0x00263c0001167983 */ /* 0x001ee80000300800 */
[----:B------:R0:W-:Y:S02]  /*ed00*/  STL [R1+0x2308], R21 ;  /* 0x0023081501007387 */ /* 0x0001e40000100800 */
[----:B0-----:R-:W-:-:S05]  /*ed10*/  LEA R21, P6, R14, R6, 0x1 ;  /* 0x000000060e157211 */ /* 0x001fca00078c08ff */
[----:B------:R0:W-:Y:S04]  /*ed20*/  STL [R1+0x230c], R21 ;  /* 0x00230c1501007387 */ /* 0x0001e80000100800 */
[----:B0-----:R-:W2:Y:S04]  /*ed30*/  LDL.LU R21, [R1+0x2638] ;  /* 0x0026380001157983 */ /* 0x001ea80000300800 */
[----:B------:R4:W-:Y:S02]  /*ed40*/  STL [R1+0x2300], R20 ;  /* 0x0023001401007387 */ /* 0x0009e40000100800 */
[----:B----4-:R-:W-:-:S05]  /*ed50*/  LEA R20, P5, R13, R6, 0x1 ;  /* 0x000000060d147211 */ /* 0x010fca00078a08ff */
[----:B------:R0:W-:Y:S04]  /*ed60*/  STL [R1+0x2304], R20 ;  /* 0x0023041401007387 */ /* 0x0001e80000100800 */
[----:B0-----:R-:W4:Y:S04]  /*ed70*/  LDL.LU R20, [R1+0x2634] ;  /* 0x0026340001147983 */ /* 0x001f280000300800 */
[----:B------:R0:W-:Y:S02]  /*ed80*/  STL [R1+0x22f8], R19 ;  /* 0x0022f81301007387 */ /* 0x0001e40000100800 */
[----:B0-----:R-:W-:-:S05]  /*ed90*/  LEA R19, P4, R12, R6, 0x1 ;  /* 0x000000060c137211 */ /* 0x001fca00078808ff */
[----:B------:R0:W-:Y:S04]  /*eda0*/  STL [R1+0x22fc], R19 ;  /* 0x0022fc1301007387 */ /* 0x0001e80000100800 */
[----:B0-----:R-:W2:Y:S04]  /*edb0*/  LDL.LU R19, [R1+0x2630] ;  /* 0x0026300001137983 */ /* 0x001ea80000300800 */
[----:B------:R0:W-:Y:S02]  /*edc0*/  STL [R1+0x22f0], R18 ;  /* 0x0022f01201007387 */ /* 0x0001e40000100800 */
[----:B0-----:R-:W-:-:S05]  /*edd0*/  LEA R18, P3, R25, R6, 0x1 ;  /* 0x0000000619127211 */ /* 0x001fca00078608ff */
[----:B------:R0:W-:Y:S01]  /*ede0*/  STL [R1+0x22f4], R18 ;  /* 0x0022f41201007387 */ /* 0x0001e20000100800 */
[----:B------:R-:W-:-:S03]  /*edf0*/  LEA.HI.X.SX32 R16, R16, R0, 0x1, P1 ;  /* 0x0000000010107211 */ /* 0x000fc600008f0eff */
        /* <DEDUP_REMOVED lines=33> */
[----:B------:R0:W-:Y:S04]  /*f010*/  STL [R1+0x22bc], R25 ;  /* 0x0022bc1901007387 */ /* 0x0001e80000100800 */
[----:B0-----:R-:W2:Y:S04]  /*f020*/  LDL.LU R25, [R1+0x2610] ;  /* 0x0026100001197983 */ /* 0x001ea80000300800 */
[----:B------:R0:W-:Y:S02]  /*f030*/  STL [R1+0x22b0], R28 ;  /* 0x0022b01c01007387 */ /* 0x0001e40000100800 */
[----:B0-----:R-:W-:-:S05]  /*f040*/  LEA R28, P2, R9, R6, 0x1 ;  /* 0x00000006091c7211 */ /* 0x001fca00078408ff */
[----:B------:R0:W-:Y:S04]  /*f050*/  STL [R1+0x22b4], R28 ;  /* 0x0022b41c01007387 */ /* 0x0001e80000100800 */
[----:B0-----:R-:W3:Y:S01]  /*f060*/  LDL.LU R28, [R1+0x260c] ;  /* 0x00260c00011c7983 */ /* 0x001ee20000300800 */
[----:B------:R-:W-:-:S05]  /*f070*/  LEA.HI.X.SX32 R3, R3, R0, 0x1, P1 ;  /* 0x0000000003037211 */ /* 0x000fca00008f0eff */
[----:B------:R0:W-:Y:S02]  /*f080*/  STL [R1+0x22a8], R3 ;  /* 0x0022a80301007387 */ /* 0x0001e40000100800 */
[----:B0-----:R-:W-:-:S05]  /*f090*/  LEA R3, P1, R29, R6, 0x1 ;  /* 0x000000061d037211 */ /* 0x001fca00078208ff */
[----:B------:R0:W-:Y:S02]  /*f0a0*/  STL [R1+0x22ac], R3 ;  /* 0x0022ac0301007387 */ /* 0x0001e40000100800 */
[----:B0-----:R-:W-:-:S05]  /*f0b0*/  LEA.HI.X.SX32 R3, R4, R0, 0x1, P0 ;  /* 0x0000000004037211 */ /* 0x001fca00000f0eff */
[----:B------:R0:W-:Y:S02]  /*f0c0*/  STL [R1+0x22a0], R3 ;  /* 0x0022a00301007387 */ /* 0x0001e40000100800 */
[----:B0-----:R-:W-:Y:S02]  /*f0d0*/  LEA.HI.X.SX32 R3, R5, R0, 0x1, P6 ;  /* 0x0000000005037211 */ /* 0x001fe400030f0eff */
[-C--:B--2---:R-:W-:Y:S02]  /*f0e0*/  LEA R5, P6, R25, R6.reuse, 0x1 ;  /* 0x0000000619057211 */ /* 0x084fe400078c08ff */
[----:B---3--:R-:W-:-:S05]  /*f0f0*/  LEA R4, P0, R28, R6, 0x1 ;  /* 0x000000061c047211 */ /* 0x008fca00078008ff */
[----:B------:R0:W-:Y:S04]  /*f100*/  STL [R1+0x22a4], R4 ;  /* 0x0022a40401007387 */ /* 0x0001e80000100800 */
[----:B------:R1:W-:Y:S04]  /*f110*/  STL [R1+0x2298], R3 ;  /* 0x0022980301007387 */ /* 0x0003e80000100800 */
[----:B------:R2:W-:Y:S01]  /*f120*/  STL [R1+0x229c], R5 ;  /* 0x00229c0501007387 */ /* 0x0005e20000100800 */
[----:B0-----:R-:W-:Y:S02]  /*f130*/  LEA.HI.X.SX32 R4, R26, R0, 0x1, P5 ;  /* 0x000000001a047211 */ /* 0x001fe400028f0eff */
[----:B-1----:R-:W-:-:S03]  /*f140*/  LEA R3, P5, R12, R6, 0x1 ;  /* 0x000000060c037211 */ /* 0x002fc600078a08ff */
[----:B------:R0:W-:Y:S01]  /*f150*/  STL [R1+0x2290], R4 ;  /* 0x0022900401007387 */ /* 0x0001e20000100800 */
[----:B--2---:R-:W-:-:S03]  /*f160*/  LEA.HI.X.SX32 R5, R7, R0, 0x1, P4 ;  /* 0x0000000007057211 */ /* 0x004fc600020f0eff */
[----:B------:R1:W-:Y:S04]  /*f170*/  STL [R1+0x2294], R3 ;  /* 0x0022940301007387 */ /* 0x0003e80000100800 */
[----:B------:R2:W-:Y:S01]  /*f180*/  STL [R1+0x2288], R5 ;  /* 0x0022880501007387 */ /* 0x0005e20000100800 */
[----:B0-----:R-:W-:Y:S02]  /*f190*/  LEA R4, P4, R13, R6, 0x1 ;  /* 0x000000060d047211 */ /* 0x001fe400078808ff */
[----:B-1----:R-:W-:-:S03]  /*f1a0*/  LEA.HI.X.SX32 R3, R8, R0, 0x1, P3 ;  /* 0x0000000008037211 */ /* 0x002fc600018f0eff */
[----:B------:R0:W-:Y:S01]  /*f1b0*/  STL [R1+0x228c], R4 ;  /* 0x00228c0401007387 */ /* 0x0001e20000100800 */
[----:B--2---:R-:W-:-:S03]  /*f1c0*/  LEA R5, P3, R14, R6, 0x1 ;  /* 0x000000060e057211 */ /* 0x004fc600078608ff */
[----:B------:R1:W-:Y:S04]  /*f1d0*/  STL [R1+0x2280], R3 ;  /* 0x0022800301007387 */ /* 0x0003e80000100800 */
[----:B------:R2:W-:Y:S01]  /*f1e0*/  STL [R1+0x2284], R5 ;  /* 0x0022840501007387 */ /* 0x0005e20000100800 */
[----:B0-----:R-:W-:Y:S02]  /*f1f0*/  LEA.HI.X.SX32 R4, R9, R0, 0x1, P2 ;  /* 0x0000000009047211 */ /* 0x001fe400010f0eff */
[----:B-1----:R-:W-:-:S03]  /*f200*/  LEA R3, P2, R15, R6, 0x1 ;  /* 0x000000060f037211 */ /* 0x002fc600078408ff */
[----:B------:R0:W-:Y:S01]  /*f210*/  STL [R1+0x2278], R4 ;  /* 0x0022780401007387 */ /* 0x0001e20000100800 */
[----:B--2---:R-:W-:-:S03]  /*f220*/  LEA.HI.X.SX32 R5, R29, R0, 0x1, P1 ;  /* 0x000000001d057211 */ /* 0x004fc600008f0eff */
[----:B------:R1:W-:Y:S01]  /*f230*/  STL [R1+0x227c], R3 ;  /* 0x00227c0301007387 */ /* 0x0003e20000100800 */
[----:B------:R-:W-:Y:S02]  /*f240*/  LEA.HI.X.SX32 R7, R28, R0, 0x1, P0 ;  /* 0x000000001c077211 */ /* 0x000fe400000f0eff */
[-C--:B0-----:R-:W-:Y:S01]  /*f250*/  LEA R4, P1, R16, R6.reuse, 0x1 ;  /* 0x0000000610047211 */ /* 0x081fe200078208ff */
[----:B-1----:R-:W2:Y:S04]  /*f260*/  LDL.LU R3, [R1+0x18c] ;  /* 0x00018c0001037983 */ /* 0x002ea80000300800 */
[----:B------:R0:W-:Y:S04]  /*f270*/  STL [R1+0x2270], R5 ;  /* 0x0022700501007387 */ /* 0x0001e80000100800 */
[----:B------:R1:W-:Y:S01]  /*f280*/  STL [R1+0x2274], R4 ;  /* 0x0022740401007387 */ /* 0x0003e20000100800 */
[----:B0-----:R-:W-:-:S03]  /*f290*/  LEA R5, P0, R17, R6, 0x1 ;  /* 0x0000000611057211 */ /* 0x001fc600078008ff */
[----:B------:R0:W-:Y:S01]  /*f2a0*/  STL [R1+0x2268], R7 ;  /* 0x0022680701007387 */ /* 0x0001e20000100800 */
[----:B-1----:R-:W-:-:S03]  /*f2b0*/  LEA.HI.X.SX32 R4, R25, R0, 0x1, P6 ;  /* 0x0000000019047211 */ /* 0x002fc600030f0eff */
[----:B------:R-:W3:Y:S04]  /*f2c0*/  LDL.LU R25, [R1+0x184] ;  /* 0x0001840001197983 */ /* 0x000ee80000300800 */
[----:B------:R1:W-:Y:S01]  /*f2d0*/  STL [R1+0x226c], R5 ;  /* 0x00226c0501007387 */ /* 0x0003e20000100800 */
[----:B0-----:R-:W-:-:S03]  /*f2e0*/  LEA.HI.X.SX32 R7, R12, R0, 0x1, P5 ;  /* 0x000000000c077211 */ /* 0x001fc600028f0eff */
[----:B------:R0:W-:Y:S01]  /*f2f0*/  STL [R1+0x2260], R4 ;  /* 0x0022600401007387 */ /* 0x0001e20000100800 */
[----:B-1----:R-:W-:-:S03]  /*f300*/  LEA R5, P6, R18, R6, 0x1 ;  /* 0x0000000612057211 */ /* 0x002fc600078c08ff */
[----:B0-----:R-:W2:Y:S04]  /*f310*/  LDL.LU R4, [R1+0x180] ;  /* 0x0001800001047983 */ /* 0x001ea80000300800 */
[----:B------:R0:W-:Y:S04]  /*f320*/  STL [R1+0x2264], R5 ;  /* 0x0022640501007387 */ /* 0x0001e80000100800 */
[----:B------:R1:W-:Y:S01]  /*f330*/  STL [R1+0x2258], R7 ;  /* 0x0022580701007387 */ /* 0x0003e20000100800 */
[----:B0-----:R-:W-:Y:S02]  /*f340*/  LEA R5, P5, R19, R6, 0x1 ;  /* 0x0000000613057211 */ /* 0x001fe400078a08ff */
[----:B-1----:R-:W-:-:S02]  /*f350*/  LEA.HI.X.SX32 R7, R13, R0, 0x1, P4 ;  /* 0x000000000d077211 */ /* 0x002fc400020f0eff */
[----:B------:R-:W2:Y:S04]  /*f360*/  LDL.LU R13, [R1+0x188] ;  /* 0x00018800010d7983 */ /* 0x000ea80000300800 */
[----:B------:R-:W-:Y:S04]  /*f370*/  STL [R1+0x225c], R5 ;  /* 0x00225c0501007387 */ /* 0x000fe80000100800 */
[----:B------:R0:W-:Y:S02]  /*f380*/  STL [R1+0x2250], R7 ;  /* 0x0022500701007387 */ /* 0x0001e40000100800 */
[----:B0-----:R-:W-:-:S02]  /*f390*/  LEA.HI.X.SX32 R7, R14, R0, 0x1, P3 ;  /* 0x000000000e077211 */ /* 0x001fc400018f0eff */
[----:B------:R-:W2:Y:S01]  /*f3a0*/  LDL.LU R14, [R1+0x190] ;  /* 0x00019000010e7983 */ /* 0x000ea20000300800 */
[-C--:B----4-:R-:W-:Y:S02]  /*f3b0*/  LEA R5, P4, R20, R6.reuse, 0x1 ;  /* 0x0000000614057211 */ /* 0x090fe400078808ff */
[----:B------:R-:W-:-:S03]  /*f3c0*/  LEA R8, P3, R21, R6, 0x1 ;  /* 0x0000000615087211 */ /* 0x000fc600078608ff */
[----:B------:R0:W-:Y:S04]  /*f3d0*/  STL [R1+0x2254], R5 ;  /* 0x0022540501007387 */ /* 0x0001e80000100800 */
[----:B0-----:R-:W4:Y:S04]  /*f3e0*/  LDL.LU R5, [R1+0x178] ;  /* 0x0001780001057983 */ /* 0x001f280000300800 */
[----:B------:R0:W-:Y:S04]  /*f3f0*/  STL [R1+0x2248], R7 ;  /* 0x0022480701007387 */ /* 0x0001e80000100800 */
[----:B------:R-:W3:Y:S04]  /*f400*/  LDL.LU R26, [R1+0x174] ;  /* 0x00017400011a7983 */ /* 0x000ee80000300800 */
[----:B------:R1:W-:Y:S01]  /*f410*/  STL [R1+0x224c], R8 ;  /* 0x00224c0801007387 */ /* 0x0003e20000100800 */
[----:B0-----:R-:W-:-:S02]  /*f420*/  LEA.HI.X.SX32 R7, R15, R0, 0x1, P2 ;  /* 0x000000000f077211 */ /* 0x001fc400010f0eff */
[----:B------:R-:W-:-:S03]  /*f430*/  LEA R9, P2, R22, R6, 0x1 ;  /* 0x0000000616097211 */ /* 0x000fc600078408ff */
[----:B------:R0:W-:Y:S01]  /*f440*/  STL [R1+0x2240], R7 ;  /* 0x0022400701007387 */ /* 0x0001e20000100800 */
[----:B-1----:R-:W-:Y:S02]  /*f450*/  LEA.HI.X.SX32 R8, R16, R0, 0x1, P1 ;  /* 0x0000000010087211 */ /* 0x002fe400008f0eff */
[----:B------:R-:W-:Y:S01]  /*f460*/  LEA R12, P1, R23, R6, 0x1 ;  /* 0x00000006170c7211 */ /* 0x000fe200078208ff */
[----:B0-----:R-:W3:Y:S04]  /*f470*/  LDL.LU R7, [R1+0x170] ;  /* 0x0001700001077983 */ /* 0x001ee80000300800 */
[----:B------:R-:W-:Y:S04]  /*f480*/  STL [R1+0x2244], R9 ;  /* 0x0022440901007387 */ /* 0x000fe80000100800 */
[----:B------:R0:W-:Y:S04]  /*f490*/  STL [R1+0x2238], R8 ;  /* 0x0022380801007387 */ /* 0x0001e80000100800 */
[----:B------:R-:W-:Y:S01]  /*f4a0*/  STL [R1+0x223c], R12 ;  /* 0x00223c0c01007387 */ /* 0x000fe20000100800 */
[----:B0-----:R-:W-:-:S02]  /*f4b0*/  LEA.HI.X.SX32 R8, R17, R0, 0x1, P0 ;  /* 0x0000000011087211 */ /* 0x001fc400000f0eff */
[----:B------:R-:W-:-:S03]  /*f4c0*/  LEA R9, P0, R24, R6, 0x1 ;  /* 0x0000000618097211 */ /* 0x000fc600078008ff */
[----:B------:R0:W-:Y:S04]  /*f4d0*/  STL [R1+0x2230], R8 ;  /* 0x0022300801007387 */ /* 0x0001e80000100800 */
[----:B------:R-:W-:Y:S01]  /*f4e0*/  STL [R1+0x2234], R9 ;  /* 0x0022340901007387 */ /* 0x000fe20000100800 */
[----:B0-----:R-:W-:-:S03]  /*f4f0*/  LEA.HI.X.SX32 R8, R18, R0, 0x1, P6 ;  /* 0x0000000012087211 */ /* 0x001fc600030f0eff */
[----:B------:R-:W4:Y:S01]  /*f500*/  LDL.LU R18, [R1+0x16c] ;  /* 0x00016c0001127983 */ /* 0x000f220000300800 */
[----:B------:R-:W-:Y:S01]  /*f510*/  IMAD.MOV.U32 R16, RZ, RZ, R10 ;  /* 0x000000ffff107224 */ /* 0x000fe200078e000a */
[----:B------:R-:W-:Y:S02]  /*f520*/  LEA.HI.X.SX32 R10, R19, R0, 0x1, P5 ;  /* 0x00000000130a7211 */ /* 0x000fe400028f0eff */
[----:B------:R0:W-:Y:S04]  /*f530*/  STL [R1+0x2228], R8 ;  /* 0x0022280801007387 */ /* 0x0001e80000100800 */
[----:B0-----:R-:W4:Y:S01]  /*f540*/  LDL.LU R8, [R1+0x168] ;  /* 0x0001680001087983 */ /* 0x001f220000300800 */
[----:B--2---:R-:W-:-:S05]  /*f550*/  LEA R9, P6, R14, R6, 0x1 ;  /* 0x000000060e097211 */ /* 0x004fca00078c08ff */
[----:B------:R0:W-:Y:S04]  /*f560*/  STL [R1+0x222c], R9 ;  /* 0x00222c0901007387 */ /* 0x0001e80000100800 */
[----:B------:R-:W2:Y:S04]  /*f570*/  LDL.LU R19, [R1+0x17c] ;  /* 0x00017c0001137983 */ /* 0x000ea80000300800 */
[----:B0-----:R-:W4:Y:S04]  /*f580*/  LDL.LU R9, [R1+0x164] ;  /* 0x0001640001097983 */ /* 0x001f280000300800 */
[----:B------:R0:W-:Y:S01]  /*f590*/  STL [R1+0x2220], R10 ;  /* 0x0022200a01007387 */ /* 0x0001e20000100800 */
[----:B------:R-:W-:Y:S01]  /*f5a0*/  IMAD.MOV.U32 R17, RZ, RZ, R11 ;  /* 0x000000ffff117224 */ /* 0x000fe200078e000b */
[----:B------:R-:W-:-:S02]  /*f5b0*/  LEA.HI.X.SX32 R11, R20, R0, 0x1, P4 ;  /* 0x00000000140b7211 */ /* 0x000fc400020f0eff */
[----:B0-----:R-:W-:-:S05]  /*f5c0*/  LEA R10, P5, R3, R6, 0x1 ;  /* 0x00000006030a7211 */ /* 0x001fca00078a08ff */
[----:B------:R0:W-:Y:S04]  /*f5d0*/  STL [R1+0x2224], R10 ;  /* 0x0022240a01007387 */ /* 0x0001e80000100800 */
[----:B0-----:R-:W4:Y:S01]  /*f5e0*/  LDL.LU R10, [R1+0x160] ;  /* 0x00016000010a7983 */ /* 0x001f220000300800 */
[----:B------:R-:W-:-:S03]  /*f5f0*/  LEA R12, P4, R13, R6, 0x1 ;  /* 0x000000060d0c7211 */ /* 0x000fc600078808ff */
[----:B------:R0:W-:Y:S04]  /*f600*/  STL [R1+0x2218], R11 ;  /* 0x0022180b01007387 */ /* 0x0001e80000100800 */
[----:B0-----:R-:W4:Y:S01]  /*f610*/  LDL.LU R11, [R1+0x15c] ;  /* 0x00015c00010b7983 */ /* 0x001f220000300800 */
[----:B------:R-:W-:-:S03]  /*f620*/  LEA.HI.X.SX32 R15, R21, R0, 0x1, P3 ;  /* 0x00000000150f7211 */ /* 0x000fc600018f0eff */
[----:B------:R3:W-:Y:S04]  /*f630*/  STL [R1+0x221c], R12 ;  /* 0x00221c0c01007387 */ /* 0x0007e80000100800 */
[----:B------:R-:W4:Y:S01]  /*f640*/  LDL.LU R29, [R1+0x158] ;  /* 0x00015800011d7983 */ /* 0x000f220000300800 */
[----:B---3--:R-:W-:-:S03]  /*f650*/  LEA R12, P3, R25, R6, 0x1 ;  /* 0x00000006190c7211 */ /* 0x008fc600078608ff */
[----:B------:R0:W-:Y:S04]  /*f660*/  STL [R1+0x2210], R15 ;  /* 0x0022100f01007387 */ /* 0x0001e80000100800 */
[----:B------:R1:W-:Y:S01]  /*f670*/  STL [R1+0x2214], R12 ;  /* 0x0022140c01007387 */ /* 0x0003e20000100800 */
[----:B------:R-:W-:-:S03]  /*f680*/  LEA.HI.X.SX32 R20, R22, R0, 0x1, P2 ;  /* 0x0000000016147211 */ /* 0x000fc600010f0eff */
[----:B0-----:R-:W3:Y:S01]  /*f690*/  LDL.LU R15, [R1+0x154] ;  /* 0x00015400010f7983 */ /* 0x001ee20000300800 */
[----:B-1----:R-:W-:-:S03]  /*f6a0*/  LEA R12, P2, R4, R6, 0x1 ;  /* 0x00000006040c7211 */ /* 0x002fc600078408ff */
[----:B------:R-:W-:Y:S01]  /*f6b0*/  STL [R1+0x2208], R20 ;  /* 0x0022081401007387 */ /* 0x000fe20000100800 */
[----:B------:R-:W-:-:S03]  /*f6c0*/  LEA.HI.X.SX32 R21, R23, R0, 0x1, P1 ;  /* 0x0000000017157211 */ /* 0x000fc600008f0eff */
[----:B------:R0:W-:Y:S04]  /*f6d0*/  STL [R1+0x220c], R12 ;  /* 0x00220c0c01007387 */ /* 0x0001e80000100800 */
[----:B0-----:R-:W3:Y:S04]  /*f6e0*/  LDL.LU R12, [R1+0x150] ;  /* 0x00015000010c7983 */ /* 0x001ee80000300800 */
[----:B------:R0:W-:Y:S02]  /*f6f0*/  STL [R1+0x2200], R21 ;  /* 0x0022001501007387 */ /* 0x0001e40000100800 */
[----:B0-----:R-:W-:-:S02]  /*f700*/  LEA.HI.X.SX32 R21, R24, R0, 0x1, P0 ;  /* 0x0000000018157211 */ /* 0x001fc400000f0eff */
[----:B------:R-:W-:Y:S02]  /*f710*/  LEA.HI.X.SX32 R22, R3, R0, 0x1, P5 ;  /* 0x0000000003167211 */ /* 0x000fe400028f0eff */
[----:B--2---:R-:W-:-:S05]  /*f720*/  LEA R20, P1, R19, R6, 0x1 ;  /* 0x0000000613147211 */ /* 0x004fca00078208ff */
[----:B------:R4:W-:Y:S04]  /*f730*/  STL [R1+0x2204], R20 ;  /* 0x0022041401007387 */ /* 0x0009e80000100800 */
[----:B------:R-:W2:Y:S04]  /*f740*/  LDL.LU R28, [R1+0x14c] ;  /* 0x00014c00011c7983 */ /* 0x000ea80000300800 */
[----:B------:R0:W-:Y:S01]  /*f750*/  STL [R1+0x1fe4], R21 ;  /* 0x001fe41501007387 */ /* 0x0001e20000100800 */
[----:B----4-:R-:W-:-:S05]  /*f760*/  LEA R20, P0, R5, R6, 0x1 ;  /* 0x0000000605147211 */ /* 0x010fca00078008ff */
[----:B------:R1:W-:Y:S01]  /*f770*/  STL [R1+0x2004], R20 ;  /* 0x0020041401007387 */ /* 0x0003e20000100800 */
[----:B0-----:R-:W-:-:S03]  /*f780*/  LEA.HI.X.SX32 R21, R14, R0, 0x1, P6 ;  /* 0x000000000e157211 */ /* 0x001fc600030f0eff */
[----:B------:R-:W4:Y:S01]  /*f790*/  LDL.LU R14, [R1+0x148] ;  /* 0x00014800010e7983 */ /* 0x000f220000300800 */
[----:B-1----:R-:W-:-:S03]  /*f7a0*/  LEA R20, P6, R26, R6, 0x1 ;  /* 0x000000061a147211 */ /* 0x002fc600078c08ff */
[----:B------:R0:W-:Y:S04]  /*f7b0*/  STL [R1+0x1fe8], R21 ;  /* 0x001fe81501007387 */ /* 0x0001e80000100800 */
[----:B------:R1:W-:Y:S04]  /*f7c0*/  STL [R1+0x200c], R20 ;  /* 0x00200c1401007387 */ /* 0x0003e80000100800 */
[----:B------:R-:W4:Y:S01]  /*f7d0*/  LDL.LU R3, [R1+0x2608] ;  /* 0x0026080001037983 */ /* 0x000f220000300800 */
[----:B0-----:R-:W-:-:S03]  /*f7e0*/  LEA R21, P5, R7, R6, 0x1 ;  /* 0x0000000607157211 */ /* 0x001fc600078a08ff */
[----:B------:R-:W-:Y:S01]  /*f7f0*/  STL [R1+0x1fec], R22 ;  /* 0x001fec1601007387 */ /* 0x000fe20000100800 */
[----:B-1----:R-:W-:-:S03]  /*f800*/  LEA.HI.X.SX32 R20, R13, R0, 0x1, P4 ;  /* 0x000000000d147211 */ /* 0x002fc600020f0eff */
[----:B------:R0:W-:Y:S04]  /*f810*/  STL [R1+0x2014], R21 ;  /* 0x0020141501007387 */ /* 0x0001e80000100800 */
[----:B------:R-:W4:Y:S04]  /*f820*/  LDL.LU R13, [R1+0x144] ;  /* 0x00014400010d7983 */ /* 0x000f280000300800 */
[----:B------:R1:W-:Y:S01]  /*f830*/  STL [R1+0x1ff0], R20 ;  /* 0x001ff01401007387 */ /* 0x0003e20000100800 */
[----:B0-----:R-:W-:Y:S02]  /*f840*/  LEA R21, P4, R18, R6, 0x1 ;  /* 0x0000000612157211 */ /* 0x001fe400078808ff */
[----:B-1----:R-:W-:-:S02]  /*f850*/  LEA.HI.X.SX32 R20, R25, R0, 0x1, P3 ;  /* 0x0000000019147211 */ /* 0x002fc400018f0eff */
[----:B------:R-:W4:Y:S01]  /*f860*/  LDL.LU R25, [R1+0x140] ;  /* 0x0001400001197983 */ /* 0x000f220000300800 */
[----:B------:R-:W-:-:S03]  /*f870*/  LEA R22, P3, R8, R6, 0x1 ;  /* 0x0000000608167211 */ /* 0x000fc600078608ff */
[----:B------:R0:W-:Y:S04]  /*f880*/  STL [R1+0x201c], R21 ;  /* 0x00201c1501007387 */ /* 0x0001e80000100800 */
[----:B------:R1:W-:Y:S04]  /*f890*/  STL [R1+0x1ff4], R20 ;  /* 0x001ff41401007387 */ /* 0x0003e80000100800 */
[----:B------:R-:W-:Y:S01]  /*f8a0*/  STL [R1+0x2024], R22 ;  /* 0x0020241601007387 */ /* 0x000fe20000100800 */
[----:B0-----:R-:W-:-:S03]  /*f8b0*/  LEA.HI.X.SX32 R21, R4, R0, 0x1, P2 ;  /* 0x0000000004157211 */ /* 0x001fc600010f0eff */
[----:B------:R-:W4:Y:S01]  /*f8c0*/  LDL.LU R4, [R1+0x13c] ;  /* 0x00013c0001047983 */ /* 0x000f220000300800 */
[----:B-1----:R-:W-:-:S03]  /*f8d0*/  LEA R20, P2, R9, R6, 0x1 ;  /* 0x0000000609147211 */ /* 0x002fc600078408ff */
[----:B------:R-:W-:Y:S04]  /*f8e0*/  STL [R1+0x1ff8], R21 ;  /* 0x001ff81501007387 */ /* 0x000fe80000100800 */
[----:B------:R0:W-:Y:S01]  /*f8f0*/  STL [R1+0x202c], R20 ;  /* 0x00202c1401007387 */ /* 0x0001e20000100800 */
[----:B------:R-:W-:-:S03]  /*f900*/  LEA.HI.X.SX32 R19, R19, R0, 0x1, P1 ;  /* 0x0000000013137211 */ /* 0x000fc600008f0eff */
[----:B0-----:R-:W4:Y:S01]  /*f910*/  LDL.LU R20, [R1+0x138] ;  /* 0x0001380001147983 */ /* 0x001f220000300800 */
[----:B------:R-:W-:Y:S02]  /*f920*/  LEA R22, P1, R10, R6, 0x1 ;  /* 0x000000060a167211 */ /* 0x000fe400078208ff */
[----:B------:R-:W-:Y:S01]  /*f930*/  LEA.HI.X.SX32 R21, R5, R0, 0x1, P0 ;  /* 0x0000000005157211 */ /* 0x000fe200000f0eff */
[----:B------:R0:W-:Y:S04]  /*f940*/  STL [R1+0x1ffc], R19 ;  /* 0x001ffc1301007387 */ /* 0x0001e80000100800 */
[----:B------:R-:W-:Y:S04]  /*f950*/  STL [R1+0x2034], R22 ;  /* 0x0020341601007387 */ /* 0x000fe80000100800 */
[----:B------:R-:W4:Y:S01]  /*f960*/  LDL.LU R5, [R1+0x134] ;  /* 0x0001340001057983 */ /* 0x000f220000300800 */
[----:B0-----:R-:W-:-:S03]  /*f970*/  LEA R19, P0, R11, R6, 0x1 ;  /* 0x000000060b137211 */ /* 0x001fc600078008ff */
[----:B------:R0:W-:Y:S04]  /*f980*/  STL [R1+0x2000], R21 ;  /* 0x0020001501007387 */ /* 0x0001e80000100800 */
[----:B------:R1:W-:Y:S01]  /*f990*/  STL [R1+0x203c], R19 ;  /* 0x00203c1301007387 */ /* 0x0003e20000100800 */
[----:B0-----:R-:W-:-:S03]  /*f9a0*/  LEA.HI.X.SX32 R21, R26, R0, 0x1, P6 ;  /* 0x000000001a157211 */ /* 0x001fc600030f0eff */
[----:B------:R-:W4:Y:S01]  /*f9b0*/  LDL.LU R26, [R1+0x130] ;  /* 0x00013000011a7983 */ /* 0x000f220000300800 */
[----:B-1----:R-:W-:-:S03]  /*f9c0*/  LEA R19, P6, R29, R6, 0x1 ;  /* 0x000000061d137211 */ /* 0x002fc600078c08ff */
[----:B------:R0:W-:Y:S04]  /*f9d0*/  STL [R1+0x2008], R21 ;  /* 0x0020081501007387 */ /* 0x0001e80000100800 */
[----:B------:R3:W-:Y:S01]  /*f9e0*/  STL [R1+0x2044], R19 ;  /* 0x0020441301007387 */ /* 0x0007e20000100800 */
[----:B0-----:R-:W-:-:S03]  /*f9f0*/  LEA.HI.X.SX32 R21, R7, R0, 0x1, P5 ;  /* 0x0000000007157211 */ /* 0x001fc600028f0eff */
[----:B------:R-:W4:Y:S01]  /*fa00*/  LDL.LU R7, [R1+0x12c] ;  /* 0x00012c0001077983 */ /* 0x000f220000300800 */
[----:B---3--:R-:W-:-:S03]  /*fa10*/  LEA R19, P5, R15, R6, 0x1 ;  /* 0x000000060f137211 */ /* 0x008fc600078a08ff */
[----:B------:R0:W-:Y:S04]  /*fa20*/  STL [R1+0x2010], R21 ;  /* 0x0020101501007387 */ /* 0x0001e80000100800 */
[----:B------:R1:W-:Y:S01]  /*fa30*/  STL [R1+0x204c], R19 ;  /* 0x00204c1301007387 */ /* 0x0003e20000100800 */
[----:B0-----:R-:W-:-:S03]  /*fa40*/  LEA.HI.X.SX32 R21, R18, R0, 0x1, P4 ;  /* 0x0000000012157211 */ /* 0x001fc600020f0eff */
[----:B-1----:R-:W3:Y:S01]  /*fa50*/  LDL.LU R19, [R1+0x128] ;  /* 0x0001280001137983 */ /* 0x002ee20000300800 */
[----:B------:R-:W-:-:S03]  /*fa60*/  LEA R18, P4, R12, R6, 0x1 ;  /* 0x000000060c127211 */ /* 0x000fc600078808ff */
[----:B------:R0:W-:Y:S04]  /*fa70*/  STL [R1+0x2018], R21 ;  /* 0x0020181501007387 */ /* 0x0001e80000100800 */
[----:B------:R-:W-:Y:S01]  /*fa80*/  STL [R1+0x2054], R18 ;  /* 0x0020541201007387 */ /* 0x000fe20000100800 */
[----:B0-----:R-:W-:-:S03]  /*fa90*/  LEA.HI.X.SX32 R21, R8, R0, 0x1, P3 ;  /* 0x0000000008157211 */ /* 0x001fc600018f0eff */
[----:B------:R-:W3:Y:S04]  /*faa0*/  LDL.LU R8, [R1+0x124] ;  /* 0x0001240001087983 */ /* 0x000ee80000300800 */
[----:B------:R0:W-:Y:S02]  /*fab0*/  STL [R1+0x2020], R21 ;  /* 0x0020201501007387 */ /* 0x0001e40000100800 */
[-C--:B0-----:R-:W-:Y:S02]  /*fac0*/  LEA.HI.X.SX32 R21, R9, R0.reuse, 0x1, P2 ;  /* 0x0000000009157211 */ /* 0x081fe400010f0eff */
[----:B------:R-:W-:Y:S02]  /*fad0*/  LEA.HI.X.SX32 R10, R10, R0, 0x1, P1 ;  /* 0x000000000a0a7211 */ /* 0x000fe400008f0eff */
[----:B--2---:R-:W-:-:S05]  /*fae0*/  LEA R18, P3, R28, R6, 0x1 ;  /* 0x000000061c127211 */ /* 0x004fca00078608ff */
[----:B------:R4:W-:Y:S04]  /*faf0*/  STL [R1+0x205c], R18 ;  /* 0x00205c1201007387 */ /* 0x0009e80000100800 */
[----:B------:R-:W2:Y:S04]  /*fb00*/  LDL.LU R9, [R1+0x120] ;  /* 0x0001200001097983 */ /* 0x000ea80000300800 */
[----:B------:R-:W-:Y:S01]  /*fb10*/  STL [R1+0x2028], R21 ;  /* 0x0020281501007387 */ /* 0x000fe20000100800 */
[----:B----4-:R-:W-:-:S05]  /*fb20*/  LEA R18, P2, R14, R6, 0x1 ;  /* 0x000000060e127211 */ /* 0x010fca00078408ff */
[----:B------:R0:W-:Y:S04]  /*fb30*/  STL [R1+0x2064], R18 ;  /* 0x0020641201007387 */ /* 0x0001e80000100800 */
[----:B------:R1:W-:Y:S01]  /*fb40*/  STL [R1+0x2030], R10 ;  /* 0x0020300a01007387 */ /* 0x0003e20000100800 */
[----:B0-----:R-:W-:-:S03]  /*fb50*/  LEA.HI.X.SX32 R18, R11, R0, 0x1, P0 ;  /* 0x000000000b127211 */ /* 0x001fc600000f0eff */
[----:B-1----:R-:W4:Y:S01]  /*fb60*/  LDL.LU R10, [R1+0x11c] ;  /* 0x00011c00010a7983 */ /* 0x002f220000300800 */
[----:B------:R-:W-:-:S05]  /*fb70*/  LEA R21, P1, R13, R6, 0x1 ;  /* 0x000000060d157211 */ /* 0x000fca00078208ff */
[----:B------:R0:W-:Y:S04]  /*fb80*/  STL [R1+0x206c], R21 ;  /* 0x00206c1501007387 */ /* 0x0001e80000100800 */
[----:B------:R-:W4:Y:S01]  /*fb90*/  LDL.LU R11, [R1+0x118] ;  /* 0x00011800010b7983 */ /* 0x000f220000300800 */
[----:B0-----:R-:W-:-:S03]  /*fba0*/  LEA R21, P0, R25, R6, 0x1 ;  /* 0x0000000619157211 */ /* 0x001fc600078008ff */
[----:B------:R0:W-:Y:S04]  /*fbb0*/  STL [R1+0x2038], R18 ;  /* 0x0020381201007387 */ /* 0x0001e80000100800 */
[----:B------:R1:W-:Y:S01]  /*fbc0*/  STL [R1+0x2074], R21 ;  /* 0x0020741501007387 */ /* 0x0003e20000100800 */
[-C--:B------:R-:W-:Y:S02]  /*fbd0*/  LEA.HI.X.SX32 R15, R15, R0.reuse, 0x1, P5 ;  /* 0x000000000f0f7211 */ /* 0x080fe400028f0eff */
[----:B0-----:R-:W-:Y:S02]  /*fbe0*/  LEA.HI.X.SX32 R18, R29, R0, 0x1, P6 ;  /* 0x000000001d127211 */ /* 0x001fe400030f0eff */
[----:B------:R-:W4:Y:S01]  /*fbf0*/  LDL.LU R29, [R1+0x114] ;  /* 0x00011400011d7983 */ /* 0x000f220000300800 */
[----:B-1----:R-:W-:-:S03]  /*fc00*/  LEA R21, P6, R4, R6, 0x1 ;  /* 0x0000000604157211 */ /* 0x002fc600078c08ff */
[----:B------:R0:W-:Y:S01]  /*fc10*/  STL [R1+0x2040], R18 ;  /* 0x0020401201007387 */ /* 0x0001e20000100800 */
[----:B------:R-:W-:-:S03]  /*fc20*/  LEA.HI.X.SX32 R22, R12, R0, 0x1, P4 ;  /* 0x000000000c167211 */ /* 0x000fc600020f0eff */
[----:B0-----:R-:W4:Y:S04]  /*fc30*/  LDL.LU R18, [R1+0x110] ;  /* 0x0001100001127983 */ /* 0x001f280000300800 */
[----:B------:R0:W-:Y:S04]  /*fc40*/  STL [R1+0x207c], R21 ;  /* 0x00207c1501007387 */ /* 0x0001e80000100800 */
[----:B------:R1:W-:Y:S01]  /*fc50*/  STL [R1+0x2048], R15 ;  /* 0x0020480f01007387 */ /* 0x0003e20000100800 */
[----:B0-----:R-:W-:-:S03]  /*fc60*/  LEA R21, P5, R20, R6, 0x1 ;  /* 0x0000000614157211 */ /* 0x001fc600078a08ff */
[----:B-1----:R-:W4:Y:S04]  /*fc70*/  LDL.LU R15, [R1+0x10c] ;  /* 0x00010c00010f7983 */ /* 0x002f280000300800 */
[----:B------:R0:W-:Y:S04]  /*fc80*/  STL [R1+0x2084], R21 ;  /* 0x0020841501007387 */ /* 0x0001e80000100800 */
[----:B------:R-:W4:Y:S04]  /*fc90*/  LDL.LU R12, [R1+0x108] ;  /* 0x00010800010c7983 */ /* 0x000f280000300800 */
[----:B------:R1:W-:Y:S01]  /*fca0*/  STL [R1+0x2050], R22 ;  /* 0x0020501601007387 */ /* 0x0003e20000100800 */
[----:B0-----:R-:W-:-:S02]  /*fcb0*/  LEA R21, P4, R5, R6, 0x1 ;  /* 0x0000000605157211 */ /* 0x001fc400078808ff */
[----:B-1----:R-:W-:Y:S02]  /*fcc0*/  LEA.HI.X.SX32 R22, R28, R0, 0x1, P3 ;  /* 0x000000001c167211 */ /* 0x002fe400018f0eff */
[----:B------:R-:W4:Y:S04]  /*fcd0*/  LDL.LU R28, [R1+0x104] ;  /* 0x00010400011c7983 */ /* 0x000f280000300800 */
[----:B------:R0:W-:Y:S04]  /*fce0*/  STL [R1+0x208c], R21 ;  /* 0x00208c1501007387 */ /* 0x0001e80000100800 */
        /* <DEDUP_REMOVED lines=11> */
[----:B---3--:R-:W-:-:S02]  /*fda0*/  LEA R21, P1, R19, R6, 0x1 ;  /* 0x0000000613157211 */ /* 0x008fc400078208ff */
[----:B0-----:R-:W-:Y:S02]  /*fdb0*/  LEA.HI.X.SX32 R22, R25, R0, 0x1, P0 ;  /* 0x0000000019167211 */ /* 0x001fe400000f0eff */
[----:B------:R-:W3:Y:S04]  /*fdc0*/  LDL.LU R25, [R1+0xf8] ;  /* 0x0000f80001197983 */ /* 0x000ee80000300800 */
[----:B------:R0:W-:Y:S04]  /*fdd0*/  STL [R1+0x20a4], R21 ;  /* 0x0020a41501007387 */ /* 0x0001e80000100800 */
[----:B------:R1:W-:Y:S01]  /*fde0*/  STL [R1+0x2070], R22 ;  /* 0x0020701601007387 */ /* 0x0003e20000100800 */
[----:B0-----:R-:W-:-:S02]  /*fdf0*/  LEA R21, P0, R8, R6, 0x1 ;  /* 0x0000000608157211 */ /* 0x001fc400078008ff */
[-C--:B-1----:R-:W-:Y:S02]  /*fe00*/  LEA.HI.X.SX32 R22, R4, R0.reuse, 0x1, P6 ;  /* 0x0000000004167211 */ /* 0x082fe400030f0eff */
[----:B------:R-:W3:Y:S04]  /*fe10*/  LDL.LU R4, [R1+0xf4] ;  /* 0x0000f40001047983 */ /* 0x000ee80000300800 */
[----:B------:R-:W-:Y:S04]  /*fe20*/  STL [R1+0x20ac], R21 ;  /* 0x0020ac1501007387 */ /* 0x000fe80000100800 */
[----:B------:R0:W-:Y:S02]  /*fe30*/  STL [R1+0x2078], R22 ;  /* 0x0020781601007387 */ /* 0x0001e40000100800 */
[----:B0-----:R-:W-:-:S02]  /*fe40*/  LEA.HI.X.SX32 R22, R20, R0, 0x1, P5 ;  /* 0x0000000014167211 */ /* 0x001fc400028f0eff */
[----:B------:R-:W-:Y:S02]  /*fe50*/  LEA.HI.X.SX32 R20, R5, R0, 0x1, P4 ;  /* 0x0000000005147211 */ /* 0x000fe400020f0eff */
[----:B--2---:R-:W-:-:S05]  /*fe60*/  LEA R21, P6, R9, R6, 0x1 ;  /* 0x0000000609157211 */ /* 0x004fca00078c08ff */
[----:B------:R4:W-:Y:S04]  /*fe70*/  STL [R1+0x20b4], R21 ;  /* 0x0020b41501007387 */ /* 0x0009e80000100800 */
[----:B------:R0:W-:Y:S04]  /*fe80*/  STL [R1+0x2080], R22 ;  /* 0x0020801601007387 */ /* 0x0001e80000100800 */
[----:B------:R-:W2:Y:S01]  /*fe90*/  LDL.LU R5, [R1+0xf0] ;  /* 0x0000f00001057983 */ /* 0x000ea20000300800 */
[----:B----4-:R-:W-:-:S05]  /*fea0*/  LEA R21, P5, R10, R6, 0x1 ;  /* 0x000000060a157211 */ /* 0x010fca00078a08ff */
[----:B------:R1:W-:Y:S04]  /*feb0*/  STL [R1+0x20bc], R21 ;  /* 0x0020bc1501007387 */ /* 0x0003e80000100800 */
[----:B------:R4:W-:Y:S01]  /*fec0*/  STL [R1+0x2088], R20 ;  /* 0x0020881401007387 */ /* 0x0009e20000100800 */
[----:B0-----:R-:W-:Y:S02]  /*fed0*/  LEA R22, P4, R11, R6, 0x1 ;  /* 0x000000060b167211 */ /* 0x001fe400078808ff */
[----:B-1----:R-:W-:-:S03]  /*fee0*/  LEA.HI.X.SX32 R21, R26, R0, 0x1, P3 ;  /* 0x000000001a157211 */ /* 0x002fc600018f0eff */
[----:B------:R-:W-:Y:S04]  /*fef0*/  STL [R1+0x20c4], R22 ;  /* 0x0020c41601007387 */ /* 0x000fe80000100800 */
[----:B------:R-:W2:Y:S04]  /*ff00*/  LDL.LU R26, [R1+0xec] ;  /* 0x0000ec00011a7983 */ /* 0x000ea80000300800 */
[----:B------:R0:W-:Y:S01]  /*ff10*/  STL [R1+0x2090], R21 ;  /* 0x0020901501007387 */ /* 0x0001e20000100800 */
[----:B----4-:R-:W-:Y:S02]  /*ff20*/  LEA R20, P3, R29, R6, 0x1 ;  /* 0x000000061d147211 */ /* 0x010fe400078608ff */
[----:B0-----:R-:W-:-:S03]  /*ff30*/  LEA.HI.X.SX32 R21, R7, R0, 0x1, P2 ;  /* 0x0000000007157211 */ /* 0x001fc600010f0eff */
[----:B------:R0:W-:Y:S01]  /*ff40*/  STL [R1+0x20cc], R20 ;  /* 0x0020cc1401007387 */ /* 0x0001e20000100800 */
[----:B------:R-:W-:-:S03]  /*ff50*/  LEA.HI.X.SX32 R19, R19, R0, 0x1, P1 ;  /* 0x0000000013137211 */ /* 0x000fc600008f0eff */
[----:B------:R-:W4:Y:S04]  /*ff60*/  LDL.LU R7, [R1+0xe4] ;  /* 0x0000e40001077983 */ /* 0x000f280000300800 */
[----:B------:R1:W-:Y:S01]  /*ff70*/  STL [R1+0x2098], R21 ;  /* 0x0020981501007387 */ /* 0x0003e20000100800 */
[----:B0-----:R-:W-:-:S05]  /*ff80*/  LEA R20, P2, R18, R6, 0x1 ;  /* 0x0000000612147211 */ /* 0x001fca00078408ff */
[----:B------:R0:W-:Y:S04]  /*ff90*/  STL [R1+0x20d4], R20 ;  /* 0x0020d41401007387 */ /* 0x0001e80000100800 */
[----:B------:R0:W-:Y:S01]  /*ffa0*/  STL [R1+0x20a0], R19 ;  /* 0x0020a01301007387 */ /* 0x0001e20000100800 */
[----:B-1----:R-:W-:Y:S02]  /*ffb0*/  LEA R21, P1, R15, R6, 0x1 ;  /* 0x000000060f157211 */ /* 0x002fe400078208ff */
[----:B0-----:R-:W-:-:S03]  /*ffc0*/  LEA.HI.X.SX32 R20, R8, R0, 0x1, P0 ;  /* 0x0000000008147211 */ /* 0x001fc600000f0eff */
[----:B------:R-:W-:Y:S01]  /*ffd0*/  STL [R1+0x20dc], R21 ;  /* 0x0020dc1501007387 */ /* 0x000fe20000100800 */
[----:B------:R-:W-:Y:S02]  /*ffe0*/  LEA.HI.X.SX32 R9, R9, R0, 0x1, P6 ;  /* 0x0000000009097211 */ /* 0x000fe400030f0eff */
[----:B------:R-:W-:Y:S01]  /*fff0*/  LEA R19, P0, R12, R6, 0x1 ;  /* 0x000000060c137211 */ /* 0x000fe200078008ff */
[----:B------:R-:W4:Y:S04]  /*10000*/  LDL.LU R8, [R1+0xdc] ;  /* 0x0000dc0001087983 */ /* 0x000f280000300800 */
[----:B------:R-:W-:Y:S04]  /*10010*/  STL [R1+0x20a8], R20 ;  /* 0x0020a81401007387 */ /* 0x000fe80000100800 */
[----:B------:R0:W-:Y:S01]  /*10020*/  STL [R1+0x20e4], R19 ;  /* 0x0020e41301007387 */ /* 0x0001e20000100800 */
[----:B------:R-:W-:-:S03]  /*10030*/  LEA.HI.X.SX32 R10, R10, R0, 0x1, P5 ;  /* 0x000000000a0a7211 */ /* 0x000fc600028f0eff */
[----:B------:R1:W-:Y:S01]  /*10040*/  STL [R1+0x20b0], R9 ;  /* 0x0020b00901007387 */ /* 0x0003e20000100800 */
[----:B0-----:R-:W-:-:S03]  /*10050*/  LEA R19, P6, R28, R6, 0x1 ;  /* 0x000000061c137211 */ /* 0x001fc600078c08ff */
[----:B-1----:R-:W4:Y:S04]  /*10060*/  LDL.LU R9, [R1+0xd4] ;  /* 0x0000d40001097983 */ /* 0x002f280000300800 */
        /* <DEDUP_REMOVED lines=12> */
[----:B------:R0:W-:Y:S04]  /*10130*/  STL [R1+0x20c8], R20 ;  /* 0x0020c81401007387 */ /* 0x0001e80000100800 */
[----:B------:R-:W4:Y:S01]  /*10140*/  LDL.LU R29, [R1+0xb4] ;  /* 0x0000b400011d7983 */ /* 0x000f220000300800 */
[----:B---3--:R-:W-:-:S05]  /*10150*/  LEA R19, P3, R25, R6, 0x1 ;  /* 0x0000000619137211 */ /* 0x008fca00078608ff */
[----:B------:R-:W-:Y:S04]  /*10160*/  STL [R1+0x2104], R19 ;  /* 0x0021041301007387 */ /* 0x000fe80000100800 */
[----:B------:R-:W-:Y:S04]  /*10170*/  STL [R1+0x20d0], R21 ;  /* 0x0020d01501007387 */ /* 0x000fe80000100800 */
[----:B------:R-:W3:Y:S01]  /*10180*/  LDL.LU R24, [R1+0xa4] ;  /* 0x0000a40001187983 */ /* 0x000ee20000300800 */
[----:B0-----:R-:W-:Y:S01]  /*10190*/  LEA R20, P2, R4, R6, 0x1 ;  /* 0x0000000604147211 */ /* 0x001fe200078408ff */
[----:B------:R-:W-:Y:S01]  /*101a0*/  IMAD.MOV.U32 R18, RZ, RZ, R16 ;  /* 0x000000ffff127224 */ /* 0x000fe200078e0010 */
[----:B------:R-:W-:-:S03]  /*101b0*/  LEA.HI.X.SX32 R16, R15, R0, 0x1, P1 ;  /* 0x000000000f107211 */ /* 0x000fc600008f0eff */
[----:B------:R-:W-:Y:S04]  /*101c0*/  STL [R1+0x210c], R20 ;  /* 0x00210c1401007387 */ /* 0x000fe80000100800 */
[----:B------:R-:W3:Y:S04]  /*101d0*/  LDL.LU R23, [R1+0x98] ;  /* 0x0000980001177983 */ /* 0x000ee80000300800 */
[----:B------:R0:W-:Y:S04]  /*101e0*/  STL [R1+0x20d8], R16 ;  /* 0x0020d81001007387 */ /* 0x0001e80000100800 */
[----:B------:R-:W3:Y:S01]  /*101f0*/  LDL.LU R22, [R1+0x8c] ;  /* 0x00008c0001167983 */ /* 0x000ee20000300800 */
[----:B------:R-:W-:-:S02]  /*10200*/  LEA.HI.X.SX32 R12, R12, R0, 0x1, P0 ;  /* 0x000000000c0c7211 */ /* 0x000fc400000f0eff */
[----:B0-----:R-:W-:Y:S02]  /*10210*/  LEA.HI.X.SX32 R16, R28, R0, 0x1, P6 ;  /* 0x000000001c107211 */ /* 0x001fe400030f0eff */
[----:B--2---:R-:W-:-:S05]  /*10220*/  LEA R15, P1, R5, R6, 0x1 ;  /* 0x00000006050f7211 */ /* 0x004fca00078208ff */
[----:B------:R-:W-:Y:S04]  /*10230*/  STL [R1+0x2114], R15 ;  /* 0x0021140f01007387 */ /* 0x000fe80000100800 */
[----:B------:R-:W2:Y:S04]  /*10240*/  LDL.LU R21, [R1+0x7c] ;  /* 0x00007c0001157983 */ /* 0x000ea80000300800 */
[----:B------:R0:W-:Y:S04]  /*10250*/  STL [R1+0x20e0], R12 ;  /* 0x0020e00c01007387 */ /* 0x0001e80000100800 */
[----:B0-----:R-:W2:Y:S01]  /*10260*/  LDL.LU R12, [R1+0x74] ;  /* 0x00007400010c7983 */ /* 0x001ea20000300800 */
[----:B------:R-:W-:-:S05]  /*10270*/  LEA R15, P0, R26, R6, 0x1 ;  /* 0x000000061a0f7211 */ /* 0x000fca00078008ff */
[----:B------:R4:W-:Y:S04]  /*10280*/  STL [R1+0x211c], R15 ;  /* 0x00211c0f01007387 */ /* 0x0009e80000100800 */
[----:B------:R-:W2:Y:S04]  /*10290*/  LDL.LU R28, [R1+0x64] ;  /* 0x00006400011c7983 */ /* 0x000ea80000300800 */
[----:B------:R0:W-:Y:S04]  /*102a0*/  STL [R1+0x20e8], R16 ;  /* 0x0020e81001007387 */ /* 0x0001e80000100800 */
[----:B------:R-:W2:Y:S01]  /*102b0*/  LDL.LU R20, [R1+0x5c] ;  /* 0x00005c0001147983 */ /* 0x000ea20000300800 */
[----:B----4-:R-:W-:-:S02]  /*102c0*/  LEA R15, P6, R7, R6, 0x1 ;  /* 0x00000006070f7211 */ /* 0x010fc400078c08ff */
[-C--:B------:R-:W-:Y:S01]  /*102d0*/  LEA.HI.X.SX32 R14, R14, R0.reuse, 0x1, P5 ;  /* 0x000000000e0e7211 */ /* 0x080fe200028f0eff */
[----:B------:R-:W-:Y:S02]  /*102e0*/  IMAD.MOV.U32 R19, RZ, RZ, R17 ;  /* 0x000000ffff137224 */ /* 0x000fe400078e0011 */
[----:B------:R1:W-:Y:S04]  /*102f0*/  STL [R1+0x2124], R15 ;  /* 0x0021240f01007387 */ /* 0x0003e80000100800 */
[----:B------:R-:W4:Y:S04]  /*10300*/  LDL.LU R17, [R1+0x48] ;  /* 0x0000480001117983 */ /* 0x000f280000300800 */
[----:B0-----:R-:W4:Y:S01]  /*10310*/  LDL.LU R16, [R1+0x3c] ;  /* 0x00003c0001107983 */ /* 0x001f220000300800 */
[----:B------:R-:W-:-:S03]  /*10320*/  LEA.HI.X.SX32 R13, R13, R0, 0x1, P4 ;  /* 0x000000000d0d7211 */ /* 0x000fc600020f0eff */
[----:B------:R0:W-:Y:S04]  /*10330*/  STL [R1+0x20f0], R14 ;  /* 0x0020f00e01007387 */ /* 0x0001e80000100800 */
[----:B-1----:R-:W4:Y:S01]  /*10340*/  LDL.LU R15, [R1+0x2c] ;  /* 0x00002c00010f7983 */ /* 0x002f220000300800 */
[----:B------:R-:W-:Y:S02]  /*10350*/  LEA.HI.X.SX32 R25, R25, R0, 0x1, P3 ;  /* 0x0000000019197211 */ /* 0x000fe400018f0eff */
[----:B0-----:R-:W-:-:S05]  /*10360*/  LEA R14, P5, R8, R6, 0x1 ;  /* 0x00000006080e7211 */ /* 0x001fca00078a08ff */
[----:B------:R0:W-:Y:S04]  /*10370*/  STL [R1+0x212c], R14 ;  /* 0x00212c0e01007387 */ /* 0x0001e80000100800 */
[----:B0-----:R-:W4:Y:S04]  /*10380*/  LDL.LU R14, [R1+0x24] ;  /* 0x00002400010e7983 */ /* 0x001f280000300800 */
[----:B------:R0:W-:Y:S02]  /*10390*/  STL [R1+0x20f8], R13 ;  /* 0x0020f80d01007387 */ /* 0x0001e40000100800 */
[----:B0-----:R-:W-:-:S05]  /*103a0*/  LEA R13, P4, R9, R6, 0x1 ;  /* 0x00000006090d7211 */ /* 0x001fca00078808ff */
[----:B------:R0:W-:Y:S01]  /*103b0*/  STL [R1+0x2134], R13 ;  /* 0x0021340d01007387 */ /* 0x0001e20000100800 */
[----:B------:R-:W-:-:S03]  /*103c0*/  LEA.HI.X.SX32 R4, R4, R0, 0x1, P2 ;  /* 0x0000000004047211 */ /* 0x000fc600010f0eff */
        /* <DEDUP_REMOVED lines=17> */
[----:B---3--:R-:W-:-:S05]  /*104e0*/  LEA R26, P0, R24, R6, 0x1 ;  /* 0x00000006181a7211 */ /* 0x008fca00078008ff */
[----:B------:R0:W-:Y:S01]  /*104f0*/  STL [R1+0x2154], R26 ;  /* 0x0021541a01007387 */ /* 0x0001e20000100800 */
[----:B------:R-:W-:-:S03]  /*10500*/  LEA.HI.X.SX32 R8, R8, R0, 0x1, P5 ;  /* 0x0000000008087211 */ /* 0x000fc600028f0eff */
[----:B0-----:R-:W3:Y:S04]  /*10510*/  LDL.LU R26, [R1+0x25fc] ;  /* 0x0025fc00011a7983 */ /* 0x001ee80000300800 */
[----:B------:R0:W-:Y:S02]  /*10520*/  STL [R1+0x2120], R7 ;  /* 0x0021200701007387 */ /* 0x0001e40000100800 */
[----:B0-----:R-:W-:-:S05]  /*10530*/  LEA R7, P6, R23, R6, 0x1 ;  /* 0x0000000617077211 */ /* 0x001fca00078c08ff */
        /* <DEDUP_REMOVED lines=9> */
[----:B--2---:R-:W-:-:S05]  /*105d0*/  LEA R9, P4, R21, R6, 0x1 ;  /* 0x0000000615097211 */ /* 0x004fca00078808ff */
        /* <DEDUP_REMOVED lines=15> */
[----:B0-----:R-:W2:Y:S01]  /*106d0*/  LDL.LU R29, [R1+0x25e4] ;  /* 0x0025e400011d7983 */ /* 0x001ea20000300800 */
[----:B------:R-:W-:-:S05]  /*106e0*/  LEA.HI.X.SX32 R24, R24, R0, 0x1, P0 ;  /* 0x0000000018187211 */ /* 0x000fca00000f0eff */
[----:B------:R4:W-:Y:S01]  /*106f0*/  STL [R1+0x2150], R24 ;  /* 0x0021501801007387 */ /* 0x0009e20000100800 */
[----:B------:R-:W-:Y:S02]  /*10700*/  LEA.HI.X.SX32 R22, R22, R0, 0x1, P5 ;  /* 0x0000000016167211 */ /* 0x000fe400028f0eff */
[----:B----4-:R-:W-:-:S05]  /*10710*/  LEA R24, P0, R17, R6, 0x1 ;  /* 0x0000000611187211 */ /* 0x010fca00078008ff */
[----:B------:R0:W-:Y:S02]  /*10720*/  STL [R1+0x218c], R24 ;  /* 0x00218c1801007387 */ /* 0x0001e40000100800 */
[----:B0-----:R-:W-:Y:S02]  /*10730*/  LEA.HI.X.SX32 R24, R23, R0, 0x1, P6 ;  /* 0x0000000017187211 */ /* 0x001fe400030f0eff */
[----:B------:R-:W-:-:S03]  /*10740*/  LEA R23, P6, R16, R6, 0x1 ;  /* 0x0000000610177211 */ /* 0x000fc600078c08ff */
[----:B------:R0:W-:Y:S04]  /*10750*/  STL [R1+0x2158], R24 ;  /* 0x0021581801007387 */ /* 0x0001e80000100800 */
[----:B------:R1:W-:Y:S04]  /*10760*/  STL [R1+0x2194], R23 ;  /* 0x0021941701007387 */ /* 0x0003e80000100800 */
[----:B------:R4:W-:Y:S01]  /*10770*/  STL [R1+0x2160], R22 ;  /* 0x0021601601007387 */ /* 0x0009e20000100800 */
[----:B0-----:R-:W-:Y:S02]  /*10780*/  LEA R24, P5, R15, R6, 0x1 ;  /* 0x000000060f187211 */ /* 0x001fe400078a08ff */
[----:B-1----:R-:W-:-:S03]  /*10790*/  LEA.HI.X.SX32 R23, R21, R0, 0x1, P4 ;  /* 0x0000000015177211 */ /* 0x002fc600020f0eff */
[----:B------:R-:W-:Y:S01]  /*107a0*/  STL [R1+0x219c], R24 ;  /* 0x00219c1801007387 */ /* 0x000fe20000100800 */
[----:B------:R-:W-:Y:S02]  /*107b0*/  LEA.HI.X.SX32 R21, R12, R0, 0x1, P3 ;  /* 0x000000000c157211 */ /* 0x000fe400018f0eff */
[-C--:B----4-:R-:W-:Y:S01]  /*107c0*/  LEA R22, P4, R14, R6.reuse, 0x1 ;  /* 0x000000060e167211 */ /* 0x090fe200078808ff */
[----:B------:R0:W-:Y:S04]  /*107d0*/  STL [R1+0x2168], R23 ;  /* 0x0021681701007387 */ /* 0x0001e80000100800 */
[----:B------:R-:W4:Y:S04]  /*107e0*/  LDL.LU R12, [R1+0x25c] ;  /* 0x00025c00010c7983 */ /* 0x000f280000300800 */
[----:B------:R-:W-:Y:S01]  /*107f0*/  STL [R1+0x21a4], R22 ;  /* 0x0021a41601007387 */ /* 0x000fe20000100800 */
[----:B0-----:R-:W-:-:S03]  /*10800*/  LEA R23, P3, R13, R6, 0x1 ;  /* 0x000000060d177211 */ /* 0x001fc600078608ff */
[----:B------:R0:W-:Y:S04]  /*10810*/  STL [R1+0x2170], R21 ;  /* 0x0021701501007387 */ /* 0x0001e80000100800 */
[----:B------:R-:W-:Y:S01]  /*10820*/  STL [R1+0x21ac], R23 ;  /* 0x0021ac1701007387 */ /* 0x000fe20000100800 */
[----:B0-----:R-:W-:-:S03]  /*10830*/  LEA.HI.X.SX32 R21, R28, R0, 0x1, P2 ;  /* 0x000000001c157211 */ /* 0x001fc600010f0eff */
[----:B------:R-:W4:Y:S01]  /*10840*/  LDL.LU R28, [R1+0x264] ;  /* 0x00026400011c7983 */ /* 0x000f220000300800 */
[----:B------:R-:W-:-:S03]  /*10850*/  LEA R22, P2, R25, R6, 0x1 ;  /* 0x0000000619167211 */ /* 0x000fc600078408ff */
[----:B------:R0:W-:Y:S01]  /*10860*/  STL [R1+0x2178], R21 ;  /* 0x0021781501007387 */ /* 0x0001e20000100800 */
[----:B------:R-:W-:-:S03]  /*10870*/  LEA.HI.X.SX32 R17, R17, R0, 0x1, P0 ;  /* 0x0000000011117211 */ /* 0x000fc600000f0eff */
[----:B------:R-:W-:Y:S01]  /*10880*/  STL [R1+0x21b4], R22 ;  /* 0x0021b41601007387 */ /* 0x000fe20000100800 */
[----:B0-----:R-:W-:-:S05]  /*10890*/  LEA.HI.X.SX32 R21, R20, R0, 0x1, P1 ;  /* 0x0000000014157211 */ /* 0x001fca00008f0eff */
[----:B------:R-:W-:Y:S01]  /*108a0*/  STL [R1+0x2180], R21 ;  /* 0x0021801501007387 */ /* 0x000fe20000100800 */
[----:B--2---:R-:W-:-:S05]  /*108b0*/  LEA R20, P1, R29, R6, 0x1 ;  /* 0x000000061d147211 */ /* 0x004fca00078208ff */
[----:B------:R0:W-:Y:S04]  /*108c0*/  STL [R1+0x21bc], R20 ;  /* 0x0021bc1401007387 */ /* 0x0001e80000100800 */
[----:B------:R1:W-:Y:S01]  /*108d0*/  STL [R1+0x2188], R17 ;  /* 0x0021881101007387 */ /* 0x0003e20000100800 */
[----:B0-----:R-:W-:Y:S02]  /*108e0*/  LEA R20, P0, R11, R6, 0x1 ;  /* 0x000000060b147211 */ /* 0x001fe400078008ff */
[----:B-1----:R-:W-:Y:S02]  /*108f0*/  LEA.HI.X.SX32 R17, R16, R0, 0x1, P6 ;  /* 0x0000000010117211 */ /* 0x002fe400030f0eff */
[----:B------:R-:W-:Y:S01]  /*10900*/  LEA R16, P6, R10, R6, 0x1 ;  /* 0x000000060a107211 */ /* 0x000fe200078c08ff */
[----:B------:R0:W-:Y:S04]  /*10910*/  STL [R1+0x21c4], R20 ;  /* 0x0021c41401007387 */ /* 0x0001e80000100800 */
[----:B------:R1:W-:Y:S04]  /*10920*/  STL [R1+0x2190], R17 ;  /* 0x0021901101007387 */ /* 0x0003e80000100800 */
[----:B------:R-:W2:Y:S04]  /*10930*/  LDL.LU R21, [R1+0x26c] ;  /* 0x00026c0001157983 */ /* 0x000ea80000300800 */
[----:B------:R3:W-:Y:S04]  /*10940*/  STL [R1+0x21cc], R16 ;  /* 0x0021cc1001007387 */ /* 0x0007e80000100800 */
[----:B0-----:R-:W2:Y:S01]  /*10950*/  LDL.LU R20, [R1+0x268] ;  /* 0x0002680001147983 */ /* 0x001ea20000300800 */
[----:B------:R-:W-:-:S02]  /*10960*/  LEA.HI.X.SX32 R15, R15, R0, 0x1, P5 ;  /* 0x000000000f0f7211 */ /* 0x000fc400028f0eff */
[----:B-1----:R-:W-:-:S03]  /*10970*/  LEA R17, P5, R9, R6, 0x1 ;  /* 0x0000000609117211 */ /* 0x002fc600078a08ff */
[----:B------:R0:W-:Y:S01]  /*10980*/  STL [R1+0x2198], R15 ;  /* 0x0021980f01007387 */ /* 0x0001e20000100800 */
[-C--:B---3--:R-:W-:Y:S02]  /*10990*/  LEA.HI.X.SX32 R16, R14, R0.reuse, 0x1, P4 ;  /* 0x000000000e107211 */ /* 0x088fe400020f0eff */
[----:B------:R-:W-:Y:S01]  /*109a0*/  LEA.HI.X.SX32 R14, R13, R0, 0x1, P3 ;  /* 0x000000000d0e7211 */ /* 0x000fe200018f0eff */
[----:B------:R-:W-:Y:S01]  /*109b0*/  STL [R1+0x21d4], R17 ;  /* 0x0021d41101007387 */ /* 0x000fe20000100800 */
[-C--:B------:R-:W-:Y:S02]  /*109c0*/  LEA R13, P3, R7, R6.reuse, 0x1 ;  /* 0x00000006070d7211 */ /* 0x080fe400078608ff */
[----:B0-----:R-:W-:Y:S01]  /*109d0*/  LEA R15, P4, R8, R6, 0x1 ;  /* 0x00000006080f7211 */ /* 0x001fe200078808ff */
[----:B------:R-:W-:Y:S04]  /*109e0*/  STL [R1+0x21a0], R16 ;  /* 0x0021a01001007387 */ /* 0x000fe80000100800 */
[----:B------:R0:W-:Y:S04]  /*109f0*/  STL [R1+0x21dc], R15 ;  /* 0x0021dc0f01007387 */ /* 0x0001e80000100800 */
[----:B------:R1:W-:Y:S04]  /*10a00*/  STL [R1+0x21a8], R14 ;  /* 0x0021a80e01007387 */ /* 0x0003e80000100800 */
[----:B------:R3:W-:Y:S01]  /*10a10*/  STL [R1+0x21e4], R13 ;  /* 0x0021e40d01007387 */ /* 0x0007e20000100800 */
[----:B0-----:R-:W-:-:S02]  /*10a20*/  LEA.HI.X.SX32 R15, R25, R0, 0x1, P2 ;  /* 0x00000000190f7211 */ /* 0x001fc400010f0eff */
[----:B-1----:R-:W-:-:S03]  /*10a30*/  LEA R14, P2, R26, R6, 0x1 ;  /* 0x000000061a0e7211 */ /* 0x002fc600078408ff */
[----:B------:R0:W-:Y:S01]  /*10a40*/  STL [R1+0x21b0], R15 ;  /* 0x0021b00f01007387 */ /* 0x0001e20000100800 */
[----:B---3--:R-:W-:-:S03]  /*10a50*/  LEA.HI.X.SX32 R13, R29, R0, 0x1, P1 ;  /* 0x000000001d0d7211 */ /* 0x008fc600008f0eff */
[----:B------:R1:W-:Y:S01]  /*10a60*/  STL [R1+0x21e8], R14 ;  /* 0x0021e80e01007387 */ /* 0x0003e20000100800 */
[----:B------:R-:W-:-:S03]  /*10a70*/  IMAD R2, R2, c[0x0][0x190], RZ ;  /* 0x0000640002027a24 */ /* 0x000fc600078e02ff */
[----:B------:R3:W-:Y:S01]  /*10a80*/  STL [R1+0x21b8], R13 ;  /* 0x0021b80d01007387 */ /* 0x0007e20000100800 */
[----:B0-----:R-:W-:Y:S02]  /*10a90*/  LEA R15, P1, R5, R6, 0x1 ;  /* 0x00000006050f7211 */ /* 0x001fe400078208ff */
[-C--:B-1----:R-:W-:Y:S02]  /*10aa0*/  LEA.HI.X.SX32 R14, R11, R0.reuse, 0x1, P0 ;  /* 0x000000000b0e7211 */ /* 0x082fe400000f0eff */
[----:B------:R-:W-:Y:S02]  /*10ab0*/  LEA.HI.X.SX32 R11, R10, R0, 0x1, P6 ;  /* 0x000000000a0b7211 */ /* 0x000fe400030f0eff */
[-C--:B---3--:R-:W-:Y:S01]  /*10ac0*/  LEA R13, P0, R4, R6.reuse, 0x1 ;  /* 0x00000006040d7211 */ /* 0x088fe200078008ff */
[----:B------:R-:W-:Y:S01]  /*10ad0*/  STL [R1+0x21ec], R15 ;  /* 0x0021ec0f01007387 */ /* 0x000fe20000100800 */
[----:B------:R-:W-:Y:S02]  /*10ae0*/  LEA R10, P6, R3, R6, 0x1 ;  /* 0x00000006030a7211 */ /* 0x000fe400078c08ff */
[----:B------:R-:W-:Y:S01]  /*10af0*/  LEA.HI.X.SX32 R9, R9, R0, 0x1, P5 ;  /* 0x0000000009097211 */ /* 0x000fe200028f0eff */
[----:B------:R-:W-:Y:S01]  /*10b00*/  STL [R1+0x21c0], R14 ;  /* 0x0021c00e01007387 */ /* 0x000fe20000100800 */
[----:B------:R-:W-:-:S03]  /*10b10*/  IMAD R27, R27, c[0x0][0x190], RZ ;  /* 0x000064001b1b7a24 */ /* 0x000fc600078e02ff */
[----:B------:R-:W-:Y:S04]  /*10b20*/  STL [R1+0x21f0], R13 ;  /* 0x0021f00d01007387 */ /* 0x000fe80000100800 */
[----:B------:R0:W-:Y:S04]  /*10b30*/  STL [R1+0x21c8], R11 ;  /* 0x0021c80b01007387 */ /* 0x0001e80000100800 */
[----:B------:R1:W-:Y:S04]  /*10b40*/  STL [R1+0x21f4], R10 ;  /* 0x0021f40a01007387 */ /* 0x0003e80000100800 */
[----:B------:R4:W-:Y:S01]  /*10b50*/  STL [R1+0x21d0], R9 ;  /* 0x0021d00901007387 */ /* 0x0009e20000100800 */
[----:B0-----:R-:W-:-:S02]  /*10b60*/  LEA R11, P5, R2, R6, 0x1 ;  /* 0x00000006020b7211 */ /* 0x001fc400078a08ff */
[-C--:B-1----:R-:W-:Y:S02]  /*10b70*/  LEA.HI.X.SX32 R10, R8, R0.reuse, 0x1, P4 ;  /* 0x00000000080a7211 */ /* 0x082fe400020f0eff */
[----:B------:R-:W-:Y:S02]  /*10b80*/  LEA.HI.X.SX32 R8, R7, R0, 0x1, P3 ;  /* 0x0000000007087211 */ /* 0x000fe400018f0eff */
[-C--:B----4-:R-:W-:Y:S01]  /*10b90*/  LEA R9, P4, R12, R6.reuse, 0x1 ;  /* 0x000000060c097211 */ /* 0x090fe200078808ff */
[----:B------:R-:W-:Y:S01]  /*10ba0*/  STL [R1+0x21f8], R11 ;  /* 0x0021f80b01007387 */ /* 0x000fe20000100800 */
[----:B------:R-:W-:Y:S02]  /*10bb0*/  LEA R7, P3, R27, R6, 0x1 ;  /* 0x000000061b077211 */ /* 0x000fe400078608ff */
[-C--:B------:R-:W-:Y:S01]  /*10bc0*/  LEA.HI.X.SX32 R6, R26, R0.reuse, 0x1, P2 ;  /* 0x000000001a067211 */ /* 0x080fe200010f0eff */
[----:B------:R-:W-:Y:S01]  /*10bd0*/  STL [R1+0x21d8], R10 ;  /* 0x0021d80a01007387 */ /* 0x000fe20000100800 */
[-C--:B------:R-:W-:Y:S01]  /*10be0*/  LEA.HI.X.SX32 R5, R5, R0.reuse, 0x1, P1 ;  /* 0x0000000005057211 */ /* 0x080fe200008f0eff */
[----:B------:R-:W-:Y:S01]  /*10bf0*/  IMAD.MOV.U32 R25, RZ, RZ, c[0x0][0x188] ;  /* 0x00006200ff197624 */ /* 0x000fe200078e00ff */
[-C--:B------:R-:W-:Y:S01]  /*10c00*/  LEA.HI.X.SX32 R4, R4, R0.reuse, 0x1, P0 ;  /* 0x0000000004047211 */ /* 0x080fe200000f0eff */
[----:B------:R-:W-:Y:S01]  /*10c10*/  STL [R1+0x21fc], R9 ;  /* 0x0021fc0901007387 */ /* 0x000fe20000100800 */
[----:B------:R-:W-:-:S03]  /*10c20*/  LEA.HI.X.SX32 R3, R3, R0, 0x1, P6 ;  /* 0x0000000003037211 */ /* 0x000fc600030f0eff */
[----:B------:R-:W-:Y:S01]  /*10c30*/  STL [R1+0x21e0], R8 ;  /* 0x0021e00801007387 */ /* 0x000fe20000100800 */
[----:B------:R-:W-:-:S03]  /*10c40*/  IMAD R25, R25, 0x7f, RZ ;  /* 0x0000007f19197824 */ /* 0x000fc600078e02ff */
[----:B------:R-:W-:Y:S01]  /*10c50*/  STL [R1+0x1fdc], R7 ;  /* 0x001fdc0701007387 */ /* 0x000fe20000100800 */
[----:B------:R-:W-:-:S03]  /*10c60*/  LEA R16, P2, R28, c[0x0][0x160], 0x1 ;  /* 0x000058001c107a11 */ /* 0x000fc600078408ff */
[----:B------:R-:W-:Y:S04]  /*10c70*/  STL [R1+0x1fc8], R6 ;  /* 0x001fc80601007387 */ /* 0x000fe80000100800 */
[----:B------:R0:W-:Y:S04]  /*10c80*/  STL [R1+0x1fcc], R5 ;  /* 0x001fcc0501007387 */ /* 0x0001e80000100800 */
[----:B------:R1:W-:Y:S01]  /*10c90*/  STL [R1+0x1fd0], R4 ;  /* 0x001fd00401007387 */ /* 0x0003e20000100800 */
[----:B------:R-:W-:-:S03]  /*10ca0*/  LEA.HI.X.SX32 R17, R28, c[0x0][0x164], 0x1, P2 ;  /* 0x000059001c117a11 */ /* 0x000fc600010f0eff */
[----:B------:R3:W-:Y:S01]  /*10cb0*/  STL [R1+0x1fd4], R3 ;  /* 0x001fd40301007387 */ /* 0x0007e20000100800 */
[-C--:B0-----:R-:W-:Y:S02]  /*10cc0*/  LEA.HI.X.SX32 R5, R2, R0.reuse, 0x1, P5 ;  /* 0x0000000002057211 */ /* 0x081fe400028f0eff */
[-C--:B-1----:R-:W-:Y:S02]  /*10cd0*/  LEA.HI.X.SX32 R4, R12, R0.reuse, 0x1, P4 ;  /* 0x000000000c047211 */ /* 0x082fe400020f0eff */
[----:B------:R-:W-:Y:S01]  /*10ce0*/  LEA.HI.X.SX32 R0, R27, R0, 0x1, P3 ;  /* 0x000000001b007211 */ /* 0x000fe200018f0eff */
[----:B---3--:R-:W-:Y:S01]  /*10cf0*/  IMAD.WIDE R2, R25, 0x2, R18 ;  /* 0x0000000219027825 */ /* 0x008fe200078e0212 */
[----:B------:R-:W-:Y:S04]  /*10d00*/  STL [R1+0x1fd8], R5 ;  /* 0x001fd80501007387 */ /* 0x000fe80000100800 */
[----:B------:R-:W-:Y:S01]  /*10d10*/  STL [R1+0x1fe0], R4 ;  /* 0x001fe00401007387 */ /* 0x000fe20000100800 */
[----:B------:R-:W-:-:S03]  /*10d20*/  IMAD.MOV.U32 R28, RZ, RZ, c[0x0][0x188] ;  /* 0x00006200ff1c7624 */ /* 0x000fc600078e00ff */
[----:B------:R0:W-:Y:S04]  /*10d30*/  STL [R1+0x1fb8], R0 ;  /* 0x001fb80001007387 */ /* 0x0001e80000100800 */
[----:B------:R-:W-:Y:S04]  /*10d40*/  STL [R1+0x1fc4], R2 ;  /* 0x001fc40201007387 */ /* 0x000fe80000100800 */
[----:B------:R1:W-:Y:S01]  /*10d50*/  STL [R1+0x1fbc], R3 ;  /* 0x001fbc0301007387 */ /* 0x0003e20000100800 */
[----:B0-----:R-:W-:-:S03]  /*10d60*/  IMAD R0, R28, 0x7e, RZ ;  /* 0x0000007e1c007824 */ /* 0x001fc600078e02ff */
[----:B------:R-:W-:Y:S01]  /*10d70*/  STL.64 [R1+0xaa8], R16 ;  /* 0x000aa81001007387 */ /* 0x000fe20000100a00 */
[----:B-1----:R-:W-:-:S04]  /*10d80*/  IMAD.WIDE R2, R25, 0x2, R16 ;  /* 0x0000000219027825 */ /* 0x002fc800078e0210 */
[----:B------:R-:W-:Y:S01]  /*10d90*/  IMAD R8, R28, 0x7d, RZ ;  /* 0x0000007d1c087824 */ /* 0x000fe200078e02ff */
[C---:B--2---:R-:W-:Y:S02]  /*10da0*/  LEA R12, P0, R21.reuse, c[0x0][0x160], 0x1 ;  /* 0x00005800150c7a11 */ /* 0x044fe400078008ff */
[C---:B------:R-:W-:Y:S02]  /*10db0*/  LEA R14, P1, R20.reuse, c[0x0][0x160], 0x1 ;  /* 0x00005800140e7a11 */ /* 0x040fe400078208ff */
[----:B------:R-:W-:Y:S02]  /*10dc0*/  LEA.HI.X.SX32 R13, R21, c[0x0][0x164], 0x1, P0 ;  /* 0x00005900150d7a11 */ /* 0x000fe400000f0eff */
[----:B------:R-:W-:-:S03]  /*10dd0*/  LEA.HI.X.SX32 R15, R20, c[0x0][0x164], 0x1, P1 ;  /* 0x00005900140f7a11 */ /* 0x000fc600008f0eff */
[----:B------:R-:W-:Y:S02]  /*10de0*/  STL.64 [R1+0xab8], R12 ;  /* 0x000ab80c01007387 */ /* 0x000fe40000100a00 */
[C---:B------:R-:W-:Y:S02]  /*10df0*/  IMAD.WIDE R6, R25.reuse, 0x2, R14 ;  /* 0x0000000219067825 */ /* 0x040fe400078e020e */
[----:B------:R-:W-:Y:S02]  /*10e00*/  STL.64 [R1+0xab0], R14 ;  /* 0x000ab00e01007387 */ /* 0x000fe40000100a00 */
[----:B------:R-:W-:Y:S02]  /*10e10*/  IMAD.WIDE R4, R25, 0x2, R12 ;  /* 0x0000000219047825 */ /* 0x000fe400078e020c */
[----:B------:R-:W-:Y:S04]  /*10e20*/  STL [R1+0x1fc0], R2 ;  /* 0x001fc00201007387 */ /* 0x000fe80000100800 */
[----:B------:R0:W-:Y:S04]  /*10e30*/  STL [R1+0x1fb0], R3 ;  /* 0x001fb00301007387 */ /* 0x0001e80000100800 */
[----:B------:R-:W-:Y:S04]  /*10e40*/  STL [R1+0x1fb4], R6 ;  /* 0x001fb40601007387 */ /* 0x000fe80000100800 */
[----:B------:R1:W-:Y:S01]  /*10e50*/  STL [R1+0x1f98], R7 ;  /* 0x001f980701007387 */ /* 0x0003e20000100800 */
[----:B0-----:R-:W-:-:S03]  /*10e60*/  IMAD.WIDE R2, R0, 0x2, R18 ;  /* 0x0000000200027825 */ /* 0x001fc600078e0212 */
[----:B------:R-:W-:Y:S04]  /*10e70*/  STL [R1+0x1fac], R4 ;  /* 0x001fac0401007387 */ /* 0x000fe80000100800 */
[----:B------:R0:W-:Y:S01]  /*10e80*/  STL [R1+0x1fa4], R5 ;  /* 0x001fa40501007387 */ /* 0x0001e20000100800 */
[----:B-1----:R-:W-:-:S03]  /*10e90*/  IMAD.WIDE R6, R0, 0x2, R14 ;  /* 0x0000000200067825 */ /* 0x002fc600078e020e */
[----:B------:R-:W-:Y:S01]  /*10ea0*/  STL [R1+0x1fa8], R2 ;  /* 0x001fa80201007387 */ /* 0x000fe20000100800 */
[----:B0-----:R-:W-:-:S03]  /*10eb0*/  IMAD.WIDE R4, R0, 0x2, R16 ;  /* 0x0000000200047825 */ /* 0x001fc600078e0210 */
[----:B------:R0:W-:Y:S04]  /*10ec0*/  STL [R1+0x1f9c], R3 ;  /* 0x001f9c0301007387 */ /* 0x0001e80000100800 */
[----:B------:R-:W-:Y:S04]  /*10ed0*/  STL [R1+0x1fa0], R4 ;  /* 0x001fa00401007387 */ /* 0x000fe80000100800 */
[----:B------:R1:W-:Y:S01]  /*10ee0*/  STL [R1+0x1f90], R5 ;  /* 0x001f900501007387 */ /* 0x0003e20000100800 */
[----:B0-----:R-:W-:-:S03]  /*10ef0*/  IMAD.WIDE R2, R0, 0x2, R12 ;  /* 0x0000000200027825 */ /* 0x001fc600078e020c */
[----:B------:R-:W-:Y:S04]  /*10f00*/  STL [R1+0x1f94], R6 ;  /* 0x001f940601007387 */ /* 0x000fe80000100800 */
[----:B------:R0:W-:Y:S01]  /*10f10*/  STL [R1+0x1f78], R7 ;  /* 0x001f780701007387 */ /* 0x0001e20000100800 */
[----:B-1----:R-:W-:-:S03]  /*10f20*/  IMAD.WIDE R4, R8, 0x2, R18 ;  /* 0x0000000208047825 */ /* 0x002fc600078e0212 */
[----:B------:R-:W-:Y:S04]  /*10f30*/  STL [R1+0x1f8c], R2 ;  /* 0x001f8c0201007387 */ /* 0x000fe80000100800 */
[----:B------:R1:W-:Y:S01]  /*10f40*/  STL [R1+0x1f84], R3 ;  /* 0x001f840301007387 */ /* 0x0003e20000100800 */
[----:B0-----:R-:W-:-:S03]  /*10f50*/  IMAD.WIDE R6, R8, 0x2, R14 ;  /* 0x0000000208067825 */ /* 0x001fc600078e020e */
[----:B------:R-:W-:Y:S01]  /*10f60*/  STL [R1+0x1f88], R4 ;  /* 0x001f880401007387 */ /* 0x000fe20000100800 */
[----:B------:R-:W-:Y:S02]  /*10f70*/  IMAD R0, R28, 0x7c, RZ ;  /* 0x0000007c1c007824 */ /* 0x000fe400078e02ff */
[C---:B-1----:R-:W-:Y:S01]  /*10f80*/  IMAD.WIDE R2, R8.reuse, 0x2, R16 ;  /* 0x0000000208027825 */ /* 0x042fe200078e0210 */
        /* <DEDUP_REMOVED lines=310> */
[----:B-1----:R-:W-:-:S03]  /*122f0*/  IMAD.WIDE R2, R8, 0x2, R16 ;  /* 0x0000000208027825 */ /* 0x002fc600078e0210 */
[----:B------:R0:W-:Y:S01]  /*12300*/  STL [R1+0x1c7c], R5 ;  /* 0x001c7c0501007387 */ /* 0x0001e20000100800 */
[----:B------:R-:W-:-:S03]  /*12310*/  IMAD R0, R28, 0x64, RZ ;  /* 0x000000641c007824 */ /* 0x000fc600078e02ff */
        /* <DEDUP_REMOVED lines=8> */
[----:B------:R-:W-:Y:S02]  /*123a0*/  IMAD R8, R28, 0x63, RZ ;  /* 0x000000631c087824 */ /* 0x000fe400078e02ff */
[C---:B0-----:R-:W-:Y:S01]  /*123b0*/  IMAD.WIDE R6, R0.reuse, 0x2, R14 ;  /* 0x0000000200067825 */ /* 0x041fe200078e020e */
[----:B------:R-:W-:Y:S03]  /*123c0*/  STL [R1+0x1c68], R2 ;  /* 0x001c680201007387 */ /* 0x000fe60000100800 */
        /* <DEDUP_REMOVED lines=10> */
[----:B------:R-:W-:-:S03]  /*12470*/  IMAD R0, R28, 0x62, RZ ;  /* 0x000000621c007824 */ /* 0x000fc600078e02ff */
[----:B------:R-:W-:Y:S01]  /*12480*/  STL [R1+0x1c48], R4 ;  /* 0x001c480401007387 */ /* 0x000fe20000100800 */
[----:B0-----:R-:W-:-:S03]  /*12490*/  IMAD.WIDE R6, R8, 0x2, R12 ;  /* 0x0000000208067825 */ /* 0x001fc600078e020c */
[----:B------:R0:W-:Y:S01]  /*124a0*/  STL [R1+0xfe8], R5 ;  /* 0x000fe80501007387 */ /* 0x0001e20000100800 */
[----:B-1----:R-:W-:-:S05]  /*124b0*/  IMAD.WIDE R2, R8, 0x2, R16 ;  /* 0x0000000208027825 */ /* 0x002fca00078e0210 */
[----:B------:R-:W-:Y:S01]  /*124c0*/  STL [R1+0x1c40], R2 ;  /* 0x001c400201007387 */ /* 0x000fe20000100800 */
[----:B0-----:R-:W-:-:S03]  /*124d0*/  IMAD.WIDE R4, R8, 0x2, R14 ;  /* 0x0000000208047825 */ /* 0x001fc600078e020e */
[----:B------:R0:W-:Y:S01]  /*124e0*/  STL [R1+0xfec], R3 ;  /* 0x000fec0301007387 */ /* 0x0001e20000100800 */
[----:B------:R-:W-:-:S03]  /*124f0*/  IMAD.WIDE R8, R0, 0x2, R18 ;  /* 0x0000000200087825 */ /* 0x000fc600078e0212 */
[----:B------:R-:W-:Y:S04]  /*12500*/  STL [R1+0xff4], R4 ;  /* 0x000ff40401007387 */ /* 0x000fe80000100800 */
[----:B------:R1:W-:Y:S01]  /*12510*/  STL [R1+0xff0], R5 ;  /* 0x000ff00501007387 */ /* 0x0003e20000100800 */
[----:B0-----:R-:W-:-:S03]  /*12520*/  IMAD.WIDE R2, R0, 0x2, R16 ;  /* 0x0000000200027825 */ /* 0x001fc600078e0210 */
[----:B------:R-:W-:Y:S01]  /*12530*/  STL [R1+0xffc], R6 ;  /* 0x000ffc0601007387 */ /* 0x000fe20000100800 */
[----:B------:R-:W-:-:S03]  /*12540*/  IMAD R10, R28, 0x61, RZ ;  /* 0x000000611c0a7824 */ /* 0x000fc600078e02ff */
[----:B------:R0:W-:Y:S01]  /*12550*/  STL [R1+0xff8], R7 ;  /* 0x000ff80701007387 */ /* 0x0001e20000100800 */
[----:B-1----:R-:W-:-:S03]  /*12560*/  IMAD.WIDE R4, R0, 0x2, R14 ;  /* 0x0000000200047825 */ /* 0x002fc600078e020e */
[----:B------:R-:W-:Y:S04]  /*12570*/  STL [R1+0x1004], R8 ;  /* 0x0010040801007387 */ /* 0x000fe80000100800 */
[----:B------:R1:W-:Y:S01]  /*12580*/  STL [R1+0x1000], R9 ;  /* 0x0010000901007387 */ /* 0x0003e20000100800 */
[----:B0-----:R-:W-:-:S03]  /*12590*/  IMAD.WIDE R6, R0, 0x2, R12 ;  /* 0x0000000200067825 */ /* 0x001fc600078e020c */
[----:B------:R-:W-:Y:S04]  /*125a0*/  STL [R1+0x100c], R2 ;  /* 0x00100c0201007387 */ /* 0x000fe80000100800 */
[----:B------:R0:W-:Y:S01]  /*125b0*/  STL [R1+0x1008], R3 ;  /* 0x0010080301007387 */ /* 0x0001e20000100800 */
[----:B-1----:R-:W-:-:S03]  /*125c0*/  IMAD.WIDE R8, R10, 0x2, R18 ;  /* 0x000000020a087825 */ /* 0x002fc600078e0212 */
[----:B------:R-:W-:Y:S01]  /*125d0*/  STL [R1+0x1014], R4 ;  /* 0x0010140401007387 */ /* 0x000fe20000100800 */
[----:B------:R-:W-:-:S03]  /*125e0*/  IMAD R0, R28, 0x60, RZ ;  /* 0x000000601c007824 */ /* 0x000fc600078e02ff */
        /* <DEDUP_REMOVED lines=415> */
[----:B------:R-:W-:-:S03]  /*13fe0*/  IMAD.SHL.U32 R0, R28, 0x40, RZ ;  /* 0x000000401c007824 */ /* 0x000fc600078e00ff */
        /* <DEDUP_REMOVED lines=810> */
[----:B------:R1:W-:Y:S04]  /*17290*/  STL [R1+0x1be4], R8 ;  /* 0x001be40801007387 */ /* 0x0003e80000100800 */
[----:B------:R-:W-:Y:S01]  /*172a0*/  STL [R1+0x1be0], R9 ;  /* 0x001be00901007387 */ /* 0x000fe20000100800 */
[----:B0-----:R-:W-:-:S03]  /*172b0*/  IMAD.WIDE R6, R10, 0x2, R12 ;  /* 0x000000020a067825 */ /* 0x001fc600078e020c */
[----:B------:R-:W-:Y:S01]  /*172c0*/  STL [R1+0x1bec], R2 ;  /* 0x001bec0201007387 */ /* 0x000fe20000100800 */
[----:B-1----:R-:W-:-:S03]  /*172d0*/  IMAD.SHL.U32 R8, R28, 0x2, RZ ;  /* 0x000000021c087824 */ /* 0x002fc600078e00ff */
        /* <DEDUP_REMOVED lines=11> */
[----:B------:R-:W-:-:S03]  /*17390*/  IMAD.WIDE R8, R8, 0x2, R12 ;  /* 0x0000000208087825 */ /* 0x000fc600078e020c */
[----:B------:R0:W-:Y:S01]  /*173a0*/  STL [R1+0x1c08], R5 ;  /* 0x001c080501007387 */ /* 0x0001e20000100800 */
[----:B-1----:R-:W-:-:S03]  /*173b0*/  IMAD.WIDE R2, R28, 0x2, R18 ;  /* 0x000000021c027825 */ /* 0x002fc600078e0212 */
[----:B------:R-:W-:Y:S04]  /*173c0*/  STL [R1+0x1c14], R6 ;  /* 0x001c140601007387 */ /* 0x000fe80000100800 */
[----:B------:R1:W-:Y:S01]  /*173d0*/  STL [R1+0x1c10], R7 ;  /* 0x001c100701007387 */ /* 0x0003e20000100800 */
[----:B0-----:R-:W-:-:S03]  /*173e0*/  IMAD.WIDE R4, R28, 0x2, R16 ;  /* 0x000000021c047825 */ /* 0x001fc600078e0210 */
[----:B------:R-:W-:Y:S04]  /*173f0*/  STL [R1+0x1c1c], R8 ;  /* 0x001c1c0801007387 */ /* 0x000fe80000100800 */
[----:B------:R-:W-:Y:S01]  /*17400*/  STL [R1+0x1c18], R9 ;  /* 0x001c180901007387 */ /* 0x000fe20000100800 */
[----:B-1----:R-:W-:-:S03]  /*17410*/  IMAD.WIDE R6, R28, 0x2, R14 ;  /* 0x000000021c067825 */ /* 0x002fc600078e020e */
[----:B------:R-:W-:Y:S04]  /*17420*/  STL [R1+0x1c24], R2 ;  /* 0x001c240201007387 */ /* 0x000fe80000100800 */
[----:B------:R0:W-:Y:S04]  /*17430*/  STL [R1+0x1c20], R3 ;  /* 0x001c200301007387 */ /* 0x0001e80000100800 */
[----:B------:R-:W-:Y:S04]  /*17440*/  STL [R1+0x1c2c], R4 ;  /* 0x001c2c0401007387 */ /* 0x000fe80000100800 */
[----:B------:R-:W-:Y:S01]  /*17450*/  STL [R1+0x1c28], R5 ;  /* 0x001c280501007387 */ /* 0x000fe20000100800 */
[----:B0-----:R-:W-:-:S03]  /*17460*/  IMAD.WIDE R2, R28, 0x2, R12 ;  /* 0x000000021c027825 */ /* 0x001fc600078e020c */
[----:B------:R-:W-:Y:S04]  /*17470*/  STL [R1+0x1c34], R6 ;  /* 0x001c340601007387 */ /* 0x000fe80000100800 */
[----:B------:R-:W-:Y:S04]  /*17480*/  STL [R1+0x1c30], R7 ;  /* 0x001c300701007387 */ /* 0x000fe80000100800 */
[----:B------:R-:W-:Y:S04]  /*17490*/  STL [R1+0x1c3c], R2 ;  /* 0x001c3c0201007387 */ /* 0x000fe80000100800 */
[----:B------:R0:W-:Y:S04]  /*174a0*/  STL [R1+0x1c38], R3 ;  /* 0x001c380301007387 */ /* 0x0001e80000100800 */
[----:B------:R1:W-:Y:S04]  /*174b0*/  STL [R1+0xfe0], RZ ;  /* 0x000fe0ff01007387 */ /* 0x0003e80000100800 */
        /* <DEDUP_REMOVED lines=395> */
[----:B------:R-:W2:Y:S04]  /*18d70*/  S2R R25, SR_TID.X ;  /* 0x0000000000197919 */ /* 0x000ea80000002100 */
        /* <DEDUP_REMOVED lines=9> */
[----:B------:R1:W-:Y:S01]  /*18e10*/  STL [R1+0xbf0], RZ ;  /* 0x000bf0ff01007387 */ /* 0x0003e20000100800 */
[----:B--2---:R-:W-:Y:S01]  /*18e20*/  LOP3.LUT R25, R25, 0x7f, RZ, 0xc0, !PT ;  /* 0x0000007f19197812 */ /* 0x004fe200078ec0ff */
[----:B0-----:R-:W-:Y:S01]  /*18e30*/  IMAD.SHL.U32 R3, R28, 0x80, RZ ;  /* 0x000000801c037824 */ /* 0x001fe200078e00ff */
[----:B------:R-:W-:-:S02]  /*18e40*/  ULDC UR4, c[0x0][0x18c] ;  /* 0x0000630000047ab9 */ /* 0x000fc40000000800 */
[----:B------:R-:W-:Y:S01]  /*18e50*/  USHF.L.U32 UR4, UR4, 0x7, URZ ;  /* 0x0000000704047899 */ /* 0x000fe2000800063f */
[----:B------:R-:W-:Y:S01]  /*18e60*/  IMAD.SHL.U32 R2, R25, 0x2, RZ ;  /* 0x0000000219027824 */ /* 0x000fe200078e00ff */
[----:B------:R-:W-:Y:S02]  /*18e70*/  SHF.R.S32.HI R0, RZ, 0x1f, R3 ;  /* 0x0000001fff007819 */ /* 0x000fe40000011403 */
[----:B------:R-:W-:Y:S02]  /*18e80*/  USHF.R.S32.HI UR5, URZ, 0x1f, UR4 ;  /* 0x0000001f3f057899 */ /* 0x000fe40008011404 */
[----:B-1----:R-:W2:Y:S01]  /*18e90*/  LDL.LU R28, [R1+0x278] ;  /* 0x00027800011c7983 */ /* 0x002ea20000300800 */
[----:B------:R-:W-:Y:S01]  /*18ea0*/  SHF.L.U64.HI R0, R3, 0x1, R0 ;  /* 0x0000000103007819 */ /* 0x000fe20000010200 */
[----:B------:R-:W-:Y:S01]  /*18eb0*/  USHF.L.U32 UR8, UR4, 0x1, URZ ;  /* 0x0000000104087899 */ /* 0x000fe2000800063f */
[C---:B------:R-:W-:Y:S01]  /*18ec0*/  LOP3.LUT R5, R2.reuse, 0x20, RZ, 0x3c, !PT ;  /* 0x0000002002057812 */ /* 0x040fe200078e3cff */
[----:B------:R-:W0:Y:S01]  /*18ed0*/  S2R R25, SR_TID.X ;  /* 0x0000000000197919 */ /* 0x000e220000002100 */
[C---:B------:R-:W-:Y:S01]  /*18ee0*/  LOP3.LUT R4, R2.reuse, 0x40, RZ, 0x3c, !PT ;  /* 0x0000004002047812 */ /* 0x040fe200078e3cff */
[----:B------:R-:W-:Y:S01]  /*18ef0*/  USHF.L.U64.HI UR5, UR4, 0x1, UR5 ;  /* 0x0000000104057899 */ /* 0x000fe20008010205 */
[----:B------:R-:W-:-:S02]  /*18f00*/  LOP3.LUT R5, R2, 0x60, RZ, 0x3c, !PT ;  /* 0x0000006002057812 */ /* 0x000fc400078e3cff */
[C---:B------:R-:W-:Y:S01]  /*18f10*/  LOP3.LUT R4, R2.reuse, 0x70, RZ, 0x3c, !PT ;  /* 0x0000007002047812 */ /* 0x040fe200078e3cff */
[----:B0-----:R-:W-:Y:S01]  /*18f20*/  IMAD.SHL.U32 R25, R25, 0x2, RZ ;  /* 0x0000000219197824 */ /* 0x001fe200078e00ff */
[----:B--2---:R-:W-:Y:S02]  /*18f30*/  SHF.R.S32.HI R3, RZ, 0x7, R28 ;  /* 0x00000007ff037819 */ /* 0x004fe4000001141c */
[----:B------:R-:W0:Y:S04]  /*18f40*/  S2R R28, SR_TID.X ;  /* 0x00000000001c7919 */ /* 0x000e280000002100 */
[----:B------:R1:W-:Y:S04]  /*18f50*/  STL [R1+0x23e4], R3 ;  /* 0x0023e40301007387 */ /* 0x0003e80000100800 */
[----:B------:R2:W-:Y:S04]  /*18f60*/  STL [R1+0xbf4], RZ ;  /* 0x000bf4ff01007387 */ /* 0x0005e80000100800 */
[----:B------:R2:W-:Y:S01]  /*18f70*/  STL [R1+0xbf8], RZ ;  /* 0x000bf8ff01007387 */ /* 0x0005e20000100800 */
[----:B-1----:R-:W-:-:S03]  /*18f80*/  LOP3.LUT R3, R2, 0x10, RZ, 0x3c, !PT ;  /* 0x0000001002037812 */ /* 0x002fc600078e3cff */
[----:B------:R2:W-:Y:S01]  /*18f90*/  STL [R1+0xbfc], RZ ;  /* 0x000bfcff01007387 */ /* 0x0005e20000100800 */
[C---:B------:R-:W-:Y:S02]  /*18fa0*/  LOP3.LUT R3, R2.reuse, 0x30, RZ, 0x3c, !PT ;  /* 0x0000003002037812 */ /* 0x040fe400078e3cff */
[----:B------:R-:W-:Y:S01]  /*18fb0*/  LOP3.LUT R3, R2, 0x50, RZ, 0x3c, !PT ;  /* 0x0000005002037812 */ /* 0x000fe200078e3cff */
[----:B------:R2:W-:Y:S04]  /*18fc0*/  STL [R1+0xbe0], RZ ;  /* 0x000be0ff01007387 */ /* 0x0005e80000100800 */
[----:B------:R2:W-:Y:S01]  /*18fd0*/  STL [R1+0xbe4], RZ ;  /* 0x000be4ff01007387 */ /* 0x0005e20000100800 */
[----:B0-----:R-:W-:-:S03]  /*18fe0*/  LOP3.LUT R28, R28, 0x7, RZ, 0xc0, !PT ;  /* 0x000000071c1c7812 */ /* 0x001fc600078ec0ff */
[----:B------:R2:W-:Y:S02]  /*18ff0*/  STL [R1+0xbe8], RZ ;  /* 0x000be8ff01007387 */ /* 0x0005e40000100800 */
[----:B------:R-:W-:Y:S02]  /*19000*/  IMAD R28, R28, 0x110, RZ ;  /* 0x000001101c1c7824 */ /* 0x000fe400078e02ff */
[----:B------:R2:W-:Y:S03]  /*19010*/  STL [R1+0xbec], RZ ;  /* 0x000becff01007387 */ /* 0x0005e60000100800 */
[----:B------:R-:W-:Y:S01]  /*19020*/  LOP3.LUT R28, R28, 0x30, R25, 0x78, !PT ;  /* 0x000000301c1c7812 */ /* 0x000fe200078e7819 */
[----:B------:R2:W-:Y:S03]  /*19030*/  STL [R1+0xc00], RZ ;  /* 0x000c00ff01007387 */ /* 0x0005e60000100800 */
[----:B------:R-:W-:Y:S01]  /*19040*/  LOP3.LUT R3, R28, 0x40, RZ, 0x3c, !PT ;  /* 0x000000401c037812 */ /* 0x000fe200078e3cff */
        /* <DEDUP_REMOVED lines=98> */
[----:B------:R2:W-:Y:S02]  /*19670*/  STL [R1+0x88c], RZ ;  /* 0x00088cff01007387 */ /* 0x0005e40000100800 */
.L_x_2:
[----:B0-----:R-:W3:Y:S04]  /*19680*/  LDL.64 R4, [R1+0xab8] ;  /* 0x000ab80001047983 */ /* 0x001ee80000100a00 */
[----:B---3--:R0:W-:Y:S04]  /*19690*/  STL [R1+0x7bd0], R5 ;  /* 0x007bd00501007387 */ /* 0x0081e80000100800 */
[----:B0-----:R-:W3:Y:S01]  /*196a0*/  LDL R5, [R1+0xfe0] ;  /* 0x000fe00001057983 */ /* 0x001ee20000100800 */
[----:B------:R-:W-:-:S03]  /*196b0*/  IMAD.MOV.U32 R13, RZ, RZ, c[0x0][0x180] ;  /* 0x00006000ff0d7624 */ /* 0x000fc600078e00ff */
[----:B------:R-:W-:Y:S04]  /*196c0*/  STL [R1+0x74d4], R15 ;  /* 0x0074d40f01007387 */ /* 0x000fe80000100800 */
        /* <DEDUP_REMOVED lines=73> */
[----:B------:R-:W-:Y:S01]  /*19b60*/  STL [R1+0x75fc], R15 ;  /* 0x0075fc0f01007387 */ /* 0x000fe20000100800 */
[----:B---3--:R-:W-:-:S03]  /*19b70*/  IMAD R13, R5, -0x80, R13 ;  /* 0xffffff80050d7824 */ /* 0x008fc600078e020d */
        /* <DEDUP_REMOVED lines=372> */
[----:B------:R0:W-:Y:S04]  /*1b2c0*/  STL [R1+0x7bcc], R29 ;  /* 0x007bcc1d01007387 */ /* 0x0001e80000100800 */
        /* <DEDUP_REMOVED lines=56> */
[----:B------:R-:W3:Y:S01]  /*1b650*/  LDL.LU R5, [R1+0x7bd0] ;  /* 0x007bd00001057983 */ /* 0x000ee20000300800 */
[----:B------:R-:W-:-:S02]  /*1b660*/  ISETP.GT.AND P0, PT, R13, RZ, PT ;  /* 0x000000ff0d00720c */ /* 0x000fc40003f04270 */
[----:B0-----:R-:W-:Y:S02]  /*1b670*/  PRMT R29, RZ, 0x7610, R29 ;  /* 0x00007610ff1d7816 */ /* 0x001fe4000000001d */
[----:B------:R-:W-:Y:S02]  /*1b680*/  PRMT R15, RZ, 0x7610, R15 ;  /* 0x00007610ff0f7816 */ /* 0x000fe4000000000f */
[----:B------:R-:W-:-:S07]  /*1b690*/  ISETP.GT.AND P1, PT, R13, 0x1, PT ;  /* 0x000000010d00780c */ /* 0x000fce0003f24270 */
[----:B---3--:R-:W3:Y:S04]  /*1b6a0*/  @P0 LDG.E.U16 R29, [R4.64] ;  /* 0x00000006041d0981 */ /* 0x008ee8000c1e1500 */
[----:B---3--:R0:W-:Y:S04]  /*1b6b0*/  STL [R1+0x81c], R29 ;  /* 0x00081c1d01007387 */ /* 0x0081e80000100800 */
[----:B0-----:R-:W3:Y:S04]  /*1b6c0*/  LDL.LU R29, [R1+0x7bcc] ;  /* 0x007bcc00011d7983 */ /* 0x001ee80000300800 */
[----:B------:R-:W4:Y:S01]  /*1b6d0*/  LDL.64 R4, [R1+0xab0] ;  /* 0x000ab00001047983 */ /* 0x000f220000100a00 */
[----:B---3--:R-:W-:-:S03]  /*1b6e0*/  PRMT R29, RZ, 0x7610, R29 ;  /* 0x00007610ff1d7816 */ /* 0x008fc6000000001d */
[----:B----4-:R-:W3:Y:S04]  /*1b6f0*/  @P0 LDG.E.U16 R15, [R4.64] ;  /* 0x00000006040f0981 */ /* 0x010ee8000c1e1500 */
        /* <DEDUP_REMOVED lines=12> */
[----:B------:R-:W4:Y:S04]  /*1b7c0*/  LDL R4, [R1+0x1c38] ;  /* 0x001c380001047983 */ /* 0x000f280000100800 */
[----:B------:R-:W4:Y:S01]  /*1b7d0*/  LDL R5, [R1+0x1c3c] ;  /* 0x001c3c0001057983 */ /* 0x000f220000100800 */
[----:B------:R-:W-:-:S02]  /*1b7e0*/  ISETP.GT.AND P0, PT, R13, 0x2, PT ;  /* 0x000000020d00780c */ /* 0x000fc40003f04270 */
[----:B---3--:R-:W-:Y:S02]  /*1b7f0*/  PRMT R15, RZ, 0x7610, R15 ;  /* 0x00007610ff0f7816 */ /* 0x008fe4000000000f */
[----:B----4-:R-:W-:-:S04]  /*1b800*/  @P1 LOP3.LUT R5, R5, R4, RZ, 0x3c, !PT ;  /* 0x0000000405051212 */ /* 0x010fc800078e3cff */
[----:B------:R-:W-:-:S04]  /*1b810*/  @P1 LOP3.LUT R4, R5, R4, RZ, 0x3c, !PT ;  /* 0x0000000405041212 */ /* 0x000fc800078e3cff */
[----:B------:R-:W-:-:S05]  /*1b820*/  @P1 LOP3.LUT R5, R5, R4, RZ, 0x3c, !PT ;  /* 0x0000000405051212 */ /* 0x000fca00078e3cff */
[----:B------:R-:W3:Y:S04]  /*1b830*/  @P1 LDG.E.U16 R29, [R4.64] ;  /* 0x00000006041d1981 */ /* 0x000ee8000c1e1500 */
[----:B---3--:R0:W-:Y:S04]  /*1b840*/  STL [R1+0x80c], R29 ;  /* 0x00080c1d01007387 */ /* 0x0081e80000100800 */
[----:B0-----:R-:W3:Y:S04]  /*1b850*/  LDL.LU R29, [R1+0x7bbc] ;  /* 0x007bbc00011d7983 */ /* 0x001ee80000300800 */
[----:B------:R-:W4:Y:S04]  /*1b860*/  LDL R4, [R1+0x1c30] ;  /* 0x001c300001047983 */ /* 0x000f280000100800 */
[----:B------:R-:W4:Y:S01]  /*1b870*/  LDL R5, [R1+0x1c34] ;  /* 0x001c340001057983 */ /* 0x000f220000100800 */
[----:B---3--:R-:W-:-:S02]  /*1b880*/  PRMT R29, RZ, 0x7610, R29 ;  /* 0x00007610ff1d7816 */ /* 0x008fc4000000001d */
        /* <DEDUP_REMOVED lines=1349> */
[----:B------:R-:W-:-:S02]  /*20ce0*/  PRMT R0, RZ, 0x7610, R0 ;  /* 0x00007610ff007816 */ /* 0x000fc40000000000 */
[----:B----4-:R-:W-:-:S04]  /*20cf0*/  @P1 LOP3.LUT R5, R5, R4, RZ, 0x3c, !PT ;  /* 0x0000000405051212 */ /* 0x010fc800078e3cff */
[----:B------:R-:W-:-:S04]  /*20d00*/  @P1 LOP3.LUT R4, R5, R4, RZ, 0x3c, !PT ;  /* 0x0000000405041212 */ /* 0x000fc800078e3cff */
[----:B------:R-:W-:-:S05]  /*20d10*/  @P1 LOP3.LUT R5, R5, R4, RZ, 0x3c, !PT ;  /* 0x0000000405051212 */ /* 0x000fca00078e3cff */
[----:B------:R-:W4:Y:S04]  /*20d20*/  @P1 LDG.E.U16 R15, [R4.64] ;  /* 0x00000006040f1981 */ /* 0x000f28000c1e1500 */
[----:B----4-:R0:W-:Y:S04]  /*20d30*/  STL [R1+0x4b0], R15 ;  /* 0x0004b00f01007387 */ /* 0x0101e80000100800 */
[----:B0-----:R-:W4:Y:S04]  /*20d40*/  LDL.LU R15, [R1+0x7970] ;  /* 0x00797000010f7983 */ /* 0x001f280000300800 */
[----:B--2---:R-:W2:Y:S04]  /*20d50*/  LDL R4, [R1+0x1798] ;  /* 0x0017980001047983 */ /* 0x004ea80000100800 */
[----:B------:R-:W2:Y:S01]  /*20d60*/  LDL R5, [R1+0x179c] ;  /* 0x00179c0001057983 */ /* 0x000ea20000100800 */
[----:B---3--:R-:W-:-:S02]  /*20d70*/  PRMT R29, RZ, 0x7610, R29 ;  /* 0x00007610ff1d7816 */ /* 0x008fc4000000001d */
[----:B------:R-:W-:Y:S02]  /*20d80*/  ISETP.GT.AND P1, PT, R13, 0x27, PT ;  /* 0x000000270d00780c */ /* 0x000fe40003f24270 */
[----:B----4-:R-:W-:Y:S02]  /*20d90*/  PRMT R15, RZ, 0x7610, R15 ;  /* 0x00007610ff0f7816 */ /* 0x010fe4000000000f */
[----:B--2---:R-:W-:-:S04]  /*20da0*/  @P0 LOP3.LUT R5, R5, R4, RZ, 0x3c, !PT ;  /* 0x0000000405050212 */ /* 0x004fc800078e3cff */
[----:B------:R-:W-:-:S04]  /*20db0*/  @P0 LOP3.LUT R4, R5, R4, RZ, 0x3c, !PT ;  /* 0x0000000405040212 */ /* 0x000fc800078e3cff */
[----:B------:R-:W-:-:S05]  /*20dc0*/  @P0 LOP3.LUT R5, R5, R4, RZ, 0x3c, !PT ;  /* 0x0000000405050212 */ /* 0x000fca00078e3cff */
[----:B------:R0:W2:Y:S04]  /*20dd0*/  @P0 LDG.E.U16 R0, [R4.64] ;  /* 0x0000000604000981 */ /* 0x0000a8000c1e1500 */
[----:B0-----:R-:W3:Y:S04]  /*20de0*/  LDL R4, [R1+0x1790] ;  /* 0x0017900001047983 */ /* 0x001ee80000100800 */
[----:B------:R-:W3:Y:S04]  /*20df0*/  LDL R5, [R1+0x1794] ;  /* 0x0017940001057983 */ /* 0x000ee80000100800 */
[----:B--2---:R-:W-:Y:S01]  /*20e00*/  STL [R1+0x7374], R0 ;  /* 0x0073740001007387 */ /* 0x004fe20000100800 */
[----:B---3--:R-:W-:-:S04]  /*20e10*/  @P0 LOP3.LUT R5, R5, R4, RZ, 0x3c, !PT ;  /* 0x0000000405050212 */ /* 0x008fc800078e3cff */
[----:B------:R-:W-:-:S04]  /*20e20*/  @P0 LOP3.LUT R4, R5, R4, RZ, 0x3c, !PT ;  /* 0x0000000405040212 */ /* 0x000fc800078e3cff */
[----:B------:R-:W-:-:S05]  /*20e30*/  @P0 LOP3.LUT R5, R5, R4, RZ, 0x3c, !PT ;  /* 0x0000000405050212 */ /* 0x000fca00078e3cff */
[----:B------:R-:W2:Y:S04]  /*20e40*/  @P0 LDG.E.U16 R15, [R4.64] ;  /* 0x00000006040f0981 */ /* 0x000ea8000c1e1500 */
[----:B--2---:R0:W-:Y:S04]  /*20e50*/  STL [R1+0x7cc], R15 ;  /* 0x0007cc0f01007387 */ /* 0x0041e80000100800 */
[----:B0-----:R-:W2:Y:S04]  /*20e60*/  LDL.LU R15, [R1+0x796c] ;  /* 0x00796c00010f7983 */ /* 0x001ea80000300800 */
[----:B------:R-:W3:Y:S04]  /*20e70*/  LDL R4, [R1+0x1788] ;  /* 0x0017880001047983 */ /* 0x000ee80000100800 */
[----:B------:R-:W3:Y:S01]  /*20e80*/  LDL R5, [R1+0x178c] ;  /* 0x00178c0001057983 */ /* 0x000ee20000100800 */
[----:B--2---:R-:W-:-:S02]  /*20e90*/  PRMT R15, RZ, 0x7610, R15 ;  /* 0x00007610ff0f7816 */ /* 0x004fc4000000000f */
        /* <DEDUP_REMOVED lines=14> */
[----:B0-----:R-:W2:Y:S01]  /*20f80*/  LDL.LU R15, [R1+0x7964] ;  /* 0x00796400010f7983 */ /* 0x001ea20000300800 */
[----:B------:R-:W3:Y:S02]  /*20f90*/  LDL R4, [R1+0x1778] ;  /* 0x0017780001047983 */ /* 0x000ee40000100800 */
[----:B------:R-:W3:Y:S01]  /*20fa0*/  LDL R5, [R1+0x177c] ;  /* 0x00177c0001057983 */ /* 0x000ee20000100800 */
[----:B------:R-:W-:-:S02]  /*20fb0*/  ISETP.GT.AND P0, PT, R13, 0x28, PT ;  /* 0x000000280d00780c */ /* 0x000fc40003f04270 */
[----:B--2---:R-:W-:Y:S02]  /*20fc0*/  PRMT R15, RZ, 0x7610, R15 ;  /* 0x00007610ff0f7816 */ /* 0x004fe4000000000f */
        /* <DEDUP_REMOVED lines=1930> */
[----:B------:R-:W3:Y:S02]  /*28870*/  LDL R5, [R1+0x10f4] ;  /* 0x0010f40001057983 */ /* 0x000ee40000100800 */
[----:B---3--:R-:W-:-:S04]  /*28880*/  @P1 LOP3.LUT R5, R5, R4, RZ, 0x3c, !PT ;  /* 0x0000000405051212 */ /* 0x008fc800078e3cff */
[----:B------:R-:W-:-:S04]  /*28890*/  @P1 LOP3.LUT R4, R5, R4, RZ, 0x3c, !PT ;  /* 0x0000000405041212 */ /* 0x000fc800078e3cff */
[----:B------:R-:W-:-:S05]  /*288a0*/  @P1 LOP3.LUT R5, R5, R4, RZ, 0x3c, !PT ;  /* 0x0000000405051212 */ /* 0x000fca00078e3cff */
[----:B------:R-:W3:Y:S04]  /*288b0*/  @P1 LDG.E.U16 R15, [R4.64] ;  /* 0x00000006040f1981 */ /* 0x000ee8000c1e1500 */
[----:B---3--:R0:W-:Y:S04]  /*288c0*/  STL [R1+0x168], R15 ;  /* 0x0001680f01007387 */ /* 0x0081e80000100800 */
[----:B0-----:R-:W3:Y:S01]  /*288d0*/  LDL.LU R15, [R1+0x761c] ;  /* 0x00761c00010f7983 */ /* 0x001ee20000300800 */
[----:B------:R-:W4:Y:S02]  /*288e0*/  LDL R4, [R1+0x10e8] ;  /* 0x0010e80001047983 */ /* 0x000f240000100800 */
[----:B------:R-:W4:Y:S01]  /*288f0*/  LDL R5, [R1+0x10ec] ;  /* 0x0010ec0001057983 */ /* 0x000f220000100800 */
[----:B---3--:R-:W-:-:S02]  /*28900*/  PRMT R15, RZ, 0x7610, R15 ;  /* 0x00007610ff0f7816 */ /* 0x008fc4000000000f */
[----:B----4-:R-:W-:-:S04]  /*28910*/  @P1 LOP3.LUT R5, R5, R4, RZ, 0x3c, !PT ;  /* 0x0000000405051212 */ /* 0x010fc800078e3cff */
[----:B------:R-:W-:-:S04]  /*28920*/  @P1 LOP3.LUT R4, R5, R4, RZ, 0x3c, !PT ;  /* 0x0000000405041212 */ /* 0x000fc800078e3cff */
[----:B------:R-:W-:-:S05]  /*28930*/  @P1 LOP3.LUT R5, R5, R4, RZ, 0x3c, !PT ;  /* 0x0000000405051212 */ /* 0x000fca00078e3cff */
[----:B------:R-:W3:Y:S04]  /*28940*/  @P1 LDG.E.U16 R15, [R4.64] ;  /* 0x00000006040f1981 */ /* 0x000ee8000c1e1500 */
[----:B---3--:R0:W-:Y:S04]  /*28950*/  STL [R1+0x164], R15 ;  /* 0x0001640f01007387 */ /* 0x0081e80000100800 */
[----:B0-----:R-:W3:Y:S01]  /*28960*/  LDL.LU R15, [R1+0x7618] ;  /* 0x00761800010f7983 */ /* 0x001ee20000300800 */
[----:B------:R-:W4:Y:S02]  /*28970*/  LDL R4, [R1+0x10e0] ;  /* 0x0010e00001047983 */ /* 0x000f240000100800 */
        /* <DEDUP_REMOVED lines=640> */
[----:B------:R-:W-:-:S02]  /*2b180*/  PRMT R0, RZ, 0x7610, R0 ;  /* 0x00007610ff007816 */ /* 0x000fc40000000000 */
[----:B----4-:R-:W-:-:S04]  /*2b190*/  @P1 LOP3.LUT R5, R5, R4, RZ, 0x3c, !PT ;  /* 0x0000000405051212 */ /* 0x010fc800078e3cff */
[----:B------:R-:W-:-:S04]  /*2b1a0*/  @P1 LOP3.LUT R4, R5, R4, RZ, 0x3c, !PT ;  /* 0x0000000405041212 */ /* 0x000fc800078e3cff */
[----:B------:R-:W-:-:S05]  /*2b1b0*/  @P1 LOP3.LUT R5, R5, R4, RZ, 0x3c, !PT ;  /* 0x0000000405051212 */ /* 0x000fca00078e3cff */
[----:B------:R0:W4:Y:S04]  /*2b1c0*/  @P1 LDG.E.U16 R0, [R4.64] ;  /* 0x0000000604001981 */ /* 0x000128000c1e1500 */
[----:B0-----:R-:W2:Y:S04]  /*2b1d0*/  LDL R4, [R1+0x1d58] ;  /* 0x001d580001047983 */ /* 0x001ea80000100800 */
[----:B------:R-:W2:Y:S01]  /*2b1e0*/  LDL R5, [R1+0x1d74] ;  /* 0x001d740001057983 */ /* 0x000ea20000100800 */
[----:B---3--:R-:W-:-:S03]  /*2b1f0*/  PRMT R15, RZ, 0x7610, R15 ;  /* 0x00007610ff0f7816 */ /* 0x008fc6000000000f */
[----:B----4-:R-:W-:Y:S01]  /*2b200*/  STL [R1+0x73cc], R0 ;  /* 0x0073cc0001007387 */ /* 0x010fe20000100800 */
[----:B--2---:R-:W-:-:S04]  /*2b210*/  @P1 LOP3.LUT R5, R5, R4, RZ, 0x3c, !PT ;  /* 0x0000000405051212 */ /* 0x004fc800078e3cff */
        /* <DEDUP_REMOVED lines=109> */
[----:B------:R-:W-:-:S02]  /*2b8f0*/  PRMT R29, RZ, 0x7610, R29 ;  /* 0x00007610ff1d7816 */ /* 0x000fc4000000001d */
        /* <DEDUP_REMOVED lines=12> */
[----:B------:R-:W4:Y:S04]  /*2b9c0*/  @P0 LDG.E.U16 R28, [R4.64] ;  /* 0x00000006041c0981 */ /* 0x000f28000c1e1500 */
[----:B----4-:R0:W-:Y:S04]  /*2b9d0*/  STL [R1+0x54], R28 ;  /* 0x0000541c01007387 */ /* 0x0101e80000100800 */
[----:B0-----:R-:W4:Y:S01]  /*2b9e0*/  LDL.LU R28, [R1+0x74cc] ;  /* 0x0074cc00011c7983 */ /* 0x001f220000300800 */
[----:B------:R-:W2:Y:S02]  /*2b9f0*/  LDL R4, [R1+0x1ddc] ;  /* 0x001ddc0001047983 */ /* 0x000ea40000100800 */
[----:B------:R-:W2:Y:S01]  /*2ba00*/  LDL R5, [R1+0x1de8] ;  /* 0x001de80001057983 */ /* 0x000ea20000100800 */
[----:B------:R-:W-:-:S02]  /*2ba10*/  PRMT R27, RZ, 0x7610, R27 ;  /* 0x00007610ff1b7816 */ /* 0x000fc4000000001b */
[----:B------:R-:W-:Y:S02]  /*2ba20*/  ISETP.GT.AND P1, PT, R13, 0x71, PT ;  /* 0x000000710d00780c */ /* 0x000fe40003f24270 */
[----:B--2---:R-:W-:-:S04]  /*2ba30*/  @P0 LOP3.LUT R5, R5, R4, RZ, 0x3c, !PT ;  /* 0x0000000405050212 */ /* 0x004fc800078e3cff */
[----:B------:R-:W-:-:S04]  /*2ba40*/  @P0 LOP3.LUT R4, R5, R4, RZ, 0x3c, !PT ;  /* 0x0000000405040212 */ /* 0x000fc800078e3cff */
[----:B------:R-:W-:-:S05]  /*2ba50*/  @P0 LOP3.LUT R5, R5, R4, RZ, 0x3c, !PT ;  /* 0x0000000405050212 */ /* 0x000fca00078e3cff */
[----:B------:R-:W2:Y:S04]  /*2ba60*/  @P0 LDG.E.U16 R27, [R4.64] ;  /* 0x00000006041b0981 */ /* 0x000ea8000c1e1500 */
[----:B--2---:R0:W-:Y:S04]  /*2ba70*/  STL [R1+0x50], R27 ;  /* 0x0000501b01007387 */ /* 0x0041e80000100800 */
[----:B0-----:R-:W2:Y:S01]  /*2ba80*/  LDL.LU R27, [R1+0x74c8] ;  /* 0x0074c800011b7983 */ /* 0x001ea20000300800 */
[----:B------:R-:W2:Y:S02]  /*2ba90*/  LDL R4, [R1+0x1de4] ;  /* 0x001de40001047983 */ /* 0x000ea40000100800 */
[----:B------:R-:W2:Y:S01]  /*2baa0*/  LDL R5, [R1+0x1dec] ;  /* 0x001dec0001057983 */ /* 0x000ea20000100800 */
[----:B------:R-:W-:-:S02]  /*2bab0*/  PRMT R26, RZ, 0x7610, R26 ;  /* 0x00007610ff1a7816 */ /* 0x000fc4000000001a */
        /* <DEDUP_REMOVED lines=142> */
[----:B------:R0:W2:Y:S04]  /*2c3a0*/  @P0 LDG.E.U16 R0, [R4.64] ;  /* 0x0000000604000981 */ /* 0x0000a8000c1e1500 */
[----:B0-----:R-:W3:Y:S04]  /*2c3b0*/  LDL R4, [R1+0x1e64] ;  /* 0x001e640001047983 */ /* 0x001ee80000100800 */
[----:B------:R-:W3:Y:S01]  /*2c3c0*/  LDL R5, [R1+0x1e6c] ;  /* 0x001e6c0001057983 */ /* 0x000ee20000100800 */
[----:B------:R-:W-:-:S03]  /*2c3d0*/  PRMT R10, RZ, 0x7610, R10 ;  /* 0x00007610ff0a7816 */ /* 0x000fc6000000000a */
[----:B--2---:R-:W-:Y:S01]  /*2c3e0*/  STL [R1+0x73d8], R0 ;  /* 0x0073d80001007387 */ /* 0x004fe20000100800 */
        /* <DEDUP_REMOVED lines=15> */
[----:B------:R-:W2:Y:S02]  /*2c4e0*/  LDL R4, [R1+0x1e70] ;  /* 0x001e700001047983 */ /* 0x000ea40000100800 */
[----:B------:R-:W2:Y:S01]  /*2c4f0*/  LDL R5, [R1+0x1e80] ;  /* 0x001e800001057983 */ /* 0x000ea20000100800 */
[----:B------:R-:W-:-:S02]  /*2c500*/  PRMT R15, RZ, 0x7610, R15 ;  /* 0x00007610ff0f7816 */ /* 0x000fc4000000000f */
[----:B--2---:R-:W-:-:S04]  /*2c510*/  @P1 LOP3.LUT R5, R5, R4, RZ, 0x3c, !PT ;  /* 0x0000000405051212 */ /* 0x004fc800078e3cff */
[----:B------:R-:W-:-:S04]  /*2c520*/  @P1 LOP3.LUT R4, R5, R4, RZ, 0x3c, !PT ;  /* 0x0000000405041212 */ /* 0x000fc800078e3cff */
[----:B------:R-:W-:-:S05]  /*2c530*/  @P1 LOP3.LUT R5, R5, R4, RZ, 0x3c, !PT ;  /* 0x0000000405051212 */ /* 0x000fca00078e3cff */
[----:B------:R0:W2:Y:S04]  /*2c540*/  @P1 LDG.E.U16 R15, [R4.64] ;  /* 0x00000006040f1981 */ /* 0x0000a8000c1e1500 */
[----:B0-----:R-:W3:Y:S04]  /*2c550*/  LDL R4, [R1+0x1e7c] ;  /* 0x001e7c0001047983 */ /* 0x001ee80000100800 */
[----:B------:R-:W3:Y:S01]  /*2c560*/  LDL R5, [R1+0x1e88] ;  /* 0x001e880001057983 */ /* 0x000ee20000100800 */
[----:B------:R-:W-:-:S03]  /*2c570*/  PRMT R8, RZ, 0x7610, R8 ;  /* 0x00007610ff087816 */ /* 0x000fc60000000008 */
[----:B--2---:R0:W-:Y:S04]  /*2c580*/  STL [R1+0x4], R15 ;  /* 0x0000040f01007387 */ /* 0x0041e80000100800 */
[----:B0-----:R-:W2:Y:S01]  /*2c590*/  LDL R15, [R1+0x1ee0] ;  /* 0x001ee000010f7983 */ /* 0x001ea20000100800 */
[-C--:B---3--:R-:W-:Y:S02]  /*2c5a0*/  @P1 LOP3.LUT R5, R5, R4.reuse, RZ, 0x3c, !PT ;  /* 0x0000000405051212 */ /* 0x088fe400078e3cff */
[----:B------:R-:W-:Y:S02]  /*2c5b0*/  ISETP.GT.AND P0, PT, R13, 0x76, PT ;  /* 0x000000760d00780c */ /* 0x000fe40003f04270 */
[----:B------:R-:W-:-:S04]  /*2c5c0*/  @P1 LOP3.LUT R4, R5, R4, RZ, 0x3c, !PT ;  /* 0x0000000405041212 */ /* 0x000fc800078e3cff */
[----:B------:R-:W-:-:S05]  /*2c5d0*/  @P1 LOP3.LUT R5, R5, R4, RZ, 0x3c, !PT ;  /* 0x0000000405051212 */ /* 0x000fca00078e3cff */
[----:B------:R-:W3:Y:S04]  /*2c5e0*/  @P1 LDG.E.U16 R8, [R4.64] ;  /* 0x0000000604081981 */ /* 0x000ee8000c1e1500 */
[----:B---3--:R0:W-:Y:S04]  /*2c5f0*/  STL [R1], R8 ;  /* 0x0000000801007387 */ /* 0x0081e80000100800 */
[----:B0-----:R-:W3:Y:S01]  /*2c600*/  LDL.LU R8, [R1+0x7480] ;  /* 0x0074800001087983 */ /* 0x001ee20000300800 */
        /* <DEDUP_REMOVED lines=19> */
[----:B----4-:R-:W-:-:S03]  /*2c740*/  PRMT R28, RZ, 0x7610, R28 ;  /* 0x00007610ff1c7816 */ /* 0x010fc6000000001c */
[----:B--2---:R-:W-:Y:S01]  /*2c750*/  STL [R1+0x7454], R29 ;  /* 0x0074541d01007387 */ /* 0x004fe20000100800 */
[----:B---3--:R-:W-:-:S04]  /*2c760*/  @P1 LOP3.LUT R5, R5, R4, RZ, 0x3c, !PT ;  /* 0x0000000405051212 */ /* 0x008fc800078e3cff */
[----:B------:R-:W-:-:S04]  /*2c770*/  @P1 LOP3.LUT R4, R5, R4, RZ, 0x3c, !PT ;  /* 0x0000000405041212 */ /* 0x000fc800078e3cff */
[----:B------:R-:W-:-:S05]  /*2c780*/  @P1 LOP3.LUT R5, R5, R4, RZ, 0x3c, !PT ;  /* 0x0000000405051212 */ /* 0x000fca00078e3cff */
[----:B------:R0:W2:Y:S04]  /*2c790*/  @P1 LDG.E.U16 R28, [R4.64] ;  /* 0x00000006041c1981 */ /* 0x0000a8000c1e1500 */
[----:B0-----:R-:W3:Y:S01]  /*2c7a0*/  LDL R5, [R1+0x1ed0] ;  /* 0x001ed00001057983 */ /* 0x001ee20000100800 */
[----:B------:R-:W-:Y:S01]  /*2c7b0*/  PRMT R27, RZ, 0x7610, R27 ;  /* 0x00007610ff1b7816 */ /* 0x000fe2000000001b */
[----:B------:R-:W-:Y:S02]  /*2c7c0*/  @P1 IMAD.MOV.U32 R4, RZ, RZ, R15 ;  /* 0x000000ffff041224 */ /* 0x000fe400078e000f */
[----:B--2---:R0:W-:Y:S01]  /*2c7d0*/  STL [R1+0x7458], R28 ;  /* 0x0074581c01007387 */ /* 0x0041e20000100800 */
[----:B------:R-:W-:Y:S01]  /*2c7e0*/  PRMT R26, RZ, 0x7610, R26 ;  /* 0x00007610ff1a7816 */ /* 0x000fe2000000001a */
[----:B------:R-:W2:Y:S02]  /*2c7f0*/  LDL R15, [R1+0x1ea8] ;  /* 0x001ea800010f7983 */ /* 0x000ea40000100800 */
[----:B---3--:R1:W3:Y:S04]  /*2c800*/  @P1 LDG.E.U16 R27, [R4.64] ;  /* 0x00000006041b1981 */ /* 0x0082e8000c1e1500 */
[----:B0-----:R-:W4:Y:S04]  /*2c810*/  LDL R28, [R1+0x1e9c] ;  /* 0x001e9c00011c7983 */ /* 0x001f280000100800 */
[----:B-1----:R-:W2:Y:S04]  /*2c820*/  LDL R4, [R1+0x1edc] ;  /* 0x001edc0001047983 */ /* 0x002ea80000100800 */
[----:B------:R-:W2:Y:S02]  /*2c830*/  LDL R5, [R1+0x1ee8] ;  /* 0x001ee80001057983 */ /* 0x000ea40000100800 */
[----:B--2---:R-:W-:-:S04]  /*2c840*/  @P1 LOP3.LUT R5, R5, R4, RZ, 0x3c, !PT ;  /* 0x0000000405051212 */ /* 0x004fc800078e3cff */
[----:B------:R-:W-:-:S04]  /*2c850*/  @P1 LOP3.LUT R4, R5, R4, RZ, 0x3c, !PT ;  /* 0x0000000405041212 */ /* 0x000fc800078e3cff */
[----:B------:R-:W-:Y:S01]  /*2c860*/  @P1 LOP3.LUT R5, R5, R4, RZ, 0x3c, !PT ;  /* 0x0000000405051212 */ /* 0x000fe200078e3cff */
[----:B---3--:R0:W-:Y:S04]  /*2c870*/  STL [R1+0x745c], R27 ;  /* 0x00745c1b01007387 */ /* 0x0081e80000100800 */
[----:B------:R1:W2:Y:S01]  /*2c880*/  @P1 LDG.E.U16 R26, [R4.64] ;  /* 0x00000006041a1981 */ /* 0x0002a2000c1e1500 */
[----:B------:R-:W-:-:S03]  /*2c890*/  PRMT R6, RZ, 0x7610, R6 ;  /* 0x00007610ff067816 */ /* 0x000fc60000000006 */
[----:B0-----:R-:W3:Y:S04]  /*2c8a0*/  LDL R27, [R1+0x1eac] ;  /* 0x001eac00011b7983 */ /* 0x001ee80000100800 */
[----:B-1----:R-:W2:Y:S04]  /*2c8b0*/  LDL R4, [R1+0x1e78] ;  /* 0x001e780001047983 */ /* 0x002ea80000100800 */
[----:B------:R-:W2:Y:S02]  /*2c8c0*/  LDL R5, [R1+0x1e94] ;  /* 0x001e940001057983 */ /* 0x000ea40000100800 */
[----:B--2---:R-:W-:-:S04]  /*2c8d0*/  @P0 LOP3.LUT R5, R5, R4, RZ, 0x3c, !PT ;  /* 0x0000000405050212 */ /* 0x004fc800078e3cff */
[----:B------:R-:W-:-:S04]  /*2c8e0*/  @P0 LOP3.LUT R4, R5, R4, RZ, 0x3c, !PT ;  /* 0x0000000405040212 */ /* 0x000fc800078e3cff */
[----:B------:R-:W-:-:S05]  /*2c8f0*/  @P0 LOP3.LUT R5, R5, R4, RZ, 0x3c, !PT ;  /* 0x0000000405050212 */ /* 0x000fca00078e3cff */
[----:B------:R-:W2:Y:S04]  /*2c900*/  @P0 LDG.E.U16 R6, [R4.64] ;  /* 0x0000000604060981 */ /* 0x000ea8000c1e1500 */
[----:B------:R-:W-:Y:S04]  /*2c910*/  STL [R1+0x7460], R26 ;  /* 0x0074601a01007387 */ /* 0x000fe80000100800 */
[----:B--2---:R0:W-:Y:S04]  /*2c920*/  STL [R1+0x1b8], R6 ;  /* 0x0001b80601007387 */ /* 0x0041e80000100800 */
[----:B0-----:R-:W2:Y:S01]  /*2c930*/  LDL.LU R6, [R1+0x7478] ;  /* 0x0074780001067983 */ /* 0x001ea20000300800 */
[----:B------:R-:W2:Y:S02]  /*2c940*/  LDL R4, [R1+0x1e90] ;  /* 0x001e900001047983 */ /* 0x000ea40000100800 */
[----:B------:R-:W2:Y:S01]  /*2c950*/  LDL R5, [R1+0x1ea0] ;  /* 0x001ea00001057983 */ /* 0x000ea20000100800 */
[----:B------:R-:W-:-:S02]  /*2c960*/  PRMT R29, RZ, 0x7610, R29 ;  /* 0x00007610ff1d7816 */ /* 0x000fc4000000001d */
[----:B------:R-:W-:Y:S02]  /*2c970*/  PRMT R3, RZ, 0x7610, R3 ;  /* 0x00007610ff037816 */ /* 0x000fe40000000003 */
[----:B--2---:R-:W-:-:S04]  /*2c980*/  @P0 LOP3.LUT R5, R5, R4, RZ, 0x3c, !PT ;  /* 0x0000000405050212 */ /* 0x004fc800078e3cff */
[----:B------:R-:W-:-:S04]  /*2c990*/  @P0 LOP3.LUT R4, R5, R4, RZ, 0x3c, !PT ;  /* 0x0000000405040212 */ /* 0x000fc800078e3cff */
[----:B------:R-:W-:-:S05]  /*2c9a0*/  @P0 LOP3.LUT R5, R5, R4, RZ, 0x3c, !PT ;  /* 0x0000000405050212 */ /* 0x000fca00078e3cff */
[----:B------:R0:W2:Y:S02]  /*2c9b0*/  @P0 LDG.E.U16 R29, [R4.64] ;  /* 0x00000006041d0981 */ /* 0x0000a4000c1e1500 */
[----:B0-----:R-:W-:Y:S02]  /*2c9c0*/  @P0 IMAD.MOV.U32 R4, RZ, RZ, R15 ;  /* 0x000000ffff040224 */ /* 0x001fe400078e000f */
[----:B----4-:R-:W-:-:S05]  /*2c9d0*/  @P0 IMAD.MOV.U32 R5, RZ, RZ, R28 ;  /* 0x000000ffff050224 */ /* 0x010fca00078e001c */
[----:B------:R-:W4:Y:S04]  /*2c9e0*/  @P0 LDG.E.U16 R3, [R4.64] ;  /* 0x0000000604030981 */ /* 0x000f28000c1e1500 */
[----:B--2---:R0:W-:Y:S01]  /*2c9f0*/  STL [R1+0x1b4], R29 ;  /* 0x0001b41d01007387 */ /* 0x0041e20000100800 */
[----:B------:R-:W2:Y:S02]  /*2ca00*/  LDL R28, [R1+0x1ed8] ;  /* 0x001ed800011c7983 */ /* 0x000ea40000100800 */
[----:B------:R-:W2:Y:S01]  /*2ca10*/  LDL R15, [R1+0x1ef4] ;  /* 0x001ef400010f7983 */ /* 0x000ea20000100800 */
[----:B0-----:R-:W2:Y:S04]  /*2ca20*/  LDL R29, [R1+0x1eec] ;  /* 0x001eec00011d7983 */ /* 0x001ea80000100800 */
[----:B----4-:R0:W-:Y:S04]  /*2ca30*/  STL [R1+0x1b0], R3 ;  /* 0x0001b00301007387 */ /* 0x0101e80000100800 */
[----:B0-----:R-:W4:Y:S01]  /*2ca40*/  LDL.LU R3, [R1+0x7474] ;  /* 0x0074740001037983 */ /* 0x001f220000300800 */
[----:B------:R-:W2:Y:S01]  /*2ca50*/  LDL R5, [R1+0x1ea4] ;  /* 0x001ea40001057983 */ /* 0x000ea20000100800 */
[----:B------:R-:W-:-:S02]  /*2ca60*/  ISETP.GT.AND P1, PT, R13, 0x77, PT ;  /* 0x000000770d00780c */ /* 0x000fc40003f24270 */
[----:B------:R-:W-:-:S11]  /*2ca70*/  PRMT R26, RZ, 0x7610, R26 ;  /* 0x00007610ff1a7816 */ /* 0x000fd6000000001a */
[----:B---3--:R-:W-:Y:S01]  /*2ca80*/  @P1 IMAD.MOV.U32 R4, RZ, RZ, R27 ;  /* 0x000000ffff041224 */ /* 0x008fe200078e001b */
[----:B------:R-:W-:Y:S01]  /*2ca90*/  PRMT R2, RZ, 0x7610, R2 ;  /* 0x00007610ff027816 */ /* 0x000fe20000000002 */
[----:B------:R-:W3:Y:S04]  /*2caa0*/  LDL R27, [R1+0x1ef0] ;  /* 0x001ef000011b7983 */ /* 0x000ee80000100800 */
[----:B--2---:R0:W2:Y:S04]  /*2cab0*/  @P1 LDG.E.U16 R26, [R4.64] ;  /* 0x00000006041a1981 */ /* 0x0040a8000c1e1500 */
[----:B0-----:R-:W2:Y:S04]  /*2cac0*/  LDL R4, [R1+0x1e98] ;  /* 0x001e980001047983 */ /* 0x001ea80000100800 */
[----:B------:R-:W2:Y:S02]  /*2cad0*/  LDL R5, [R1+0x1eb4] ;  /* 0x001eb40001057983 */ /* 0x000ea40000100800 */
[----:B--2---:R-:W-:-:S04]  /*2cae0*/  @P1 LOP3.LUT R5, R5, R4, RZ, 0x3c, !PT ;  /* 0x0000000405051212 */ /* 0x004fc800078e3cff */
[----:B------:R-:W-:-:S04]  /*2caf0*/  @P1 LOP3.LUT R4, R5, R4, RZ, 0x3c, !PT ;  /* 0x0000000405041212 */ /* 0x000fc800078e3cff */
[----:B------:R-:W-:-:S05]  /*2cb00*/  @P1 LOP3.LUT R5, R5, R4, RZ, 0x3c, !PT ;  /* 0x0000000405051212 */ /* 0x000fca00078e3cff */
[----:B------:R-:W2:Y:S04]  /*2cb10*/  @P1 LDG.E.U16 R2, [R4.64] ;  /* 0x0000000604021981 */ /* 0x000ea8000c1e1500 */
[----:B------:R0:W-:Y:S04]  /*2cb20*/  STL [R1+0x1ac], R26 ;  /* 0x0001ac1a01007387 */ /* 0x0001e80000100800 */
[----:B0-----:R-:W3:Y:S01]  /*2cb30*/  LDL R26, [R1+0x1f00] ;  /* 0x001f0000011a7983 */ /* 0x001ee20000100800 */
[----:B------:R-:W-:-:S03]  /*2cb40*/  ISETP.GT.AND P0, PT, R13, 0x79, PT ;  /* 0x000000790d00780c */ /* 0x000fc60003f04270 */
[----:B--2---:R-:W-:Y:S01]  /*2cb50*/  STL [R1+0x1a8], R2 ;  /* 0x0001a80201007387 */ /* 0x004fe20000100800 */
[----:B------:R-:W2:Y:S01]  /*2cb60*/  LDL R5, [R1+0x1ee4] ;  /* 0x001ee40001057983 */ /* 0x000ea20000100800 */
[----:B------:R-:W-:-:S08]  /*2cb70*/  PRMT R25, RZ, 0x7610, R25 ;  /* 0x00007610ff197816 */ /* 0x000fd00000000019 */
[----:B------:R-:W-:Y:S01]  /*2cb80*/  @P0 IMAD.MOV.U32 R4, RZ, RZ, R29 ;  /* 0x000000ffff040224 */ /* 0x000fe200078e001d */
[----:B------:R-:W-:-:S04]  /*2cb90*/  PRMT R24, RZ, 0x7610, R24 ;  /* 0x00007610ff187816 */ /* 0x000fc80000000018 */
[----:B--2---:R0:W2:Y:S02]  /*2cba0*/  @P0 LDG.E.U16 R25, [R4.64] ;  /* 0x0000000604190981 */ /* 0x0040a4000c1e1500 */
[----:B0-----:R-:W-:Y:S02]  /*2cbb0*/  @P0 IMAD.MOV.U32 R4, RZ, RZ, R15 ;  /* 0x000000ffff040224 */ /* 0x001fe400078e000f */
[----:B------:R-:W-:-:S05]  /*2cbc0*/  @P0 IMAD.MOV.U32 R5, RZ, RZ, R28 ;  /* 0x000000ffff050224 */ /* 0x000fca00078e001c */
[----:B------:R3:W4:Y:S01]  /*2cbd0*/  @P0 LDG.E.U16 R24, [R4.64] ;  /* 0x0000000604180981 */ /* 0x000722000c1e1500 */
[----:B------:R-:W-:Y:S01]  /*2cbe0*/  PRMT R23, RZ, 0x7610, R23 ;  /* 0x00007610ff177816 */ /* 0x000fe20000000017 */
[----:B---3--:R-:W-:Y:S02]  /*2cbf0*/  @P0 IMAD.MOV.U32 R4, RZ, RZ, R26 ;  /* 0x000000ffff040224 */ /* 0x008fe400078e001a */
[----:B------:R-:W-:-:S05]  /*2cc00*/  @P0 IMAD.MOV.U32 R5, RZ, RZ, R27 ;  /* 0x000000ffff050224 */ /* 0x000fca00078e001b */
[----:B------:R-:W3:Y:S04]  /*2cc10*/  @P0 LDG.E.U16 R23, [R4.64] ;  /* 0x0000000604170981 */ /* 0x000ee8000c1e1500 */
[----:B--2---:R0:W-:Y:S01]  /*2cc20*/  STL [R1+0x7438], R25 ;  /* 0x0074381901007387 */ /* 0x0041e20000100800 */
[----:B------:R-:W2:Y:S03]  /*2cc30*/  LDL R15, [R1+0x1ec0] ;  /* 0x001ec000010f7983 */ /* 0x000ea60000100800 */
[----:B0-----:R-:W2:Y:S04]  /*2cc40*/  LDL R25, [R1+0x1f08] ;  /* 0x001f080001197983 */ /* 0x001ea80000100800 */
[----:B----4-:R0:W-:Y:S01]  /*2cc50*/  STL [R1+0x743c], R24 ;  /* 0x00743c1801007387 */ /* 0x0101e20000100800 */
[----:B------:R-:W-:Y:S01]  /*2cc60*/  PRMT R22, RZ, 0x7610, R22 ;  /* 0x00007610ff167816 */ /* 0x000fe20000000016 */
[----:B------:R-:W4:Y:S02]  /*2cc70*/  LDL R29, [R1+0x1ebc] ;  /* 0x001ebc00011d7983 */ /* 0x000f240000100800 */
[----:B------:R-:W4:Y:S01]  /*2cc80*/  LDL R28, [R1+0x1ec8] ;  /* 0x001ec800011c7983 */ /* 0x000f220000100800 */
[----:B------:R-:W4:Y:S04]  /*2cc90*/  LDL R27, [R1+0x1f04] ;  /* 0x001f0400011b7983 */ /* 0x000f280000100800 */
[----:B------:R-:W4:Y:S04]  /*2cca0*/  LDL R26, [R1+0x1f0c] ;  /* 0x001f0c00011a7983 */ /* 0x000f280000100800 */
[----:B0-----:R-:W4:Y:S04]  /*2ccb0*/  LDL R24, [R1+0x1efc] ;  /* 0x001efc0001187983 */ /* 0x001f280000100800 */
[----:B---3--:R-:W-:Y:S01]  /*2ccc0*/  STL [R1+0x7440], R23 ;  /* 0x0074401701007387 */ /* 0x008fe20000100800 */
[----:B--2---:R-:W-:Y:S01]  /*2ccd0*/  @P0 IMAD.MOV.U32 R4, RZ, RZ, R25 ;  /* 0x000000ffff040224 */ /* 0x004fe200078e0019 */
[----:B------:R-:W-:-:S02]  /*2cce0*/  PRMT R14, RZ, 0x7610, R14 ;  /* 0x00007610ff0e7816 */ /* 0x000fc4000000000e */
[----:B------:R-:W2:Y:S01]  /*2ccf0*/  LDL R25, [R1+0x1ef8] ;  /* 0x001ef80001197983 */ /* 0x000ea20000100800 */
[----:B----4-:R-:W-:-:S03]  /*2cd00*/  @P0 IMAD.MOV.U32 R5, RZ, RZ, R24 ;  /* 0x000000ffff050224 */ /* 0x010fc600078e0018 */
[----:B------:R-:W3:Y:S04]  /*2cd10*/  LDL R24, [R1+0x1f14] ;  /* 0x001f140001187983 */ /* 0x000ee80000100800 */
[----:B------:R0:W4:Y:S04]  /*2cd20*/  @P0 LDG.E.U16 R22, [R4.64] ;  /* 0x0000000604160981 */ /* 0x000128000c1e1500 */
[----:B0-----:R-:W2:Y:S01]  /*2cd30*/  LDL R5, [R1+0x1eb0] ;  /* 0x001eb00001057983 */ /* 0x001ea20000100800 */
[----:B------:R-:W-:Y:S01]  /*2cd40*/  @P1 IMAD.MOV.U32 R4, RZ, RZ, R15 ;  /* 0x000000ffff041224 */ /* 0x000fe200078e000f */
[----:B------:R-:W-:-:S02]  /*2cd50*/  ISETP.GT.AND P0, PT, R13, 0x7a, PT ;  /* 0x0000007a0d00780c */ /* 0x000fc40003f04270 */
[----:B------:R-:W-:Y:S02]  /*2cd60*/  PRMT R21, RZ, 0x7610, R21 ;  /* 0x00007610ff157816 */ /* 0x000fe40000000015 */
[----:B--2---:R0:W2:Y:S04]  /*2cd70*/  @P1 LDG.E.U16 R14, [R4.64] ;  /* 0x00000006040e1981 */ /* 0x0040a8000c1e1500 */
[----:B----4-:R1:W-:Y:S01]  /*2cd80*/  STL [R1+0x7444], R22 ;  /* 0x0074441601007387 */ /* 0x0103e20000100800 */
[----:B------:R-:W4:Y:S02]  /*2cd90*/  LDL R15, [R1+0x1f10] ;  /* 0x001f1000010f7983 */ /* 0x000f240000100800 */
[----:B0-----:R-:W-:Y:S01]  /*2cda0*/  @P1 IMAD.MOV.U32 R4, RZ, RZ, R28 ;  /* 0x000000ffff041224 */ /* 0x001fe200078e001c */
[----:B-1----:R-:W-:Y:S01]  /*2cdb0*/  PRMT R22, RZ, 0x7610, R22 ;  /* 0x00007610ff167816 */ /* 0x002fe20000000016 */
[----:B------:R-:W-:-:S05]  /*2cdc0*/  @P1 IMAD.MOV.U32 R5, RZ, RZ, R29 ;  /* 0x000000ffff051224 */ /* 0x000fca00078e001d */
[----:B------:R0:W4:Y:S02]  /*2cdd0*/  @P1 LDG.E.U16 R22, [R4.64] ;  /* 0x0000000604161981 */ /* 0x000124000c1e1500 */
[----:B0-----:R-:W-:Y:S02]  /*2cde0*/  @P0 IMAD.MOV.U32 R4, RZ, RZ, R26 ;  /* 0x000000ffff040224 */ /* 0x001fe400078e001a */
[----:B------:R-:W-:-:S05]  /*2cdf0*/  @P0 IMAD.MOV.U32 R5, RZ, RZ, R27 ;  /* 0x000000ffff050224 */ /* 0x000fca00078e001b */
[----:B------:R3:W4:Y:S01]  /*2ce00*/  @P0 LDG.E.U16 R21, [R4.64] ;  /* 0x0000000604150981 */ /* 0x000722000c1e1500 */
[----:B------:R-:W-:Y:S01]  /*2ce10*/  PRMT R20, RZ, 0x7610, R20 ;  /* 0x00007610ff147816 */ /* 0x000fe20000000014 */
[----:B---3--:R-:W-:Y:S02]  /*2ce20*/  @P0 IMAD.MOV.U32 R4, RZ, RZ, R24 ;  /* 0x000000ffff040224 */ /* 0x008fe400078e0018 */
[----:B------:R-:W-:-:S05]  /*2ce30*/  @P0 IMAD.MOV.U32 R5, RZ, RZ, R25 ;  /* 0x000000ffff050224 */ /* 0x000fca00078e0019 */
[----:B------:R0:W3:Y:S04]  /*2ce40*/  @P0 LDG.E.U16 R20, [R4.64] ;  /* 0x0000000604140981 */ /* 0x0000e8000c1e1500 */
[----:B--2---:R1:W-:Y:S01]  /*2ce50*/  STL [R1+0x19c], R14 ;  /* 0x00019c0e01007387 */ /* 0x0043e20000100800 */
[----:B------:R-:W2:Y:S02]  /*2ce60*/  LDL R27, [R1+0x1f1c] ;  /* 0x001f1c00011b7983 */ /* 0x000ea40000100800 */
[----:B------:R-:W2:Y:S01]  /*2ce70*/  LDL R26, [R1+0x1f28] ;  /* 0x001f2800011a7983 */ /* 0x000ea20000100800 */
[----:B-1----:R-:W2:Y:S04]  /*2ce80*/  LDL R14, [R1+0x1f20] ;  /* 0x001f2000010e7983 */ /* 0x002ea80000100800 */
[----:B----4-:R1:W-:Y:S01]  /*2ce90*/  STL [R1+0x7418], R21 ;  /* 0x0074181501007387 */ /* 0x0103e20000100800 */
[----:B------:R-:W4:Y:S02]  /*2cea0*/  LDL R25, [R1+0x1f24] ;  /* 0x001f240001197983 */ /* 0x000f240000100800 */
[----:B------:R-:W4:Y:S01]  /*2ceb0*/  LDL R24, [R1+0x1f2c] ;  /* 0x001f2c0001187983 */ /* 0x000f220000100800 */
[----:B------:R-:W-:Y:S01]  /*2cec0*/  PRMT R19, RZ, 0x7610, R19 ;  /* 0x00007610ff137816 */ /* 0x000fe20000000013 */
[----:B0-----:R-:W-:Y:S01]  /*2ced0*/  @P0 IMAD.MOV.U32 R5, RZ, RZ, R15 ;  /* 0x000000ffff050224 */ /* 0x001fe200078e000f */
[----:B------:R-:W-:-:S02]  /*2cee0*/  PRMT R18, RZ, 0x7610, R18 ;  /* 0x00007610ff127816 */ /* 0x000fc40000000012 */
[----:B------:R-:W-:Y:S02]  /*2cef0*/  ISETP.GT.AND P1, PT, R13, 0x7b, PT ;  /* 0x0000007b0d00780c */ /* 0x000fe40003f24270 */
[----:B------:R-:W-:Y:S01]  /*2cf00*/  PRMT R17, RZ, 0x7610, R17 ;  /* 0x00007610ff117816 */ /* 0x000fe20000000011 */
[----:B---3--:R-:W-:Y:S01]  /*2cf10*/  STL [R1+0x741c], R20 ;  /* 0x00741c1401007387 */ /* 0x008fe20000100800 */
[----:B------:R0:W-:Y:S02]  /*2cf20*/  STL [R1+0x194], R22 ;  /* 0x0001941601007387 */ /* 0x0001e40000100800 */
[----:B------:R-:W3:Y:S02]  /*2cf30*/  LDL R15, [R1+0x1f34] ;  /* 0x001f3400010f7983 */ /* 0x000ee40000100800 */
[----:B-1----:R-:W3:Y:S01]  /*2cf40*/  LDL R21, [R1+0x1f30] ;  /* 0x001f300001157983 */ /* 0x002ee20000100800 */
[----:B0-----:R-:W3:Y:S01]  /*2cf50*/  LDL R22, [R1+0x1f18] ;  /* 0x001f180001167983 */ /* 0x001ee20000100800 */
[----:B--2---:R-:W-:-:S03]  /*2cf60*/  @P0 IMAD.MOV.U32 R4, RZ, RZ, R14 ;  /* 0x000000ffff040224 */ /* 0x004fc600078e000e */
[----:B------:R-:W2:Y:S04]  /*2cf70*/  LDL R14, [R1+0x1f40] ;  /* 0x001f4000010e7983 */ /* 0x000ea80000100800 */
[----:B------:R0:W2:Y:S02]  /*2cf80*/  @P0 LDG.E.U16 R19, [R4.64] ;  /* 0x0000000604130981 */ /* 0x0000a4000c1e1500 */
[----:B0-----:R-:W-:Y:S02]  /*2cf90*/  @P0 IMAD.MOV.U32 R4, RZ, RZ, R26 ;  /* 0x000000ffff040224 */ /* 0x001fe400078e001a */
[----:B------:R-:W-:-:S05]  /*2cfa0*/  @P0 IMAD.MOV.U32 R5, RZ, RZ, R27 ;  /* 0x000000ffff050224 */ /* 0x000fca00078e001b */
[----:B------:R4:W2:Y:S02]  /*2cfb0*/  @P0 LDG.E.U16 R18, [R4.64] ;  /* 0x0000000604120981 */ /* 0x0008a4000c1e1500 */
[----:B----4-:R-:W-:Y:S02]  /*2cfc0*/  @P1 IMAD.MOV.U32 R4, RZ, RZ, R24 ;  /* 0x000000ffff041224 */ /* 0x010fe400078e0018 */
[----:B------:R-:W-:-:S05]  /*2cfd0*/  @P1 IMAD.MOV.U32 R5, RZ, RZ, R25 ;  /* 0x000000ffff051224 */ /* 0x000fca00078e0019 */
[----:B------:R3:W4:Y:S01]  /*2cfe0*/  @P1 LDG.E.U16 R17, [R4.64] ;  /* 0x0000000604111981 */ /* 0x000722000c1e1500 */
[----:B------:R-:W-:Y:S01]  /*2cff0*/  PRMT R16, RZ, 0x7610, R16 ;  /* 0x00007610ff107816 */ /* 0x000fe20000000010 */
[----:B---3--:R-:W-:Y:S02]  /*2d000*/  @P1 IMAD.MOV.U32 R4, RZ, RZ, R15 ;  /* 0x000000ffff041224 */ /* 0x008fe400078e000f */
[----:B------:R-:W-:-:S05]  /*2d010*/  @P1 IMAD.MOV.U32 R5, RZ, RZ, R22 ;  /* 0x000000ffff051224 */ /* 0x000fca00078e0016 */
[----:B------:R0:W3:Y:S04]  /*2d020*/  @P1 LDG.E.U16 R16, [R4.64] ;  /* 0x0000000604101981 */ /* 0x0000e8000c1e1500 */
[----:B--2---:R1:W-:Y:S04]  /*2d030*/  STL [R1+0x7420], R19 ;  /* 0x0074201301007387 */ /* 0x0043e80000100800 */
[----:B------:R3:W-:Y:S01]  /*2d040*/  STL [R1+0x7424], R18 ;  /* 0x0074241201007387 */ /* 0x0007e20000100800 */
[----:B------:R-:W2:Y:S02]  /*2d050*/  LDL R25, [R1+0x1f3c] ;  /* 0x001f3c0001197983 */ /* 0x000ea40000100800 */
[----:B------:R-:W2:Y:S01]  /*2d060*/  LDL R24, [R1+0x1f48] ;  /* 0x001f480001187983 */ /* 0x000ea20000100800 */
[----:B----4-:R-:W-:Y:S01]  /*2d070*/  STL [R1+0x73f0], R17 ;  /* 0x0073f01101007387 */ /* 0x010fe20000100800 */
[----:B------:R-:W4:Y:S02]  /*2d080*/  LDL R22, [R1+0x1f44] ;  /* 0x001f440001167983 */ /* 0x000f240000100800 */
[----:B------:R-:W4:Y:S01]  /*2d090*/  LDL R15, [R1+0x1f4c] ;  /* 0x001f4c00010f7983 */ /* 0x000f220000100800 */
[----:B------:R-:W-:Y:S01]  /*2d0a0*/  PRMT R12, RZ, 0x7610, R12 ;  /* 0x00007610ff0c7816 */ /* 0x000fe2000000000c */
[----:B0-----:R-:W-:-:S02]  /*2d0b0*/  @P1 IMAD.MOV.U32 R4, RZ, RZ, R14 ;  /* 0x000000ffff041224 */ /* 0x001fc400078e000e */
[----:B------:R-:W-:Y:S01]  /*2d0c0*/  @P1 IMAD.MOV.U32 R5, RZ, RZ, R21 ;  /* 0x000000ffff051224 */ /* 0x000fe200078e0015 */
[----:B------:R-:W-:-:S04]  /*2d0d0*/  PRMT R11, RZ, 0x7610, R11 ;  /* 0x00007610ff0b7816 */ /* 0x000fc8000000000b */
[----:B------:R2:W4:Y:S01]  /*2d0e0*/  @P1 LDG.E.U16 R12, [R4.64] ;  /* 0x00000006040c1981 */ /* 0x000522000c1e1500 */
[----:B------:R-:W-:Y:S02]  /*2d0f0*/  ISETP.GT.AND P0, PT, R13, 0x7c, PT ;  /* 0x0000007c0d00780c */ /* 0x000fe40003f04270 */
[----:B------:R-:W-:Y:S01]  /*2d100*/  PRMT R10, RZ, 0x7610, R10 ;  /* 0x00007610ff0a7816 */ /* 0x000fe2000000000a */
[----:B---3--:R0:W-:Y:S01]  /*2d110*/  STL [R1+0x73f4], R16 ;  /* 0x0073f41001007387 */ /* 0x0081e20000100800 */
[----:B------:R-:W3:Y:S02]  /*2d120*/  LDL R21, [R1+0x1f38] ;  /* 0x001f380001157983 */ /* 0x000ee40000100800 */
[----:B------:R-:W3:Y:S02]  /*2d130*/  LDL R14, [R1+0x1f54] ;  /* 0x001f5400010e7983 */ /* 0x000ee40000100800 */
[----:B-1----:R-:W3:Y:S01]  /*2d140*/  LDL R19, [R1+0x1f50] ;  /* 0x001f500001137983 */ /* 0x002ee20000100800 */
[----:B------:R-:W3:Y:S01]  /*2d150*/  LDL R18, [R1+0x1f60] ;  /* 0x001f600001127983 */ /* 0x000ee20000100800 */
[----:B--2---:R-:W-:-:S02]  /*2d160*/  @P1 IMAD.MOV.U32 R5, RZ, RZ, R25 ;  /* 0x000000ffff051224 */ /* 0x004fc400078e0019 */
[----:B------:R-:W-:-:S05]  /*2d170*/  @P1 IMAD.MOV.U32 R4, RZ, RZ, R24 ;  /* 0x000000ffff041224 */ /* 0x000fca00078e0018 */
[----:B------:R4:W2:Y:S02]  /*2d180*/  @P1 LDG.E.U16 R11, [R4.64] ;  /* 0x00000006040b1981 */ /* 0x0008a4000c1e1500 */
[----:B----4-:R-:W-:Y:S02]  /*2d190*/  @P0 IMAD.MOV.U32 R5, RZ, RZ, R22 ;  /* 0x000000ffff050224 */ /* 0x010fe400078e0016 */
[----:B------:R-:W-:-:S05]  /*2d1a0*/  @P0 IMAD.MOV.U32 R4, RZ, RZ, R15 ;  /* 0x000000ffff040224 */ /* 0x000fca00078e000f */
[----:B------:R3:W4:Y:S04]  /*2d1b0*/  @P0 LDG.E.U16 R10, [R4.64] ;  /* 0x00000006040a0981 */ /* 0x000728000c1e1500 */
[----:B------:R1:W-:Y:S01]  /*2d1c0*/  STL [R1+0x73f8], R12 ;  /* 0x0073f80c01007387 */ /* 0x0003e20000100800 */
[----:B------:R-:W-:Y:S01]  /*2d1d0*/  PRMT R9, RZ, 0x7610, R9 ;  /* 0x00007610ff097816 */ /* 0x000fe20000000009 */
[----:B---3--:R-:W-:Y:S02]  /*2d1e0*/  @P0 IMAD.MOV.U32 R5, RZ, RZ, R21 ;  /* 0x000000ffff050224 */ /* 0x008fe400078e0015 */
[----:B------:R-:W-:-:S05]  /*2d1f0*/  @P0 IMAD.MOV.U32 R4, RZ, RZ, R14 ;  /* 0x000000ffff040224 */ /* 0x000fca00078e000e */
[----:B------:R3:W3:Y:S04]  /*2d200*/  @P0 LDG.E.U16 R9, [R4.64] ;  /* 0x0000000604090981 */ /* 0x0006e8000c1e1500 */
[----:B--2---:R-:W-:Y:S01]  /*2d210*/  STL [R1+0x73fc], R11 ;  /* 0x0073fc0b01007387 */ /* 0x004fe20000100800 */
[----:B0-----:R-:W2:Y:S02]  /*2d220*/  LDL R16, [R1+0x1f5c] ;  /* 0x001f5c0001107983 */ /* 0x001ea40000100800 */
[----:B------:R-:W2:Y:S01]  /*2d230*/  LDL R15, [R1+0x1f68] ;  /* 0x001f6800010f7983 */ /* 0x000ea20000100800 */
[----:B----4-:R0:W-:Y:S01]  /*2d240*/  STL [R1+0x73dc], R10 ;  /* 0x0073dc0a01007387 */ /* 0x0101e20000100800 */
[----:B------:R-:W4:Y:S02]  /*2d250*/  LDL R14, [R1+0x1f64] ;  /* 0x001f6400010e7983 */ /* 0x000f240000100800 */
[----:B-1----:R-:W4:Y:S01]  /*2d260*/  LDL R12, [R1+0x1f6c] ;  /* 0x001f6c00010c7983 */ /* 0x002f220000100800 */
[----:B------:R-:W-:Y:S01]  /*2d270*/  PRMT R8, RZ, 0x7610, R8 ;  /* 0x00007610ff087816 */ /* 0x000fe20000000008 */
[----:B---3--:R-:W-:-:S02]  /*2d280*/  @P0 IMAD.MOV.U32 R4, RZ, RZ, R18 ;  /* 0x000000ffff040224 */ /* 0x008fc400078e0012 */
[----:B------:R-:W-:Y:S01]  /*2d290*/  @P0 IMAD.MOV.U32 R5, RZ, RZ, R19 ;  /* 0x000000ffff050224 */ /* 0x000fe200078e0013 */
[----:B------:R-:W-:-:S04]  /*2d2a0*/  PRMT R7, RZ, 0x7610, R7 ;  /* 0x00007610ff077816 */ /* 0x000fc80000000007 */
[----:B------:R2:W3:Y:S01]  /*2d2b0*/  @P0 LDG.E.U16 R8, [R4.64] ;  /* 0x0000000604080981 */ /* 0x0004e2000c1e1500 */
[----:B------:R-:W-:Y:S02]  /*2d2c0*/  ISETP.GT.AND P1, PT, R13, 0x7d, PT ;  /* 0x0000007d0d00780c */ /* 0x000fe40003f24270 */
[----:B------:R-:W-:Y:S01]  /*2d2d0*/  PRMT R6, RZ, 0x7610, R6 ;  /* 0x00007610ff067816 */ /* 0x000fe20000000006 */
[----:B------:R1:W-:Y:S01]  /*2d2e0*/  STL [R1+0x73e0], R9 ;  /* 0x0073e00901007387 */ /* 0x0003e20000100800 */
[----:B0-----:R-:W3:Y:S02]  /*2d2f0*/  LDL R10, [R1+0x1f58] ;  /* 0x001f5800010a7983 */ /* 0x001ee40000100800 */
[----:B------:R-:W3:Y:S02]  /*2d300*/  LDL R19, [R1+0x1f70] ;  /* 0x001f700001137983 */ /* 0x000ee40000100800 */
[----:B------:R-:W3:Y:S01]  /*2d310*/  LDL R18, [R1+0x1f80] ;  /* 0x001f800001127983 */ /* 0x000ee20000100800 */
[----:B-1----:R-:W3:Y:S01]  /*2d320*/  LDL R9, [R1+0x1f74] ;  /* 0x001f740001097983 */ /* 0x002ee20000100800 */
[----:B--2---:R-:W-:-:S02]  /*2d330*/  @P0 IMAD.MOV.U32 R5, RZ, RZ, R16 ;  /* 0x000000ffff050224 */ /* 0x004fc400078e0010 */
[----:B------:R-:W-:-:S05]  /*2d340*/  @P0 IMAD.MOV.U32 R4, RZ, RZ, R15 ;  /* 0x000000ffff040224 */ /* 0x000fca00078e000f */
[----:B------:R4:W2:Y:S02]  /*2d350*/  @P0 LDG.E.U16 R7, [R4.64] ;  /* 0x0000000604070981 */ /* 0x0008a4000c1e1500 */
[----:B----4-:R-:W-:Y:S02]  /*2d360*/  @P1 IMAD.MOV.U32 R5, RZ, RZ, R14 ;  /* 0x000000ffff051224 */ /* 0x010fe400078e000e */
[----:B------:R-:W-:-:S05]  /*2d370*/  @P1 IMAD.MOV.U32 R4, RZ, RZ, R12 ;  /* 0x000000ffff041224 */ /* 0x000fca00078e000c */
[----:B------:R0:W4:Y:S04]  /*2d380*/  @P1 LDG.E.U16 R6, [R4.64] ;  /* 0x0000000604061981 */ /* 0x000128000c1e1500 */
[----:B---3--:R-:W-:Y:S01]  /*2d390*/  STL [R1+0x73e4], R8 ;  /* 0x0073e40801007387 */ /* 0x008fe20000100800 */
[----:B0-----:R-:W-:Y:S01]  /*2d3a0*/  PRMT R5, RZ, 0x7610, R5 ;  /* 0x00007610ff057816 */ /* 0x001fe20000000005 */
[----:B------:R-:W-:Y:S01]  /*2d3b0*/  @P1 IMAD.MOV.U32 R15, RZ, RZ, R10 ;  /* 0x000000ffff0f1224 */ /* 0x000fe200078e000a */
[----:B------:R-:W-:Y:S01]  /*2d3c0*/  PRMT R4, RZ, 0x7610, R4 ;  /* 0x00007610ff047816 */ /* 0x000fe20000000004 */
[----:B------:R-:W-:-:S05]  /*2d3d0*/  @P1 IMAD.MOV.U32 R14, RZ, RZ, R9 ;  /* 0x000000ffff0e1224 */ /* 0x000fca00078e0009 */
[----:B------:R0:W3:Y:S02]  /*2d3e0*/  @P1 LDG.E.U16 R5, [R14.64] ;  /* 0x000000060e051981 */ /* 0x0000e4000c1e1500 */
[----:B0-----:R-:W-:Y:S02]  /*2d3f0*/  @P1 IMAD.MOV.U32 R14, RZ, RZ, R18 ;  /* 0x000000ffff0e1224 */ /* 0x001fe400078e0012 */
[----:B------:R-:W-:-:S05]  /*2d400*/  @P1 IMAD.MOV.U32 R15, RZ, RZ, R19 ;  /* 0x000000ffff0f1224 */ /* 0x000fca00078e0013 */
[----:B------:R-:W3:Y:S04]  /*2d410*/  @P1 LDG.E.U16 R4, [R14.64] ;  /* 0x000000060e041981 */ /* 0x000ee8000c1e1500 */
[----:B--2---:R0:W-:Y:S01]  /*2d420*/  STL [R1+0x73e8], R7 ;  /* 0x0073e80701007387 */ /* 0x0041e20000100800 */
[----:B------:R-:W2:Y:S02]  /*2d430*/  LDL R16, [R1+0x1f7c] ;  /* 0x001f7c0001107983 */ /* 0x000ea40000100800 */
[----:B------:R-:W2:Y:S01]  /*2d440*/  LDL R12, [R1+0x1f88] ;  /* 0x001f8800010c7983 */ /* 0x000ea20000100800 */
[----:B----4-:R1:W-:Y:S01]  /*2d450*/  STL [R1+0x73b0], R6 ;  /* 0x0073b00601007387 */ /* 0x0103e20000100800 */
[----:B------:R-:W4:Y:S02]  /*2d460*/  LDL R10, [R1+0x1f84] ;  /* 0x001f8400010a7983 */ /* 0x000f240000100800 */
[----:B------:R-:W4:Y:S01]  /*2d470*/  LDL R9, [R1+0x1f8c] ;  /* 0x001f8c0001097983 */ /* 0x000f220000100800 */
[----:B------:R-:W-:-:S02]  /*2d480*/  PRMT R3, RZ, 0x7610, R3 ;  /* 0x00007610ff037816 */ /* 0x000fc40000000003 */
[----:B------:R-:W-:Y:S01]  /*2d490*/  ISETP.GT.AND P0, PT, R13, 0x7e, PT ;  /* 0x0000007e0d00780c */ /* 0x000fe20003f04270 */
[----:B---3--:R-:W-:Y:S01]  /*2d4a0*/  STL [R1+0x73b4], R5 ;  /* 0x0073b40501007387 */ /* 0x008fe20000100800 */
[----:B0-----:R-:W3:Y:S02]  /*2d4b0*/  LDL R7, [R1+0x1f78] ;  /* 0x001f780001077983 */ /* 0x001ee40000100800 */
[----:B-1----:R-:W3:Y:S01]  /*2d4c0*/  LDL R6, [R1+0x1f94] ;  /* 0x001f940001067983 */ /* 0x002ee20000100800 */
[----:B------:R0:W-:Y:S01]  /*2d4d0*/  STL [R1+0x73b8], R4 ;  /* 0x0073b80401007387 */ /* 0x0001e20000100800 */
[----:B------:R-:W3:Y:S02]  /*2d4e0*/  LDL R22, [R1+0x1f90] ;  /* 0x001f900001167983 */ /* 0x000ee40000100800 */
[----:B------:R-:W3:Y:S01]  /*2d4f0*/  LDL R21, [R1+0x1fa0] ;  /* 0x001fa00001157983 */ /* 0x000ee20000100800 */
[----:B0-----:R-:W-:Y:S01]  /*2d500*/  PRMT R4, RZ, 0x7610, R4 ;  /* 0x00007610ff047816 */ /* 0x001fe20000000004 */
[----:B--2---:R-:W-:-:S02]  /*2d510*/  @P1 IMAD.MOV.U32 R15, RZ, RZ, R16 ;  /* 0x000000ffff0f1224 */ /* 0x004fc400078e0010 */
[----:B------:R-:W-:-:S05]  /*2d520*/  @P1 IMAD.MOV.U32 R14, RZ, RZ, R12 ;  /* 0x000000ffff0e1224 */ /* 0x000fca00078e000c */
[----:B------:R4:W2:Y:S02]  /*2d530*/  @P1 LDG.E.U16 R3, [R14.64] ;  /* 0x000000060e031981 */ /* 0x0008a4000c1e1500 */
[----:B----4-:R-:W-:Y:S02]  /*2d540*/  @P0 IMAD.MOV.U32 R15, RZ, RZ, R10 ;  /* 0x000000ffff0f0224 */ /* 0x010fe400078e000a */
[----:B------:R-:W-:-:S05]  /*2d550*/  @P0 IMAD.MOV.U32 R14, RZ, RZ, R9 ;  /* 0x000000ffff0e0224 */ /* 0x000fca00078e0009 */
[----:B------:R3:W4:Y:S02]  /*2d560*/  @P0 LDG.E.U16 R4, [R14.64] ;  /* 0x000000060e040981 */ /* 0x000724000c1e1500 */
[----:B---3--:R-:W-:Y:S02]  /*2d570*/  @P0 IMAD.MOV.U32 R15, RZ, RZ, R7 ;  /* 0x000000ffff0f0224 */ /* 0x008fe400078e0007 */
[----:B------:R-:W-:Y:S01]  /*2d580*/  @P0 IMAD.MOV.U32 R14, RZ, RZ, R6 ;  /* 0x000000ffff0e0224 */ /* 0x000fe200078e0006 */
[----:B--2---:R0:W-:Y:S01]  /*2d590*/  STL [R1+0x73bc], R3 ;  /* 0x0073bc0301007387 */ /* 0x0041e20000100800 */
[----:B------:R-:W2:Y:S02]  /*2d5a0*/  LDL R19, [R1+0x1f9c] ;  /* 0x001f9c0001137983 */ /* 0x000ea40000100800 */
[----:B------:R-:W3:Y:S02]  /*2d5b0*/  LDL R18, [R1+0x1fa8] ;  /* 0x001fa80001127983 */ /* 0x000ee40000100800 */
[----:B------:R-:W3:Y:S01]  /*2d5c0*/  LDL R16, [R1+0x1fa4] ;  /* 0x001fa40001107983 */ /* 0x000ee20000100800 */
[----:B------:R-:W3:Y:S04]  /*2d5d0*/  LDL R12, [R1+0x1fac] ;  /* 0x001fac00010c7983 */ /* 0x000ee80000100800 */
[----:B------:R-:W3:Y:S04]  /*2d5e0*/  LDL R10, [R1+0x1f98] ;  /* 0x001f9800010a7983 */ /* 0x000ee80000100800 */
[----:B------:R-:W3:Y:S04]  /*2d5f0*/  LDL R9, [R1+0x1fb4] ;  /* 0x001fb40001097983 */ /* 0x000ee80000100800 */
[----:B------:R-:W3:Y:S04]  /*2d600*/  LDL R7, [R1+0x1fb0] ;  /* 0x001fb00001077983 */ /* 0x000ee80000100800 */
[----:B------:R-:W3:Y:S04]  /*2d610*/  LDL R6, [R1+0x1fc0] ;  /* 0x001fc00001067983 */ /* 0x000ee80000100800 */
[----:B----4-:R1:W-:Y:S01]  /*2d620*/  STL [R1+0x150], R4 ;  /* 0x0001500401007387 */ /* 0x0103e20000100800 */
[----:B0-----:R-:W4:Y:S01]  /*2d630*/  LDL R3, [R1+0x1fc4] ;  /* 0x001fc40001037983 */ /* 0x001f220000100800 */
[----:B------:R-:W-:-:S02]  /*2d640*/  PRMT R23, RZ, 0x7610, R23 ;  /* 0x00007610ff177816 */ /* 0x000fc40000000017 */
[----:B------:R-:W-:Y:S02]  /*2d650*/  PRMT R20, RZ, 0x7610, R20 ;  /* 0x00007610ff147816 */ /* 0x000fe40000000014 */
[----:B------:R-:W-:Y:S02]  /*2d660*/  ISETP.GT.AND P1, PT, R13, 0x7f, PT ;  /* 0x0000007f0d00780c */ /* 0x000fe40003f24270 */
[----:B------:R0:W4:Y:S01]  /*2d670*/  @P0 LDG.E.U16 R23, [R14.64] ;  /* 0x000000060e170981 */ /* 0x000122000c1e1500 */
[----:B------:R-:W-:Y:S02]  /*2d680*/  PRMT R17, RZ, 0x7610, R17 ;  /* 0x00007610ff117816 */ /* 0x000fe40000000011 */
[----:B------:R-:W-:Y:S02]  /*2d690*/  PRMT R11, RZ, 0x7610, R11 ;  /* 0x00007610ff0b7816 */ /* 0x000fe4000000000b */
[----:B------:R-:W-:Y:S01]  /*2d6a0*/  PRMT R8, RZ, 0x7610, R8 ;  /* 0x00007610ff087816 */ /* 0x000fe20000000008 */
[----:B-1----:R-:W4:Y:S01]  /*2d6b0*/  LDL R4, [R1+0x1fbc] ;  /* 0x001fbc0001047983 */ /* 0x002f220000100800 */
[----:B0-----:R-:W-:-:S02]  /*2d6c0*/  @P0 IMAD.MOV.U32 R14, RZ, RZ, R21 ;  /* 0x000000ffff0e0224 */ /* 0x001fc400078e0015 */
[----:B------:R-:W-:-:S05]  /*2d6d0*/  @P0 IMAD.MOV.U32 R15, RZ, RZ, R22 ;  /* 0x000000ffff0f0224 */ /* 0x000fca00078e0016 */
[----:B------:R2:W4:Y:S01]  /*2d6e0*/  @P0 LDG.E.U16 R20, [R14.64] ;  /* 0x000000060e140981 */ /* 0x000522000c1e1500 */
[----:B------:R-:W-:Y:S01]  /*2d6f0*/  PRMT R5, RZ, 0x7610, R5 ;  /* 0x00007610ff057816 */ /* 0x000fe20000000005 */
[----:B--2---:R-:W-:Y:S02]  /*2d700*/  @P0 IMAD.MOV.U32 R15, RZ, RZ, R19 ;  /* 0x000000ffff0f0224 */ /* 0x004fe400078e0013 */
[----:B---3--:R-:W-:-:S05]  /*2d710*/  @P0 IMAD.MOV.U32 R14, RZ, RZ, R18 ;  /* 0x000000ffff0e0224 */ /* 0x008fca00078e0012 */
[----:B------:R0:W2:Y:S02]  /*2d720*/  @P0 LDG.E.U16 R17, [R14.64] ;  /* 0x000000060e110981 */ /* 0x0000a4000c1e1500 */
[----:B0-----:R-:W-:Y:S02]  /*2d730*/  @P1 IMAD.MOV.U32 R14, RZ, RZ, R12 ;  /* 0x000000ffff0e1224 */ /* 0x001fe400078e000c */
[----:B------:R-:W-:-:S05]  /*2d740*/  @P1 IMAD.MOV.U32 R15, RZ, RZ, R16 ;  /* 0x000000ffff0f1224 */ /* 0x000fca00078e0010 */
[----:B------:R0:W3:Y:S02]  /*2d750*/  @P1 LDG.E.U16 R11, [R14.64] ;  /* 0x000000060e0b1981 */ /* 0x0000e4000c1e1500 */
[----:B0-----:R-:W-:Y:S02]  /*2d760*/  @P1 IMAD.MOV.U32 R14, RZ, RZ, R9 ;  /* 0x000000ffff0e1224 */ /* 0x001fe400078e0009 */
[----:B------:R-:W-:-:S05]  /*2d770*/  @P1 IMAD.MOV.U32 R15, RZ, RZ, R10 ;  /* 0x000000ffff0f1224 */ /* 0x000fca00078e000a */
[----:B------:R0:W2:Y:S02]  /*2d780*/  @P1 LDG.E.U16 R8, [R14.64] ;  /* 0x000000060e081981 */ /* 0x0000a4000c1e1500 */
[----:B0-----:R-:W-:Y:S02]  /*2d790*/  @P1 IMAD.MOV.U32 R14, RZ, RZ, R6 ;  /* 0x000000ffff0e1224 */ /* 0x001fe400078e0006 */
[----:B------:R-:W-:-:S05]  /*2d7a0*/  @P1 IMAD.MOV.U32 R15, RZ, RZ, R7 ;  /* 0x000000ffff0f1224 */ /* 0x000fca00078e0007 */
[----:B------:R4:W2:Y:S02]  /*2d7b0*/  @P1 LDG.E.U16 R5, [R14.64] ;  /* 0x000000060e051981 */ /* 0x0008a4000c1e1500 */
[----:B----4-:R-:W-:Y:S02]  /*2d7c0*/  @P1 IMAD.MOV.U32 R14, RZ, RZ, R3 ;  /* 0x000000ffff0e1224 */ /* 0x010fe400078e0003 */
[----:B------:R-:W4:Y:S01]  /*2d7d0*/  LDL.LU R3, [R1+0x78c] ;  /* 0x00078c0001037983 */ /* 0x000f220000300800 */
[----:B------:R-:W-:Y:S01]  /*2d7e0*/  PRMT R0, RZ, 0x7610, R0 ;  /* 0x00007610ff007816 */ /* 0x000fe20000000000 */
[----:B------:R-:W-:-:S05]  /*2d7f0*/  @P1 IMAD.MOV.U32 R15, RZ, RZ, R4 ;  /* 0x000000ffff0f1224 */ /* 0x000fca00078e0004 */
[----:B------:R-:W2:Y:S04]  /*2d800*/  @P1 LDG.E.U16 R0, [R14.64] ;  /* 0x000000060e001981 */ /* 0x000ea8000c1e1500 */
[----:B------:R-:W0:Y:S01]  /*2d810*/  S2R R2, SR_TID.X ;  /* 0x0000000000027919 */ /* 0x000e220000002100 */
[----:B------:R-:W-:Y:S06]  /*2d820*/  BAR.SYNC.DEFER_BLOCKING 0x0 ;  /* 0x0000000000007b1d */ /* 0x000fec0000010000 */
[----:B----4-:R1:W-:Y:S04]  /*2d830*/  STL [R1+0x7470], R3 ;  /* 0x0074700301007387 */ /* 0x0103e80000100800 */
[----:B-1----:R-:W4:Y:S01]  /*2d840*/  LDL.LU R3, [R1+0x81c] ;  /* 0x00081c0001037983 */ /* 0x002f220000300800 */
[----:B------:R-:W4:Y:S02]  /*2d850*/  LDL.LU R4, [R1+0x788] ;  /* 0x0007880001047983 */ /* 0x000f240000300800 */
[----:B--2---:R1:W-:Y:S02]  /*2d860*/  STL [R1+0x124], R5 ;  /* 0x0001240501007387 */ /* 0x0043e40000100800 */
[----:B-1----:R-:W2:Y:S01]  /*2d870*/  LDL.LU R5, [R1+0x784] ;  /* 0x0007840001057983 */ /* 0x002ea20000300800 */
[----:B------:R-:W2:Y:S02]  /*2d880*/  LDL.LU R6, [R1+0x700] ;  /* 0x0007000001067983 */ /* 0x000ea40000300800 */
[----:B------:R-:W2:Y:S02]  /*2d890*/  LDL.LU R7, [R1+0x6fc] ;  /* 0x0006fc0001077983 */ /* 0x000ea40000300800 */
[----:B------:R1:W-:Y:S02]  /*2d8a0*/  STL [R1+0x128], R8 ;  /* 0x0001280801007387 */ /* 0x0003e40000100800 */
[----:B-1----:R-:W2:Y:S01]  /*2d8b0*/  LDL.LU R8, [R1+0x6f8] ;  /* 0x0006f80001087983 */ /* 0x002ea20000300800 */
[----:B------:R-:W2:Y:S02]  /*2d8c0*/  LDL.LU R9, [R1+0x6f4] ;  /* 0x0006f40001097983 */ /* 0x000ea40000300800 */
[----:B------:R-:W2:Y:S02]  /*2d8d0*/  LDL.LU R10, [R1+0x670] ;  /* 0x00067000010a7983 */ /* 0x000ea40000300800 */
[----:B------:R-:W-:Y:S01]  /*2d8e0*/  STL [R1+0x148], R23 ;  /* 0x0001481701007387 */ /* 0x000fe20000100800 */
[----:B---3--:R1:W-:Y:S04]  /*2d8f0*/  STL [R1+0x130], R11 ;  /* 0x0001300b01007387 */ /* 0x0083e80000100800 */
[----:B-1----:R-:W3:Y:S01]  /*2d900*/  LDL.LU R11, [R1+0x66c] ;  /* 0x00066c00010b7983 */ /* 0x002ee20000300800 */
[----:B------:R-:W2:Y:S02]  /*2d910*/  LDL.LU R12, [R1+0x668] ;  /* 0x00066800010c7983 */ /* 0x000ea40000300800 */
[----:B------:R-:W-:Y:S02]  /*2d920*/  STL [R1+0x140], R20 ;  /* 0x0001401401007387 */ /* 0x000fe40000100800 */
[----:B------:R-:W2:Y:S01]  /*2d930*/  LDL.LU R16, [R1+0x664] ;  /* 0x0006640001107983 */ /* 0x000ea20000300800 */
[----:B------:R1:W-:Y:S04]  /*2d940*/  STL [R1+0x138], R17 ;  /* 0x0001381101007387 */ /* 0x0003e80000100800 */
[----:B-1----:R-:W2:Y:S01]  /*2d950*/  LDL.LU R17, [R1+0x5e0] ;  /* 0x0005e00001117983 */ /* 0x002ea20000300800 */
[----:B------:R-:W2:Y:S02]  /*2d960*/  LDL.LU R18, [R1+0x5dc] ;  /* 0x0005dc0001127983 */ /* 0x000ea40000300800 */
[----:B------:R-:W2:Y:S02]  /*2d970*/  LDL.LU R19, [R1+0x5d8] ;  /* 0x0005d80001137983 */ /* 0x000ea40000300800 */
[----:B------:R-:W2:Y:S01]  /*2d980*/  LDL.LU R20, [R1+0x5d4] ;  /* 0x0005d40001147983 */ /* 0x000ea20000300800 */
[----:B------:R-:W2:Y:S01]  /*2d990*/  LDL.LU R21, [R1+0x49c] ;  /* 0x00049c0001157983 */ /* 0x000ea20000300800 */
[----:B------:R-:W2:Y:S02]  /*2d9a0*/  LDL.LU R22, [R1+0x498] ;  /* 0x0004980001167983 */ /* 0x000ea40000300800 */
[----:B------:R-:W2:Y:S02]  /*2d9b0*/  LDL.LU R23, [R1+0x494] ;  /* 0x0004940001177983 */ /* 0x000ea40000300800 */
[----:B------:R-:W2:Y:S01]  /*2d9c0*/  LDL.LU R24, [R1+0x490] ;  /* 0x0004900001187983 */ /* 0x000ea20000300800 */
[----:B------:R-:W2:Y:S01]  /*2d9d0*/  LDL.LU R25, [R1+0x41c] ;  /* 0x00041c0001197983 */ /* 0x000ea20000300800 */
[----:B------:R-:W2:Y:S02]  /*2d9e0*/  LDL.LU R26, [R1+0x418] ;  /* 0x00041800011a7983 */ /* 0x000ea40000300800 */
[----:B------:R-:W3:Y:S02]  /*2d9f0*/  LDL.LU R27, [R1+0x414] ;  /* 0x00041400011b7983 */ /* 0x000ee40000300800 */
[----:B------:R-:W3:Y:S01]  /*2da00*/  LDL.LU R28, [R1+0x410] ;  /* 0x00041000011c7983 */ /* 0x000ee20000300800 */
[----:B------:R-:W3:Y:S01]  /*2da10*/  LDL.LU R29, [R1+0x39c] ;  /* 0x00039c00011d7983 */ /* 0x000ee20000300800 */
[----:B------:R-:W-:Y:S02]  /*2da20*/  STL [R1+0x72b0], R14 ;  /* 0x0072b00e01007387 */ /* 0x000fe40000100800 */
[----:B------:R-:W-:Y:S02]  /*2da30*/  STL [R1+0x72b8], R14 ;  /* 0x0072b80e01007387 */ /* 0x000fe40000100800 */
[----:B------:R-:W-:Y:S01]  /*2da40*/  STL [R1+0x72c0], R14 ;  /* 0x0072c00e01007387 */ /* 0x000fe20000100800 */
[----:B------:R-:W-:Y:S01]  /*2da50*/  STL [R1+0x72c8], R14 ;  /* 0x0072c80e01007387 */ /* 0x000fe20000100800 */
[----:B------:R-:W-:Y:S02]  /*2da60*/  STL [R1+0x72d0], R14 ;  /* 0x0072d00e01007387 */ /* 0x000fe40000100800 */
[----:B------:R1:W-:Y:S02]  /*2da70*/  STL [R1+0x120], R0 ;  /* 0x0001200001007387 */ /* 0x0003e40000100800 */
[----:B------:R-:W-:Y:S01]  /*2da80*/  STL [R1+0x72d8], R14 ;  /* 0x0072d80e01007387 */ /* 0x000fe20000100800 */
[----:B------:R-:W-:Y:S04]  /*2da90*/  STL [R1+0x72e0], R14 ;  /* 0x0072e00e01007387 */ /* 0x000fe80000100800 */
[----:B-1----:R-:W1:Y:S01]  /*2daa0*/  S2R R0, SR_TID.X ;  /* 0x0000000000007919 */ /* 0x002e620000002100 */
[----:B------:R-:W-:Y:S02]  /*2dab0*/  STL [R1+0x72e8], R14 ;  /* 0x0072e80e01007387 */ /* 0x000fe40000100800 */
[----:B------:R-:W-:Y:S02]  /*2dac0*/  STL [R1+0x72f0], R14 ;  /* 0x0072f00e01007387 */ /* 0x000fe40000100800 */
[----:B------:R-:W-:Y:S01]  /*2dad0*/  STL [R1+0x72f8], R14 ;  /* 0x0072f80e01007387 */ /* 0x000fe20000100800 */
[----:B------:R-:W-:Y:S01]  /*2dae0*/  STL [R1+0x7304], R14 ;  /* 0x0073040e01007387 */ /* 0x000fe20000100800 */
        /* <DEDUP_REMOVED lines=11> */
[----:B0-----:R-:W-:Y:S01]  /*2dba0*/  LOP3.LUT R2, R2, 0x7f, RZ, 0xc0, !PT ;  /* 0x0000007f02027812 */ /* 0x001fe200078ec0ff */
[----:B------:R0:W-:Y:S04]  /*2dbb0*/  STL [R1+0x7370], R14 ;  /* 0x0073700e01007387 */ /* 0x0001e80000100800 */
[----:B-1----:R1:W-:Y:S01]  /*2dbc0*/  STL [R1+0x7400], R0 ;  /* 0x0074000001007387 */ /* 0x0023e20000100800 */
[----:B0-----:R-:W-:Y:S01]  /*2dbd0*/  LOP3.LUT R14, R0, 0x7f, RZ, 0xc0, !PT ;  /* 0x0000007f000e7812 */ /* 0x001fe200078ec0ff */
[----:B------:R-:W-:-:S02]  /*2dbe0*/  IMAD.SHL.U32 R2, R2, 0x2, RZ ;  /* 0x0000000202027824 */ /* 0x000fc400078e00ff */
[----:B-1----:R-:W3:Y:S01]  /*2dbf0*/  LDL.LU R0, [R1+0x790] ;  /* 0x0007900001007983 */ /* 0x002ee20000300800 */
[----:B------:R-:W-:Y:S02]  /*2dc00*/  STL [R1+0x72a8], R15 ;  /* 0x0072a80f01007387 */ /* 0x000fe40000100800 */
[----:B------:R-:W-:Y:S02]  /*2dc10*/  STL [R1+0x7368], R15 ;  /* 0x0073680f01007387 */ /* 0x000fe40000100800 */
[----:B------:R0:W-:Y:S01]  /*2dc20*/  STL [R1+0x7378], R15 ;  /* 0x0073780f01007387 */ /* 0x0001e20000100800 */
[----:B------:R-:W-:Y:S01]  /*2dc30*/  ISETP.GE.AND P0, PT, R14, R13, PT ;  /* 0x0000000d0e00720c */ /* 0x000fe20003f06270 */
[----:B0-----:R-:W3:Y:S01]  /*2dc40*/  LDL.LU R15, [R1+0x810] ;  /* 0x00081000010f7983 */ /* 0x001ee20000300800 */
[----:B------:R0:W-:Y:S03]  /*2dc50*/  STL [R1+0x73ec], R14 ;  /* 0x0073ec0e01007387 */ /* 0x0001e60000100800 */
[----:B0-----:R-:W3:Y:S01]  /*2dc60*/  LDL.LU R14, [R1+0x814] ;  /* 0x00081400010e7983 */ /* 0x001ee20000300800 */
[----:B------:R0:W-:Y:S03]  /*2dc70*/  STL [R1+0x737c], R13 ;  /* 0x00737c0d01007387 */ /* 0x0001e60000100800 */
[----:B0-----:R-:W3:Y:S04]  /*2dc80*/  LDL.LU R13, [R1+0x818] ;  /* 0x00081800010d7983 */ /* 0x001ee80000300800 */
[----:B----4-:R0:W-:Y:S04]  /*2dc90*/  STS.U16 [R2], R3 ;  /* 0x0000000302007388 */ /* 0x0101e80000000400 */
[----:B0-----:R-:W4:Y:S04]  /*2dca0*/  LDL.LU R3, [R1+0x7470] ;  /* 0x0074700001037983 */ /* 0x001f280000300800 */
[----:B--2---:R0:W-:Y:S04]  /*2dcb0*/  STS.U16 [R2+0xc100], R26 ;  /* 0x00c1001a02007388 */ /* 0x0041e80000000400 */
[----:B0-----:R-:W2:Y:S04]  /*2dcc0*/  LDL.LU R26, [R1+0x31c] ;  /* 0x00031c00011a7983 */ /* 0x001ea80000300800 */
[----:B--2---:R0:W-:Y:S04]  /*2dcd0*/  STL [R1+0x7464], R26 ;  /* 0x0074641a01007387 */ /* 0x0041e80000100800 */
[----:B0-----:R-:W2:Y:S04]  /*2dce0*/  LDL.LU R26, [R1+0x390] ;  /* 0x00039000011a7983 */ /* 0x001ea80000300800 */
[----:B--2---:R0:W-:Y:S04]  /*2dcf0*/  STL [R1+0x7468], R26 ;  /* 0x0074681a01007387 */ /* 0x0041e80000100800 */
[----:B0-----:R-:W2:Y:S04]  /*2dd00*/  LDL.LU R26, [R1+0x394] ;  /* 0x00039400011a7983 */ /* 0x001ea80000300800 */
[----:B---3--:R-:W-:Y:S04]  /*2dd10*/  STS.U16 [R2+0xc200], R27 ;  /* 0x00c2001b02007388 */ /* 0x008fe80000000400 */
[----:B------:R-:W-:Y:S04]  /*2dd20*/  STS.U16 [R2+0xc300], R28 ;  /* 0x00c3001c02007388 */ /* 0x000fe80000000400 */
[----:B------:R-:W-:Y:S04]  /*2dd30*/  STS.U16 [R2+0xe000], R29 ;  /* 0x00e0001d02007388 */ /* 0x000fe80000000400 */
[----:B------:R-:W-:Y:S04]  /*2dd40*/  STS.U16 [R2+0x100], R13 ;  /* 0x0001000d02007388 */ /* 0x000fe80000000400 */
[----:B------:R-:W-:Y:S04]  /*2dd50*/  STS.U16 [R2+0x200], R14 ;  /* 0x0002000e02007388 */ /* 0x000fe80000000400 */
[----:B------:R-:W-:Y:S04]  /*2dd60*/  STS.U16 [R2+0x300], R15 ;  /* 0x0003000f02007388 */ /* 0x000fe80000000400 */
[----:B------:R-:W-:Y:S04]  /*2dd70*/  STS.U16 [R2+0x2000], R0 ;  /* 0x0020000002007388 */ /* 0x000fe80000000400 */
[----:B----4-:R-:W-:Y:S04]  /*2dd80*/  STS.U16 [R2+0x2100], R3 ;  /* 0x0021000302007388 */ /* 0x010fe80000000400 */
[----:B------:R-:W-:Y:S04]  /*2dd90*/  STS.U16 [R2+0x2200], R4 ;  /* 0x0022000402007388 */ /* 0x000fe80000000400 */
[----:B------:R-:W-:Y:S04]  /*2dda0*/  STS.U16 [R2+0x2300], R5 ;  /* 0x0023000502007388 */ /* 0x000fe80000000400 */
[----:B------:R-:W-:Y:S04]  /*2ddb0*/  STS.U16 [R2+0x4000], R6 ;  /* 0x0040000602007388 */ /* 0x000fe80000000400 */
[----:B------:R-:W-:Y:S04]  /*2ddc0*/  STS.U16 [R2+0x4100], R7 ;  /* 0x0041000702007388 */ /* 0x000fe80000000400 */
[----:B------:R-:W-:Y:S04]  /*2ddd0*/  STS.U16 [R2+0x4200], R8 ;  /* 0x0042000802007388 */ /* 0x000fe80000000400 */
[----:B--2---:R0:W-:Y:S04]  /*2dde0*/  STL [R1+0x746c], R26 ;  /* 0x00746c1a01007387 */ /* 0x0041e80000100800 */
[----:B0-----:R-:W2:Y:S01]  /*2ddf0*/  LDL.LU R26, [R1+0x398] ;  /* 0x00039800011a7983 */ /* 0x001ea20000300800 */
[----:B------:R-:W3:Y:S02]  /*2de00*/  LDL.LU R27, [R1+0x318] ;  /* 0x00031800011b7983 */ /* 0x000ee40000300800 */
[----:B------:R-:W4:Y:S02]  /*2de10*/  LDL.LU R28, [R1+0x314] ;  /* 0x00031400011c7983 */ /* 0x000f240000300800 */
[----:B------:R-:W3:Y:S01]  /*2de20*/  LDL.LU R29, [R1+0x310] ;  /* 0x00031000011d7983 */ /* 0x000ee20000300800 */
[----:B------:R-:W3:Y:S01]  /*2de30*/  LDL.LU R13, [R1+0x29c] ;  /* 0x00029c00010d7983 */ /* 0x000ee20000300800 */
[----:B------:R-:W3:Y:S02]  /*2de40*/  LDL.LU R14, [R1+0x298] ;  /* 0x00029800010e7983 */ /* 0x000ee40000300800 */
[----:B------:R-:W3:Y:S02]  /*2de50*/  LDL.LU R15, [R1+0x294] ;  /* 0x00029400010f7983 */ /* 0x000ee40000300800 */
[----:B------:R-:W3:Y:S01]  /*2de60*/  LDL.LU R0, [R1+0x290] ;  /* 0x0002900001007983 */ /* 0x000ee20000300800 */
[----:B------:R-:W3:Y:S01]  /*2de70*/  LDL.LU R3, [R1+0x21c] ;  /* 0x00021c0001037983 */ /* 0x000ee20000300800 */
[----:B------:R-:W3:Y:S02]  /*2de80*/  LDL.LU R4, [R1+0x218] ;  /* 0x0002180001047983 */ /* 0x000ee40000300800 */
[----:B------:R-:W3:Y:S02]  /*2de90*/  LDL.LU R5, [R1+0x214] ;  /* 0x0002140001057983 */ /* 0x000ee40000300800 */
[----:B------:R-:W3:Y:S01]  /*2dea0*/  LDL.LU R6, [R1+0x210] ;  /* 0x0002100001067983 */ /* 0x000ee20000300800 */
[----:B------:R-:W3:Y:S04]  /*2deb0*/  LDL.LU R7, [R1+0x1a4] ;  /* 0x0001a40001077983 */ /* 0x000ee80000300800 */
[----:B------:R0:W-:Y:S01]  /*2dec0*/  STS.U16 [R2+0x4300], R9 ;  /* 0x0043000902007388 */ /* 0x0001e20000000400 */
[----:B------:R-:W3:Y:S03]  /*2ded0*/  LDL.LU R8, [R1+0x1a0] ;  /* 0x0001a00001087983 */ /* 0x000ee60000300800 */
[----:B------:R1:W-:Y:S04]  /*2dee0*/  STS.U16 [R2+0x6000], R10 ;  /* 0x0060000a02007388 */ /* 0x0003e80000000400 */
[----:B------:R1:W-:Y:S04]  /*2def0*/  STS.U16 [R2+0x6100], R11 ;  /* 0x0061000b02007388 */ /* 0x0003e80000000400 */
[----:B------:R1:W-:Y:S04]  /*2df00*/  STS.U16 [R2+0x6200], R12 ;  /* 0x0062000c02007388 */ /* 0x0003e80000000400 */
[----:B------:R1:W-:Y:S04]  /*2df10*/  STS.U16 [R2+0x6300], R16 ;  /* 0x0063001002007388 */ /* 0x0003e80000000400 */
[----:B------:R1:W-:Y:S04]  /*2df20*/  STS.U16 [R2+0x8000], R17 ;  /* 0x0080001102007388 */ /* 0x0003e80000000400 */
[----:B0-----:R-:W3:Y:S01]  /*2df30*/  LDL.LU R9, [R1+0x198] ;  /* 0x0001980001097983 */ /* 0x001ee20000300800 */
[----:B-1----:R-:W3:Y:S02]  /*2df40*/  LDL.LU R10, [R1+0x190] ;  /* 0x00019000010a7983 */ /* 0x002ee40000300800 */
[----:B------:R-:W3:Y:S01]  /*2df50*/  LDL.LU R11, [R1+0x11c] ;  /* 0x00011c00010b7983 */ /* 0x000ee20000300800 */
[----:B------:R-:W3:Y:S01]  /*2df60*/  LDL.LU R12, [R1+0x118] ;  /* 0x00011800010c7983 */ /* 0x000ee20000300800 */
[----:B------:R-:W3:Y:S03]  /*2df70*/  LDL.LU R16, [R1+0x114] ;  /* 0x0001140001107983 */ /* 0x000ee60000300800 */
        /* <DEDUP_REMOVED lines=15> */
[----:B0-----:R-:W3:Y:S01]  /*2e070*/  LDL.LU R24, [R1+0x54] ;  /* 0x0000540001187983 */ /* 0x001ee20000300800 */
[----:B-1----:R-:W3:Y:S03]  /*2e080*/  LDL.LU R25, [R1+0x50] ;  /* 0x0000500001197983 */ /* 0x002ee60000300800 */
[----:B--2---:R0:W-:Y:S04]  /*2e090*/  STS.U16 [R2+0xe100], R26 ;  /* 0x00e1001a02007388 */ /* 0x0041e80000000400 */
[----:B0-----:R-:W2:Y:S04]  /*2e0a0*/  LDL.LU R26, [R1+0x746c] ;  /* 0x00746c00011a7983 */ /* 0x001ea80000300800 */
[----:B--2---:R0:W-:Y:S04]  /*2e0b0*/  STS.U16 [R2+0xe200], R26 ;  /* 0x00e2001a02007388 */ /* 0x0041e80000000400 */
[----:B0-----:R-:W2:Y:S04]  /*2e0c0*/  LDL.LU R26, [R1+0x7468] ;  /* 0x00746800011a7983 */ /* 0x001ea80000300800 */
[----:B--2---:R0:W-:Y:S04]  /*2e0d0*/  STS.U16 [R2+0xe300], R26 ;  /* 0x00e3001a02007388 */ /* 0x0041e80000000400 */
[----:B0-----:R-:W2:Y:S04]  /*2e0e0*/  LDL.LU R26, [R1+0x7464] ;  /* 0x00746400011a7983 */ /* 0x001ea80000300800 */
[----:B---3--:R-:W-:Y:S04]  /*2e0f0*/  STS.U16 [R2+0x10100], R27 ;  /* 0x0101001b02007388 */ /* 0x008fe80000000400 */
[----:B----4-:R-:W-:Y:S04]  /*2e100*/  STS.U16 [R2+0x10200], R28 ;  /* 0x0102001c02007388 */ /* 0x010fe80000000400 */
[----:B------:R-:W-:Y:S04]  /*2e110*/  STS.U16 [R2+0x10300], R29 ;  /* 0x0103001d02007388 */ /* 0x000fe80000000400 */
[----:B------:R-:W-:Y:S04]  /*2e120*/  STS.U16 [R2+0x12000], R13 ;  /* 0x0120000d02007388 */ /* 0x000fe80000000400 */
[----:B--2---:R0:W-:Y:S04]  /*2e130*/  STS.U16 [R2+0x10000], R26 ;  /* 0x0100001a02007388 */ /* 0x0041e80000000400 */
[----:B0-----:R-:W2:Y:S01]  /*2e140*/  LDL.LU R26, [R1+0x7460] ;  /* 0x00746000011a7983 */ /* 0x001ea20000300800 */
[----:B------:R-:W3:Y:S02]  /*2e150*/  LDL.LU R27, [R1+0x745c] ;  /* 0x00745c00011b7983 */ /* 0x000ee40000300800 */
[----:B------:R-:W4:Y:S02]  /*2e160*/  LDL.LU R28, [R1+0x7458] ;  /* 0x00745800011c7983 */ /* 0x000f240000300800 */
[----:B------:R-:W2:Y:S01]  /*2e170*/  LDL.LU R29, [R1+0x7454] ;  /* 0x00745400011d7983 */ /* 0x000ea20000300800 */
[----:B------:R-:W2:Y:S04]  /*2e180*/  LDL.LU R13, [R1+0x778] ;  /* 0x00077800010d7983 */ /* 0x000ea80000300800 */
[----:B------:R-:W-:Y:S04]  /*2e190*/  STS.U16 [R2+0x12100], R14 ;  /* 0x0121000e02007388 */ /* 0x000fe80000000400 */
        /* <DEDUP_REMOVED lines=17> */
[----:B--2---:R0:W-:Y:S04]  /*2e2b0*/  STL [R1+0x7450], R13 ;  /* 0x0074500d01007387 */ /* 0x0041e80000100800 */
[----:B0-----:R-:W2:Y:S01]  /*2e2c0*/  LDL.LU R13, [R1+0x80c] ;  /* 0x00080c00010d7983 */ /* 0x001ea20000300800 */
        /* <DEDUP_REMOVED lines=16> */
[----:B------:R-:W2:Y:S03]  /*2e3d0*/  LDL.LU R20, [R1+0x480] ;  /* 0x0004800001147983 */ /* 0x000ea60000300800 */
[----:B------:R0:W-:Y:S01]  /*2e3e0*/  STS.U16 [R2+0x1c000], R22 ;  /* 0x01c0001602007388 */ /* 0x0001e20000000400 */
[----:B------:R-:W2:Y:S03]  /*2e3f0*/  LDL.LU R21, [R1+0x40c] ;  /* 0x00040c0001157983 */ /* 0x000ea60000300800 */
[----:B------:R1:W-:Y:S04]  /*2e400*/  STS.U16 [R2+0x1c100], R23 ;  /* 0x01c1001702007388 */ /* 0x0003e80000000400 */
[----:B------:R1:W-:Y:S04]  /*2e410*/  STS.U16 [R2+0x1c200], R24 ;  /* 0x01c2001802007388 */ /* 0x0003e80000000400 */
[----:B------:R3:W-:Y:S04]  /*2e420*/  STS.U16 [R2+0x1c300], R25 ;  /* 0x01c3001902007388 */ /* 0x0007e80000000400 */
[----:B------:R-:W-:Y:S04]  /*2e430*/  STS.U16 [R2+0x1e000], R29 ;  /* 0x01e0001d02007388 */ /* 0x000fe80000000400 */
[----:B0-----:R-:W2:Y:S01]  /*2e440*/  LDL.LU R22, [R1+0x408] ;  /* 0x0004080001167983 */ /* 0x001ea20000300800 */
[----:B-1----:R-:W2:Y:S02]  /*2e450*/  LDL.LU R23, [R1+0x404] ;  /* 0x0004040001177983 */ /* 0x002ea40000300800 */
[----:B------:R-:W2:Y:S01]  /*2e460*/  LDL.LU R24, [R1+0x400] ;  /* 0x0004000001187983 */ /* 0x000ea20000300800 */
[----:B---3--:R-:W3:Y:S01]  /*2e470*/  LDL.LU R25, [R1+0x38c] ;  /* 0x00038c0001197983 */ /* 0x008ee20000300800 */
[----:B------:R0:W-:Y:S03]  /*2e480*/  STL [R1+0x7380], R29 ;  /* 0x0073801d01007387 */ /* 0x0001e60000100800 */
[----:B----4-:R-:W-:Y:S04]  /*2e490*/  STS.U16 [R2+0x1e100], R28 ;  /* 0x01e1001c02007388 */ /* 0x010fe80000000400 */
[----:B------:R-:W-:Y:S04]  /*2e4a0*/  STS.U16 [R2+0x1e200], R27 ;  /* 0x01e2001b02007388 */ /* 0x000fe80000000400 */
[----:B------:R-:W-:Y:S04]  /*2e4b0*/  STS.U16 [R2+0x1e300], R26 ;  /* 0x01e3001a02007388 */ /* 0x000fe80000000400 */
[----:B------:R1:W-:Y:S04]  /*2e4c0*/  STS.U16 [R2+0x12300], R0 ;  /* 0x0123000002007388 */ /* 0x0003e80000000400 */
[----:B0-----:R-:W4:Y:S01]  /*2e4d0*/  LDL.LU R29, [R1+0x77c] ;  /* 0x00077c00011d7983 */ /* 0x001f220000300800 */
[----:B------:R0:W-:Y:S01]  /*2e4e0*/  STL [R1+0x7384], R28 ;  /* 0x0073841c01007387 */ /* 0x0001e20000100800 */
[----:B-1----:R-:W-:-:S02]  /*2e4f0*/  LOP3.LUT R0, R2, 0x10, RZ, 0x3c, !PT ;  /* 0x0000001002007812 */ /* 0x002fc400078e3cff */
[----:B0-----:R-:W3:Y:S01]  /*2e500*/  LDL.LU R28, [R1+0x780] ;  /* 0x00078000011c7983 */ /* 0x001ee20000300800 */
[----:B------:R0:W-:Y:S03]  /*2e510*/  STL [R1+0x7388], R27 ;  /* 0x0073881b01007387 */ /* 0x0001e60000100800 */
[----:B0-----:R-:W3:Y:S01]  /*2e520*/  LDL.LU R27, [R1+0x800] ;  /* 0x00080000011b7983 */ /* 0x001ee20000300800 */
[----:B------:R0:W-:Y:S03]  /*2e530*/  STL [R1+0x7390], R26 ;  /* 0x0073901a01007387 */ /* 0x0001e60000100800 */
[----:B0-----:R-:W3:Y:S01]  /*2e540*/  LDL.LU R26, [R1+0x804] ;  /* 0x00080400011a7983 */ /* 0x001ee20000300800 */
[----:B------:R0:W-:Y:S03]  /*2e550*/  STL [R1+0x738c], R2 ;  /* 0x00738c0201007387 */ /* 0x0001e60000100800 */
[----:B0-----:R-:W3:Y:S04]  /*2e560*/  LDL.LU R2, [R1+0x808] ;  /* 0x0008080001027983 */ /* 0x001ee80000300800 */
[----:B--2---:R0:W-:Y:S04]  /*2e570*/  STS.U16 [R0+0x400], R13 ;  /* 0x0004000d00007388 */ /* 0x0041e80000000400 */
[----:B0-----:R-:W2:Y:S04]  /*2e580*/  LDL.LU R13, [R1+0x7450] ;  /* 0x00745000010d7983 */ /* 0x001ea80000300800 */
[----:B---3--:R-:W-:Y:S01]  /*2e590*/  STS.U16 [R0+0x500], R2 ;  /* 0x0005000200007388 */ /* 0x008fe20000000400 */
[----:B------:R-:W-:Y:S02]  /*2e5a0*/  STS.U16 [R0+0x600], R26 ;  /* 0x0006001a00007388 */ /* 0x000fe40000000400 */
[----:B------:R-:W-:Y:S02]  /*2e5b0*/  STS.U16 [R0+0x700], R27 ;  /* 0x0007001b00007388 */ /* 0x000fe40000000400 */
[----:B------:R-:W-:Y:S01]  /*2e5c0*/  STS.U16 [R0+0x2400], R28 ;  /* 0x0024001c00007388 */ /* 0x000fe20000000400 */
[----:B----4-:R-:W-:Y:S04]  /*2e5d0*/  STS.U16 [R0+0x2500], R29 ;  /* 0x0025001d00007388 */ /* 0x010fe80000000400 */
[----:B--2---:R-:W-:Y:S01]  /*2e5e0*/  STS.U16 [R0+0x2600], R13 ;  /* 0x0026000d00007388 */ /* 0x004fe20000000400 */
[----:B------:R-:W-:Y:S02]  /*2e5f0*/  STS.U16 [R0+0x2700], R14 ;  /* 0x0027000e00007388 */ /* 0x000fe40000000400 */
[----:B------:R-:W-:Y:S02]  /*2e600*/  STS.U16 [R0+0x4400], R15 ;  /* 0x0044000f00007388 */ /* 0x000fe40000000400 */
[----:B------:R-:W-:Y:S01]  /*2e610*/  STS.U16 [R0+0x4500], R3 ;  /* 0x0045000300007388 */ /* 0x000fe20000000400 */
[----:B------:R-:W-:Y:S01]  /*2e620*/  STS.U16 [R0+0x4600], R4 ;  /* 0x0046000400007388 */ /* 0x000fe20000000400 */
        /* <DEDUP_REMOVED lines=12> */
[----:B------:R0:W-:Y:S02]  /*2e6f0*/  STS.U16 [R0+0xa700], R20 ;  /* 0x00a7001400007388 */ /* 0x0001e40000000400 */
[----:B------:R-:W-:Y:S02]  /*2e700*/  STS.U16 [R0+0xc400], R21 ;  /* 0x00c4001500007388 */ /* 0x000fe40000000400 */
[----:B------:R1:W-:Y:S01]  /*2e710*/  STS.U16 [R0+0xc500], R22 ;  /* 0x00c5001600007388 */ /* 0x0003e20000000400 */
[----:B0-----:R-:W2:Y:S01]  /*2e720*/  LDL.LU R20, [R1+0x388] ;  /* 0x0003880001147983 */ /* 0x001ea20000300800 */
[----:B-1----:R-:W3:Y:S03]  /*2e730*/  LDL.LU R22, [R1+0x30c] ;  /* 0x00030c0001167983 */ /* 0x002ee60000300800 */
[----:B---3--:R0:W-:Y:S04]  /*2e740*/  STL [R1+0x7448], R22 ;  /* 0x0074481601007387 */ /* 0x0081e80000100800 */
[----:B0-----:R-:W3:Y:S04]  /*2e750*/  LDL.LU R22, [R1+0x380] ;  /* 0x0003800001167983 */ /* 0x001ee80000300800 */
[----:B------:R-:W-:Y:S01]  /*2e760*/  STS.U16 [R0+0xc600], R23 ;  /* 0x00c6001700007388 */ /* 0x000fe20000000400 */
[----:B------:R-:W-:Y:S02]  /*2e770*/  STS.U16 [R0+0xc700], R24 ;  /* 0x00c7001800007388 */ /* 0x000fe40000000400 */
[----:B------:R-:W-:Y:S01]  /*2e780*/  STS.U16 [R0+0xe400], R25 ;  /* 0x00e4001900007388 */ /* 0x000fe20000000400 */
[----:B---3--:R0:W-:Y:S04]  /*2e790*/  STL [R1+0x744c], R22 ;  /* 0x00744c1601007387 */ /* 0x0081e80000100800 */
[----:B0-----:R-:W3:Y:S01]  /*2e7a0*/  LDL.LU R22, [R1+0x384] ;  /* 0x0003840001167983 */ /* 0x001ee20000300800 */
[----:B------:R-:W4:Y:S02]  /*2e7b0*/  LDL.LU R23, [R1+0x308] ;  /* 0x0003080001177983 */ /* 0x000f240000300800 */
[----:B------:R-:W4:Y:S02]  /*2e7c0*/  LDL.LU R24, [R1+0x304] ;  /* 0x0003040001187983 */ /* 0x000f240000300800 */
[----:B------:R-:W4:Y:S01]  /*2e7d0*/  LDL.LU R25, [R1+0x300] ;  /* 0x0003000001197983 */ /* 0x000f220000300800 */
[----:B------:R-:W4:Y:S01]  /*2e7e0*/  LDL.LU R2, [R1+0x28c] ;  /* 0x00028c0001027983 */ /* 0x000f220000300800 */
        /* <DEDUP_REMOVED lines=21> */
[----:B------:R-:W4:Y:S01]  /*2e940*/  LDL.LU R21, [R1+0x44] ;  /* 0x0000440001157983 */ /* 0x000f220000300800 */
[----:B--2---:R0:W-:Y:S04]  /*2e950*/  STS.U16 [R0+0xe500], R20 ;  /* 0x00e5001400007388 */ /* 0x0041e80000000400 */
[----:B0-----:R-:W3:Y:S04]  /*2e960*/  LDL.LU R20, [R1+0x40] ;  /* 0x0000400001147983 */ /* 0x001ee80000300800 */
[----:B---3--:R0:W-:Y:S04]  /*2e970*/  STS.U16 [R0+0xe600], R22 ;  /* 0x00e6001600007388 */ /* 0x0081e80000000400 */
[----:B0-----:R-:W3:Y:S04]  /*2e980*/  LDL.LU R22, [R1+0x744c] ;  /* 0x00744c0001167983 */ /* 0x001ee80000300800 */
[----:B---3--:R0:W-:Y:S04]  /*2e990*/  STS.U16 [R0+0xe700], R22 ;  /* 0x00e7001600007388 */ /* 0x0081e80000000400 */
[----:B0-----:R-:W3:Y:S04]  /*2e9a0*/  LDL.LU R22, [R1+0x7448] ;  /* 0x0074480001167983 */ /* 0x001ee80000300800 */
[----:B---3--:R0:W-:Y:S01]  /*2e9b0*/  STS.U16 [R0+0x10400], R22 ;  /* 0x0104001600007388 */ /* 0x0081e20000000400 */
[----:B----4-:R1:W-:Y:S02]  /*2e9c0*/  STS.U16 [R0+0x10500], R23 ;  /* 0x0105001700007388 */ /* 0x0103e40000000400 */
[----:B------:R3:W-:Y:S02]  /*2e9d0*/  STS.U16 [R0+0x10600], R24 ;  /* 0x0106001800007388 */ /* 0x0007e40000000400 */
[----:B------:R4:W-:Y:S01]  /*2e9e0*/  STS.U16 [R0+0x10700], R25 ;  /* 0x0107001900007388 */ /* 0x0009e20000000400 */
[----:B0-----:R-:W2:Y:S01]  /*2e9f0*/  LDL.LU R22, [R1+0x7444] ;  /* 0x0074440001167983 */ /* 0x001ea20000300800 */
[----:B-1----:R-:W2:Y:S02]  /*2ea00*/  LDL.LU R23, [R1+0x7440] ;  /* 0x0074400001177983 */ /* 0x002ea40000300800 */
[----:B---3--:R-:W3:Y:S02]  /*2ea10*/  LDL.LU R24, [R1+0x743c] ;  /* 0x00743c0001187983 */ /* 0x008ee40000300800 */
[----:B----4-:R-:W4:Y:S01]  /*2ea20*/  LDL.LU R25, [R1+0x7438] ;  /* 0x0074380001197983 */ /* 0x010f220000300800 */
        /* <DEDUP_REMOVED lines=24> */
[----:B----4-:R-:W-:Y:S04]  /*2ebb0*/  STS.U16 [R0+0x1e400], R25 ;  /* 0x01e4001900007388 */ /* 0x010fe80000000400 */
[----:B------:R-:W-:Y:S01]  /*2ebc0*/  STL [R1+0x7394], R25 ;  /* 0x0073941901007387 */ /* 0x000fe20000100800 */
[----:B---3--:R-:W-:Y:S02]  /*2ebd0*/  STS.U16 [R0+0x1e500], R24 ;  /* 0x01e5001800007388 */ /* 0x008fe40000000400 */
[----:B------:R0:W-:Y:S02]  /*2ebe0*/  STL [R1+0x7398], R24 ;  /* 0x0073981801007387 */ /* 0x0001e40000100800 */
[----:B0-----:R-:W3:Y:S04]  /*2ebf0*/  LDL.LU R24, [R1+0x7f0] ;  /* 0x0007f00001187983 */ /* 0x001ee80000300800 */
[----:B------:R-:W0:Y:S01]  /*2ec00*/  S2R R21, SR_TID.X ;  /* 0x0000000000157919 */ /* 0x000e220000002100 */
[----:B--2---:R-:W-:Y:S03]  /*2ec10*/  STS.U16 [R0+0x1e600], R23 ;  /* 0x01e6001700007388 */ /* 0x004fe60000000400 */
[----:B---3--:R1:W-:Y:S04]  /*2ec20*/  STL [R1+0x7430], R24 ;  /* 0x0074301801007387 */ /* 0x0083e80000100800 */
[----:B-1----:R-:W2:Y:S01]  /*2ec30*/  LDL.LU R24, [R1+0x7fc] ;  /* 0x0007fc0001187983 */ /* 0x002ea20000300800 */
[----:B0-----:R-:W-:-:S05]  /*2ec40*/  LOP3.LUT R21, R21, 0x7f, RZ, 0xc0, !PT ;  /* 0x0000007f15157812 */ /* 0x001fca00078ec0ff */
[----:B------:R-:W-:Y:S02]  /*2ec50*/  IMAD.SHL.U32 R0, R21, 0x2, RZ ;  /* 0x0000000215007824 */ /* 0x000fe400078e00ff */
[----:B------:R-:W0:Y:S04]  /*2ec60*/  S2R R21, SR_TID.X ;  /* 0x0000000000157919 */ /* 0x000e280000002100 */
[----:B--2---:R0:W-:Y:S01]  /*2ec70*/  STL [R1+0x7434], R24 ;  /* 0x0074341801007387 */ /* 0x0041e20000100800 */
[----:B------:R-:W2:Y:S02]  /*2ec80*/  LDL.LU R25, [R1+0x770] ;  /* 0x0007700001197983 */ /* 0x000ea40000300800 */
[----:B------:R-:W3:Y:S02]  /*2ec90*/  LDL.LU R2, [R1+0x76c] ;  /* 0x00076c0001027983 */ /* 0x000ee40000300800 */
[----:B------:R-:W4:Y:S01]  /*2eca0*/  LDL.LU R26, [R1+0x768] ;  /* 0x00076800011a7983 */ /* 0x000f220000300800 */
        /* <DEDUP_REMOVED lines=9> */
[----:B0-----:R-:W-:Y:S01]  /*2ed40*/  LOP3.LUT R24, R21, 0x7f, RZ, 0xc0, !PT ;  /* 0x0000007f15187812 */ /* 0x001fe200078ec0ff */
[----:B------:R-:W2:Y:S02]  /*2ed50*/  LDL.LU R6, [R1+0x5c0] ;  /* 0x0005c00001067983 */ /* 0x000ea40000300800 */
[----:B------:R-:W2:Y:S01]  /*2ed60*/  LDL.LU R7, [R1+0x4fc] ;  /* 0x0004fc0001077983 */ /* 0x000ea20000300800 */
[----:B------:R-:W2:Y:S01]  /*2ed70*/  LDL.LU R8, [R1+0x4f8] ;  /* 0x0004f80001087983 */ /* 0x000ea20000300800 */
[----:B------:R-:W2:Y:S02]  /*2ed80*/  LDL.LU R9, [R1+0x4f4] ;  /* 0x0004f40001097983 */ /* 0x000ea40000300800 */
[----:B------:R-:W2:Y:S02]  /*2ed90*/  LDL.LU R10, [R1+0x47c] ;  /* 0x00047c00010a7983 */ /* 0x000ea40000300800 */
[----:B------:R-:W-:Y:S01]  /*2eda0*/  IMAD.SHL.U32 R24, R24, 0x2, RZ ;  /* 0x0000000218187824 */ /* 0x000fe200078e00ff */
[----:B------:R-:W2:Y:S01]  /*2edb0*/  LDL.LU R11, [R1+0x478] ;  /* 0x00047800010b7983 */ /* 0x000ea20000300800 */
[----:B------:R-:W2:Y:S02]  /*2edc0*/  LDL.LU R12, [R1+0x474] ;  /* 0x00047400010c7983 */ /* 0x000ea40000300800 */
[----:B------:R-:W2:Y:S02]  /*2edd0*/  LDL.LU R16, [R1+0x470] ;  /* 0x0004700001107983 */ /* 0x000ea40000300800 */
[----:B------:R-:W2:Y:S01]  /*2ede0*/  LDL.LU R17, [R1+0x3fc] ;  /* 0x0003fc0001117983 */ /* 0x000ea20000300800 */
[----:B------:R-:W2:Y:S01]  /*2edf0*/  LDL.LU R18, [R1+0x3f8] ;  /* 0x0003f80001127983 */ /* 0x000ea20000300800 */
[----:B------:R-:W-:Y:S01]  /*2ee00*/  LOP3.LUT R24, R24, 0x10, RZ, 0x3c, !PT ;  /* 0x0000001018187812 */ /* 0x000fe200078e3cff */
[----:B------:R-:W2:Y:S02]  /*2ee10*/  LDL.LU R19, [R1+0x3f4] ;  /* 0x0003f40001137983 */ /* 0x000ea40000300800 */
[----:B------:R-:W2:Y:S01]  /*2ee20*/  LDL.LU R20, [R1+0x3f0] ;  /* 0x0003f00001147983 */ /* 0x000ea20000300800 */
[----:B------:R-:W2:Y:S01]  /*2ee30*/  LDL.LU R21, [R1+0x37c] ;  /* 0x00037c0001157983 */ /* 0x000ea20000300800 */
[----:B------:R0:W-:Y:S03]  /*2ee40*/  STL [R1+0x739c], R23 ;  /* 0x00739c1701007387 */ /* 0x0001e60000100800 */
[----:B------:R1:W-:Y:S04]  /*2ee50*/  STS.U16 [R24+0x1e700], R22 ;  /* 0x01e7001618007388 */ /* 0x0003e80000000400 */
[----:B0-----:R-:W2:Y:S01]  /*2ee60*/  LDL.LU R23, [R1+0x7f4] ;  /* 0x0007f40001177983 */ /* 0x001ea20000300800 */
[----:B-1----:R-:W2:Y:S01]  /*2ee70*/  LDL.LU R24, [R1+0x7434] ;  /* 0x0074340001187983 */ /* 0x002ea20000300800 */
[----:B------:R-:W-:Y:S01]  /*2ee80*/  LOP3.LUT R0, R0, 0x20, RZ, 0x3c, !PT ;  /* 0x0000002000007812 */ /* 0x000fe200078e3cff */
[----:B------:R0:W-:Y:S02]  /*2ee90*/  STL [R1+0x73a0], R22 ;  /* 0x0073a01601007387 */ /* 0x0001e40000100800 */
[----:B0-----:R-:W3:Y:S04]  /*2eea0*/  LDL.LU R22, [R1+0x7f8] ;  /* 0x0007f80001167983 */ /* 0x001ee80000300800 */
[----:B--2---:R0:W-:Y:S04]  /*2eeb0*/  STS.U16 [R0+0x800], R24 ;  /* 0x0008001800007388 */ /* 0x0041e80000000400 */
[----:B0-----:R-:W2:Y:S04]  /*2eec0*/  LDL.LU R24, [R1+0x7430] ;  /* 0x0074300001187983 */ /* 0x001ea80000300800 */
[----:B---3--:R-:W-:Y:S01]  /*2eed0*/  STS.U16 [R0+0x900], R22 ;  /* 0x0009001600007388 */ /* 0x008fe20000000400 */
[----:B------:R-:W-:Y:S03]  /*2eee0*/  STS.U16 [R0+0xa00], R23 ;  /* 0x000a001700007388 */ /* 0x000fe60000000400 */
[----:B--2---:R-:W-:Y:S01]  /*2eef0*/  STS.U16 [R0+0xb00], R24 ;  /* 0x000b001800007388 */ /* 0x004fe20000000400 */
[----:B------:R-:W-:Y:S02]  /*2ef00*/  STS.U16 [R0+0x2800], R25 ;  /* 0x0028001900007388 */ /* 0x000fe40000000400 */
[----:B------:R-:W-:Y:S02]  /*2ef10*/  STS.U16 [R0+0x2900], R2 ;  /* 0x0029000200007388 */ /* 0x000fe40000000400 */
[----:B----4-:R-:W-:Y:S01]  /*2ef20*/  STS.U16 [R0+0x2a00], R26 ;  /* 0x002a001a00007388 */ /* 0x010fe20000000400 */
        /* <DEDUP_REMOVED lines=16> */
[----:B------:R0:W-:Y:S01]  /*2f030*/  STS.U16 [R0+0xab00], R16 ;  /* 0x00ab001000007388 */ /* 0x0001e20000000400 */
[----:B------:R-:W-:Y:S02]  /*2f040*/  STS.U16 [R0+0xc800], R17 ;  /* 0x00c8001100007388 */ /* 0x000fe40000000400 */
[----:B------:R1:W-:Y:S01]  /*2f050*/  STS.U16 [R0+0xc900], R18 ;  /* 0x00c9001200007388 */ /* 0x0003e20000000400 */
[----:B0-----:R-:W2:Y:S01]  /*2f060*/  LDL.LU R16, [R1+0x378] ;  /* 0x0003780001107983 */ /* 0x001ea20000300800 */
[----:B-1----:R-:W3:Y:S03]  /*2f070*/  LDL.LU R18, [R1+0x2fc] ;  /* 0x0002fc0001127983 */ /* 0x002ee60000300800 */
[----:B---3--:R0:W-:Y:S04]  /*2f080*/  STL [R1+0x7428], R18 ;  /* 0x0074281201007387 */ /* 0x0081e80000100800 */
[----:B0-----:R-:W3:Y:S01]  /*2f090*/  LDL.LU R18, [R1+0x370] ;  /* 0x0003700001127983 */ /* 0x001ee20000300800 */
[----:B------:R-:W-:Y:S02]  /*2f0a0*/  STS.U16 [R0+0xca00], R19 ;  /* 0x00ca001300007388 */ /* 0x000fe40000000400 */
        /* <DEDUP_REMOVED lines=73> */
[----:B------:R-:W0:Y:S04]  /*2f540*/  S2R R17, SR_TID.X ;  /* 0x0000000000117919 */ /* 0x000e280000002100 */
[----:B---3--:R1:W-:Y:S04]  /*2f550*/  STL [R1+0x7410], R20 ;  /* 0x0074101401007387 */ /* 0x0083e80000100800 */
[----:B-1----:R-:W3:Y:S01]  /*2f560*/  LDL.LU R20, [R1+0x7ec] ;  /* 0x0007ec0001147983 */ /* 0x002ee20000300800 */
[----:B0-----:R-:W-:-:S05]  /*2f570*/  LOP3.LUT R17, R17, 0x7f, RZ, 0xc0, !PT ;  /* 0x0000007f11117812 */ /* 0x001fca00078ec0ff */
[----:B------:R-:W-:Y:S02]  /*2f580*/  IMAD.SHL.U32 R2, R17, 0x2, RZ ;  /* 0x0000000211027824 */ /* 0x000fe400078e00ff */
[----:B------:R-:W0:Y:S04]  /*2f590*/  S2R R17, SR_TID.X ;  /* 0x0000000000117919 */ /* 0x000e280000002100 */
[----:B--2---:R-:W-:Y:S04]  /*2f5a0*/  STS.U16 [R0+0x1ea00], R19 ;  /* 0x01ea001300007388 */ /* 0x004fe80000000400 */
[----:B---3--:R0:W-:Y:S01]  /*2f5b0*/  STL [R1+0x7414], R20 ;  /* 0x0074141401007387 */ /* 0x0081e20000100800 */
        /* <DEDUP_REMOVED lines=52> */
[----:B------:R0:W-:Y:S03]  /*2f900*/  STS.U16 [R2+0x8c00], R0 ;  /* 0x008c000002007388 */ /* 0x0001e60000000400 */
[----:B0-----:R-:W2:Y:S04]  /*2f910*/  LDL.LU R0, [R1+0x2ec] ;  /* 0x0002ec0001007983 */ /* 0x001ea80000300800 */
[----:B--2---:R0:W-:Y:S04]  /*2f920*/  STL [R1+0x7404], R0 ;  /* 0x0074040001007387 */ /* 0x0041e80000100800 */
[----:B0-----:R-:W2:Y:S04]  /*2f930*/  LDL.LU R0, [R1+0x360] ;  /* 0x0003600001007983 */ /* 0x001ea80000300800 */
[----:B--2---:R0:W-:Y:S04]  /*2f940*/  STL [R1+0x7408], R0 ;  /* 0x0074080001007387 */ /* 0x0041e80000100800 */
[----:B0-----:R-:W2:Y:S01]  /*2f950*/  LDL.LU R0, [R1+0x364] ;  /* 0x0003640001007983 */ /* 0x001ea20000300800 */
        /* <DEDUP_REMOVED lines=41> */
[----:B--2---:R0:W-:Y:S04]  /*2fbf0*/  STS.U16 [R2+0xed00], R0 ;  /* 0x00ed000002007388 */ /* 0x0041e80000000400 */
[----:B0-----:R-:W2:Y:S04]  /*2fc00*/  LDL.LU R0, [R1+0x740c] ;  /* 0x00740c0001007983 */ /* 0x001ea80000300800 */
[----:B--2---:R0:W-:Y:S04]  /*2fc10*/  STS.U16 [R2+0xee00], R0 ;  /* 0x00ee000002007388 */ /* 0x0041e80000000400 */
[----:B0-----:R-:W2:Y:S04]  /*2fc20*/  LDL.LU R0, [R1+0x7408] ;  /* 0x0074080001007983 */ /* 0x001ea80000300800 */
[----:B--2---:R0:W-:Y:S04]  /*2fc30*/  STS.U16 [R2+0xef00], R0 ;  /* 0x00ef000002007388 */ /* 0x0041e80000000400 */
[----:B0-----:R-:W2:Y:S04]  /*2fc40*/  LDL.LU R0, [R1+0x7404] ;  /* 0x0074040001007983 */ /* 0x001ea80000300800 */
[----:B--2---:R0:W-:Y:S01]  /*2fc50*/  STS.U16 [R2+0x10c00], R0 ;  /* 0x010c000002007388 */ /* 0x0041e20000000400 */
[----:B---3--:R1:W-:Y:S02]  /*2fc60*/  STS.U16 [R2+0x10d00], R11 ;  /* 0x010d000b02007388 */ /* 0x0083e40000000400 */
[----:B----4-:R2:W-:Y:S02]  /*2fc70*/  STS.U16 [R2+0x10e00], R12 ;  /* 0x010e000c02007388 */ /* 0x0105e40000000400 */
[----:B------:R3:W-:Y:S01]  /*2fc80*/  STS.U16 [R2+0x10f00], R16 ;  /* 0x010f001002007388 */ /* 0x0007e20000000400 */
[----:B------:R3:W-:Y:S04]  /*2fc90*/  STS.U16 [R2+0x12c00], R17 ;  /* 0x012c001102007388 */ /* 0x0007e80000000400 */
[----:B0-----:R-:W4:Y:S01]  /*2fca0*/  LDL.LU R0, [R1+0x7400] ;  /* 0x0074000001007983 */ /* 0x001f220000300800 */
[----:B-1----:R-:W4:Y:S02]  /*2fcb0*/  LDL.LU R11, [R1+0x73fc] ;  /* 0x0073fc00010b7983 */ /* 0x002f240000300800 */
[----:B--2---:R-:W2:Y:S02]  /*2fcc0*/  LDL.LU R12, [R1+0x73f8] ;  /* 0x0073f800010c7983 */ /* 0x004ea40000300800 */
[----:B---3--:R-:W3:Y:S01]  /*2fcd0*/  LDL.LU R16, [R1+0x73f4] ;  /* 0x0073f40001107983 */ /* 0x008ee20000300800 */
[----:B------:R-:W2:Y:S04]  /*2fce0*/  LDL.LU R17, [R1+0x73f0] ;  /* 0x0073f00001117983 */ /* 0x000ea80000300800 */
[----:B------:R0:W-:Y:S01]  /*2fcf0*/  STS.U16 [R2+0x12d00], R18 ;  /* 0x012d001202007388 */ /* 0x0001e20000000400 */
[----:B------:R1:W-:Y:S02]  /*2fd00*/  STS.U16 [R2+0x12e00], R19 ;  /* 0x012e001302007388 */ /* 0x0003e40000000400 */
[----:B------:R1:W-:Y:S02]  /*2fd10*/  STS.U16 [R2+0x12f00], R20 ;  /* 0x012f001402007388 */ /* 0x0003e40000000400 */
[----:B------:R1:W-:Y:S01]  /*2fd20*/  STS.U16 [R2+0x14c00], R21 ;  /* 0x014c001502007388 */ /* 0x0003e20000000400 */
[----:B------:R1:W-:Y:S01]  /*2fd30*/  STS.U16 [R2+0x14d00], R22 ;  /* 0x014d001602007388 */ /* 0x0003e20000000400 */
[----:B------:R1:W-:Y:S02]  /*2fd40*/  STS.U16 [R2+0x14e00], R23 ;  /* 0x014e001702007388 */ /* 0x0003e40000000400 */
[----:B------:R-:W-:Y:S02]  /*2fd50*/  STS.U16 [R2+0x14f00], R24 ;  /* 0x014f001802007388 */ /* 0x000fe40000000400 */
[----:B------:R-:W-:Y:S01]  /*2fd60*/  STS.U16 [R2+0x16c00], R25 ;  /* 0x016c001902007388 */ /* 0x000fe20000000400 */
[----:B------:R-:W-:Y:S01]  /*2fd70*/  STS.U16 [R2+0x16d00], R26 ;  /* 0x016d001a02007388 */ /* 0x000fe20000000400 */
[----:B------:R-:W-:Y:S02]  /*2fd80*/  STS.U16 [R2+0x16e00], R27 ;  /* 0x016e001b02007388 */ /* 0x000fe40000000400 */
[----:B------:R-:W-:Y:S01]  /*2fd90*/  STS.U16 [R2+0x16f00], R28 ;  /* 0x016f001c02007388 */ /* 0x000fe20000000400 */
[----:B0-----:R-:W3:Y:S01]  /*2fda0*/  LDL.LU R18, [R1+0x7dc] ;  /* 0x0007dc0001127983 */ /* 0x001ee20000300800 */
[----:B------:R-:W-:Y:S02]  /*2fdb0*/  STS.U16 [R2+0x18c00], R29 ;  /* 0x018c001d02007388 */ /* 0x000fe40000000400 */
[----:B-1----:R-:W3:Y:S01]  /*2fdc0*/  LDL.LU R19, [R1+0x7d8] ;  /* 0x0007d80001137983 */ /* 0x002ee20000300800 */
[----:B------:R0:W-:Y:S04]  /*2fdd0*/  STS.U16 [R2+0x18d00], R13 ;  /* 0x018d000d02007388 */ /* 0x0001e80000000400 */
[----:B------:R-:W3:Y:S04]  /*2fde0*/  LDL.LU R20, [R1+0x7d4] ;  /* 0x0007d40001147983 */ /* 0x000ee80000300800 */
[----:B------:R-:W-:Y:S01]  /*2fdf0*/  STS.U16 [R2+0x18e00], R14 ;  /* 0x018e000e02007388 */ /* 0x000fe20000000400 */
[----:B------:R-:W3:Y:S02]  /*2fe00*/  LDL.LU R21, [R1+0x7d0] ;  /* 0x0007d00001157983 */ /* 0x000ee40000300800 */
[----:B------:R1:W-:Y:S02]  /*2fe10*/  STS.U16 [R2+0x18f00], R15 ;  /* 0x018f000f02007388 */ /* 0x0003e40000000400 */
[----:B------:R-:W3:Y:S01]  /*2fe20*/  LDL.LU R22, [R1+0x750] ;  /* 0x0007500001167983 */ /* 0x000ee20000300800 */
[----:B------:R1:W-:Y:S04]  /*2fe30*/  STS.U16 [R2+0x1ac00], R3 ;  /* 0x01ac000302007388 */ /* 0x0003e80000000400 */
[----:B------:R-:W3:Y:S01]  /*2fe40*/  LDL.LU R23, [R1+0x74c] ;  /* 0x00074c0001177983 */ /* 0x000ee20000300800 */
[----:B------:R-:W-:Y:S02]  /*2fe50*/  STS.U16 [R2+0x1ad00], R4 ;  /* 0x01ad000402007388 */ /* 0x000fe40000000400 */
[----:B0-----:R-:W3:Y:S01]  /*2fe60*/  LDL.LU R13, [R1+0x748] ;  /* 0x00074800010d7983 */ /* 0x001ee20000300800 */
[----:B------:R-:W-:Y:S04]  /*2fe70*/  STS.U16 [R2+0x1ae00], R5 ;  /* 0x01ae000502007388 */ /* 0x000fe80000000400 */
[----:B------:R-:W-:Y:S04]  /*2fe80*/  STS.U16 [R2+0x1af00], R6 ;  /* 0x01af000602007388 */ /* 0x000fe80000000400 */
[----:B-1----:R-:W3:Y:S01]  /*2fe90*/  LDL.LU R15, [R1+0x740] ;  /* 0x00074000010f7983 */ /* 0x002ee20000300800 */
[----:B------:R-:W-:Y:S02]  /*2fea0*/  STS.U16 [R2+0x1cc00], R7 ;  /* 0x01cc000702007388 */ /* 0x000fe40000000400 */
[----:B------:R-:W-:Y:S01]  /*2feb0*/  STS.U16 [R2+0x1cd00], R8 ;  /* 0x01cd000802007388 */ /* 0x000fe20000000400 */
[----:B------:R-:W3:Y:S01]  /*2fec0*/  LDL.LU R3, [R1+0x6c0] ;  /* 0x0006c00001037983 */ /* 0x000ee20000300800 */
[----:B------:R-:W-:Y:S02]  /*2fed0*/  STS.U16 [R2+0x1ce00], R9 ;  /* 0x01ce000902007388 */ /* 0x000fe40000000400 */
[----:B------:R-:W-:Y:S01]  /*2fee0*/  STS.U16 [R2+0x1cf00], R10 ;  /* 0x01cf000a02007388 */ /* 0x000fe20000000400 */
[----:B----4-:R-:W-:Y:S01]  /*2fef0*/  LOP3.LUT R0, R0, 0x7f, RZ, 0xc0, !PT ;  /* 0x0000007f00007812 */ /* 0x010fe200078ec0ff */
[----:B--2---:R-:W-:Y:S01]  /*2ff00*/  STL [R1+0x73c4], R17 ;  /* 0x0073c41101007387 */ /* 0x004fe20000100800 */
[----:B---3--:R-:W-:Y:S03]  /*2ff10*/  STL [R1+0x73c8], R16 ;  /* 0x0073c81001007387 */ /* 0x008fe60000100800 */
[----:B------:R-:W-:Y:S01]  /*2ff20*/  STL [R1+0x73d0], R12 ;  /* 0x0073d00c01007387 */ /* 0x000fe20000100800 */
[----:B------:R-:W2:Y:S03]  /*2ff30*/  LDL.LU R24, [R1+0x6bc] ;  /* 0x0006bc0001187983 */ /* 0x000ea60000300800 */
[----:B------:R0:W-:Y:S04]  /*2ff40*/  STS.U16 [R2+0x1ec00], R17 ;  /* 0x01ec001102007388 */ /* 0x0001e80000000400 */
[----:B------:R-:W3:Y:S01]  /*2ff50*/  LDL.LU R25, [R1+0x6b8] ;  /* 0x0006b80001197983 */ /* 0x000ee20000300800 */
[----:B0-----:R-:W-:-:S03]  /*2ff60*/  IMAD.SHL.U32 R17, R0, 0x2, RZ ;  /* 0x0000000200117824 */ /* 0x001fc600078e00ff */
[----:B------:R-:W4:Y:S01]  /*2ff70*/  LDL.LU R2, [R1+0x6b0] ;  /* 0x0006b00001027983 */ /* 0x000f220000300800 */
[----:B------:R-:W4:Y:S02]  /*2ff80*/  LDL.LU R26, [R1+0x630] ;  /* 0x00063000011a7983 */ /* 0x000f240000300800 */
[----:B------:R-:W4:Y:S02]  /*2ff90*/  LDL.LU R27, [R1+0x62c] ;  /* 0x00062c00011b7983 */ /* 0x000f240000300800 */
[----:B------:R-:W4:Y:S01]  /*2ffa0*/  LDL.LU R28, [R1+0x628] ;  /* 0x00062800011c7983 */ /* 0x000f220000300800 */
[----:B------:R-:W4:Y:S01]  /*2ffb0*/  LDL.LU R29, [R1+0x620] ;  /* 0x00062000011d7983 */ /* 0x000f220000300800 */
[----:B------:R-:W-:Y:S01]  /*2ffc0*/  LOP3.LUT R17, R17, 0x30, RZ, 0x3c, !PT ;  /* 0x0000003011117812 */ /* 0x000fe200078e3cff */
[----:B------:R-:W4:Y:S02]  /*2ffd0*/  LDL.LU R14, [R1+0x4e0] ;  /* 0x0004e000010e7983 */ /* 0x000f240000300800 */
[----:B------:R-:W4:Y:S01]  /*2ffe0*/  LDL.LU R4, [R1+0x4dc] ;  /* 0x0004dc0001047983 */ /* 0x000f220000300800 */
[----:B------:R-:W4:Y:S01]  /*2fff0*/  LDL.LU R5, [R1+0x4d8] ;  /* 0x0004d80001057983 */ /* 0x000f220000300800 */
[----:B------:R-:W4:Y:S02]  /*30000*/  LDL.LU R6, [R1+0x4d0] ;  /* 0x0004d00001067983 */ /* 0x000f240000300800 */
[----:B------:R-:W4:Y:S01]  /*30010*/  LDL.LU R7, [R1+0x45c] ;  /* 0x00045c0001077983 */ /* 0x000f220000300800 */
[----:B------:R-:W-:Y:S01]  /*30020*/  STS.U16 [R17+0x1ed00], R16 ;  /* 0x01ed001011007388 */ /* 0x000fe20000000400 */
[----:B------:R-:W4:Y:S02]  /*30030*/  LDL.LU R8, [R1+0x458] ;  /* 0x0004580001087983 */ /* 0x000f240000300800 */
[----:B------:R0:W-:Y:S02]  /*30040*/  STS.U16 [R17+0x1ee00], R12 ;  /* 0x01ee000c11007388 */ /* 0x0001e40000000400 */
[----:B------:R-:W4:Y:S01]  /*30050*/  LDL.LU R9, [R1+0x454] ;  /* 0x0004540001097983 */ /* 0x000f220000300800 */
[----:B------:R-:W4:Y:S01]  /*30060*/  LDL.LU R10, [R1+0x44c] ;  /* 0x00044c00010a7983 */ /* 0x000f220000300800 */
[----:B0-----:R-:W-:-:S03]  /*30070*/  IMAD.SHL.U32 R12, R0, 0x2, RZ ;  /* 0x00000002000c7824 */ /* 0x001fc600078e00ff */
[----:B------:R-:W4:Y:S02]  /*30080*/  LDL.LU R0, [R1+0x3dc] ;  /* 0x0003dc0001007983 */ /* 0x000f240000300800 */
[----:B------:R-:W-:Y:S02]  /*30090*/  LOP3.LUT R12, R12, 0x40, RZ, 0x3c, !PT ;  /* 0x000000400c0c7812 */ /* 0x000fe400078e3cff */
[----:B------:R-:W-:Y:S04]  /*300a0*/  STS.U16 [R17+0x1ef00], R11 ;  /* 0x01ef000b11007388 */ /* 0x000fe80000000400 */
[----:B------:R-:W-:Y:S01]  /*300b0*/  STS.U16 [R12+0x1000], R18 ;  /* 0x001000120c007388 */ /* 0x000fe20000000400 */
[----:B------:R-:W-:Y:S02]  /*300c0*/  STS.U16 [R12+0x1100], R19 ;  /* 0x001100130c007388 */ /* 0x000fe40000000400 */
[----:B------:R-:W-:Y:S02]  /*300d0*/  STS.U16 [R12+0x1200], R20 ;  /* 0x001200140c007388 */ /* 0x000fe40000000400 */
[----:B------:R-:W-:Y:S01]  /*300e0*/  STS.U16 [R12+0x1300], R21 ;  /* 0x001300150c007388 */ /* 0x000fe20000000400 */
[----:B------:R-:W-:Y:S01]  /*300f0*/  STS.U16 [R12+0x3000], R22 ;  /* 0x003000160c007388 */ /* 0x000fe20000000400 */
[----:B------:R-:W-:Y:S02]  /*30100*/  STS.U16 [R12+0x3100], R23 ;  /* 0x003100170c007388 */ /* 0x000fe40000000400 */
[----:B------:R0:W-:Y:S02]  /*30110*/  STS.U16 [R12+0x3200], R13 ;  /* 0x0032000d0c007388 */ /* 0x0001e40000000400 */
[----:B------:R1:W-:Y:S01]  /*30120*/  STS.U16 [R12+0x3300], R15 ;  /* 0x0033000f0c007388 */ /* 0x0003e20000000400 */
[----:B------:R1:W-:Y:S04]  /*30130*/  STS.U16 [R12+0x5000], R3 ;  /* 0x005000030c007388 */ /* 0x0003e80000000400 */
[----:B------:R-:W-:Y:S04]  /*30140*/  STL [R1+0x73d4], R11 ;  /* 0x0073d40b01007387 */ /* 0x000fe80000100800 */
[----:B0-----:R-:W4:Y:S01]  /*30150*/  LDL.LU R13, [R1+0x3d8] ;  /* 0x0003d800010d7983 */ /* 0x001f220000300800 */
[----:B-1----:R-:W4:Y:S02]  /*30160*/  LDL.LU R15, [R1+0x3d4] ;  /* 0x0003d400010f7983 */ /* 0x002f240000300800 */
[----:B------:R-:W4:Y:S01]  /*30170*/  LDL.LU R3, [R1+0x3cc] ;  /* 0x0003cc0001037983 */ /* 0x000f220000300800 */
[----:B--2---:R-:W-:Y:S01]  /*30180*/  STS.U16 [R12+0x5100], R24 ;  /* 0x005100180c007388 */ /* 0x004fe20000000400 */
[----:B---3--:R-:W-:Y:S03]  /*30190*/  STS.U16 [R12+0x5200], R25 ;  /* 0x005200190c007388 */ /* 0x008fe60000000400 */
[----:B----4-:R-:W-:Y:S01]  /*301a0*/  STS.U16 [R12+0x5300], R2 ;  /* 0x005300020c007388 */ /* 0x010fe20000000400 */
[----:B------:R-:W-:Y:S02]  /*301b0*/  STS.U16 [R12+0x7000], R26 ;  /* 0x0070001a0c007388 */ /* 0x000fe40000000400 */
[----:B------:R-:W-:Y:S02]  /*301c0*/  STS.U16 [R12+0x7100], R27 ;  /* 0x0071001b0c007388 */ /* 0x000fe40000000400 */
[----:B------:R-:W-:Y:S01]  /*301d0*/  STS.U16 [R12+0x7200], R28 ;  /* 0x0072001c0c007388 */ /* 0x000fe20000000400 */
[----:B------:R-:W-:Y:S01]  /*301e0*/  STS.U16 [R12+0x7300], R29 ;  /* 0x0073001d0c007388 */ /* 0x000fe20000000400 */
[----:B------:R0:W-:Y:S02]  /*301f0*/  STS.U16 [R12+0x9000], R14 ;  /* 0x0090000e0c007388 */ /* 0x0001e40000000400 */
[----:B------:R-:W-:Y:S01]  /*30200*/  STS.U16 [R12+0x9100], R4 ;  /* 0x009100040c007388 */ /* 0x000fe20000000400 */
[----:B------:R-:W-:Y:S01]  /*30210*/  STS.U16 [R12+0x9200], R5 ;  /* 0x009200050c007388 */ /* 0x000fe20000000400 */
[----:B------:R-:W-:Y:S02]  /*30220*/  STS.U16 [R12+0x9300], R6 ;  /* 0x009300060c007388 */ /* 0x000fe40000000400 */
[----:B------:R1:W-:Y:S01]  /*30230*/  STS.U16 [R12+0xb000], R7 ;  /* 0x00b000070c007388 */ /* 0x0003e20000000400 */
[----:B------:R2:W-:Y:S04]  /*30240*/  STS.U16 [R12+0xb100], R8 ;  /* 0x00b100080c007388 */ /* 0x0005e80000000400 */
[----:B0-----:R-:W3:Y:S01]  /*30250*/  LDL.LU R14, [R1+0x35c] ;  /* 0x00035c00010e7983 */ /* 0x001ee20000300800 */
[----:B------:R0:W-:Y:S02]  /*30260*/  STS.U16 [R12+0xb200], R9 ;  /* 0x00b200090c007388 */ /* 0x0001e40000000400 */
[----:B------:R4:W-:Y:S01]  /*30270*/  STS.U16 [R12+0xb300], R10 ;  /* 0x00b3000a0c007388 */ /* 0x0009e20000000400 */
[----:B-1----:R-:W3:Y:S01]  /*30280*/  LDL.LU R7, [R1+0x358] ;  /* 0x0003580001077983 */ /* 0x002ee20000300800 */
[----:B--2---:R-:W2:Y:S03]  /*30290*/  LDL.LU R8, [R1+0x354] ;  /* 0x0003540001087983 */ /* 0x004ea60000300800 */
[----:B0-----:R-:W2:Y:S04]  /*302a0*/  LDL.LU R9, [R1+0x350] ;  /* 0x0003500001097983 */ /* 0x001ea80000300800 */
[----:B------:R0:W-:Y:S01]  /*302b0*/  STS.U16 [R12+0xd000], R0 ;  /* 0x00d000000c007388 */ /* 0x0001e20000000400 */
[----:B----4-:R-:W4:Y:S03]  /*302c0*/  LDL.LU R10, [R1+0x2dc] ;  /* 0x0002dc00010a7983 */ /* 0x010f260000300800 */
[----:B0-----:R-:W4:Y:S01]  /*302d0*/  LDL.LU R0, [R1+0x2d8] ;  /* 0x0002d80001007983 */ /* 0x001f220000300800 */
        /* <DEDUP_REMOVED lines=15> */
[----:B------:R0:W-:Y:S04]  /*303d0*/  STS.U16 [R12+0xd100], R13 ;  /* 0x00d1000d0c007388 */ /* 0x0001e80000000400 */
[----:B------:R-:W4:Y:S01]  /*303e0*/  LDL.LU R26, [R1+0xd8] ;  /* 0x0000d800011a7983 */ /* 0x000f220000300800 */
[----:B------:R1:W-:Y:S02]  /*303f0*/  STS.U16 [R12+0xd200], R15 ;  /* 0x00d2000f0c007388 */ /* 0x0003e40000000400 */
[----:B------:R-:W4:Y:S02]  /*30400*/  LDL.LU R27, [R1+0xd4] ;  /* 0x0000d400011b7983 */ /* 0x000f240000300800 */
[----:B------:R1:W-:Y:S01]  /*30410*/  STS.U16 [R12+0xd300], R3 ;  /* 0x00d300030c007388 */ /* 0x0003e20000000400 */
[----:B------:R-:W4:Y:S01]  /*30420*/  LDL.LU R28, [R1+0xd0] ;  /* 0x0000d000011c7983 */ /* 0x000f220000300800 */
[----:B------:R-:W4:Y:S03]  /*30430*/  LDL.LU R29, [R1+0x7c] ;  /* 0x00007c00011d7983 */ /* 0x000f260000300800 */
[----:B0-----:R-:W4:Y:S01]  /*30440*/  LDL.LU R13, [R1+0x78] ;  /* 0x00007800010d7983 */ /* 0x001f220000300800 */
[----:B-1----:R-:W4:Y:S03]  /*30450*/  LDL.LU R15, [R1+0x74] ;  /* 0x00007400010f7983 */ /* 0x002f260000300800 */
[----:B------:R-:W4:Y:S04]  /*30460*/  LDL.LU R3, [R1+0x70] ;  /* 0x0000700001037983 */ /* 0x000f280000300800 */
[----:B---3--:R0:W-:Y:S04]  /*30470*/  STS.U16 [R12+0xf000], R14 ;  /* 0x00f0000e0c007388 */ /* 0x0081e80000000400 */
[----:B------:R1:W-:Y:S01]  /*30480*/  STS.U16 [R12+0xf100], R7 ;  /* 0x00f100070c007388 */ /* 0x0003e20000000400 */
[----:B--2---:R2:W-:Y:S03]  /*30490*/  STS.U16 [R12+0xf200], R8 ;  /* 0x00f200080c007388 */ /* 0x0045e60000000400 */
[----:B0-----:R-:W3:Y:S04]  /*304a0*/  LDL.LU R14, [R1+0x73ec] ;  /* 0x0073ec00010e7983 */ /* 0x001ee80000300800 */
[----:B------:R0:W-:Y:S01]  /*304b0*/  STS.U16 [R12+0xf300], R9 ;  /* 0x00f300090c007388 */ /* 0x0001e20000000400 */
[----:B----4-:R4:W-:Y:S03]  /*304c0*/  STS.U16 [R12+0x11000], R10 ;  /* 0x0110000a0c007388 */ /* 0x0109e60000000400 */
[----:B-1----:R-:W3:Y:S01]  /*304d0*/  LDL.LU R7, [R1+0x73e8] ;  /* 0x0073e80001077983 */ /* 0x002ee20000300800 */
[----:B--2---:R-:W2:Y:S02]  /*304e0*/  LDL.LU R8, [R1+0x73e4] ;  /* 0x0073e40001087983 */ /* 0x004ea40000300800 */
[----:B0-----:R-:W2:Y:S01]  /*304f0*/  LDL.LU R9, [R1+0x73e0] ;  /* 0x0073e00001097983 */ /* 0x001ea20000300800 */
[----:B----4-:R-:W4:Y:S04]  /*30500*/  LDL.LU R10, [R1+0x73dc] ;  /* 0x0073dc00010a7983 */ /* 0x010f280000300800 */
[----:B------:R0:W-:Y:S01]  /*30510*/  STS.U16 [R12+0x11100], R0 ;  /* 0x011100000c007388 */ /* 0x0001e20000000400 */
[----:B------:R-:W-:Y:S02]  /*30520*/  STS.U16 [R12+0x11200], R11 ;  /* 0x0112000b0c007388 */ /* 0x000fe40000000400 */
[----:B------:R-:W-:Y:S02]  /*30530*/  STS.U16 [R12+0x11300], R16 ;  /* 0x011300100c007388 */ /* 0x000fe40000000400 */
[----:B------:R-:W-:Y:S01]  /*30540*/  STS.U16 [R12+0x13000], R17 ;  /* 0x013000110c007388 */ /* 0x000fe20000000400 */
[----:B------:R1:W-:Y:S01]  /*30550*/  STS.U16 [R12+0x13100], R4 ;  /* 0x013100040c007388 */ /* 0x0003e20000000400 */
[----:B------:R1:W-:Y:S02]  /*30560*/  STS.U16 [R12+0x13200], R5 ;  /* 0x013200050c007388 */ /* 0x0003e40000000400 */
[----:B------:R1:W-:Y:S01]  /*30570*/  STS.U16 [R12+0x13300], R6 ;  /* 0x013300060c007388 */ /* 0x0003e20000000400 */
[----:B0-----:R-:W2:Y:S04]  /*30580*/  LDL.LU R0, [R1+0x73d8] ;  /* 0x0073d80001007983 */ /* 0x001ea80000300800 */
[----:B-1----:R-:W2:Y:S01]  /*30590*/  LDL.LU R4, [R1+0x1c] ;  /* 0x00001c0001047983 */ /* 0x002ea20000300800 */
[----:B------:R-:W3:Y:S02]  /*305a0*/  LDL.LU R5, [R1+0x18] ;  /* 0x0000180001057983 */ /* 0x000ee40000300800 */
[----:B------:R-:W4:Y:S02]  /*305b0*/  LDL.LU R6, [R1+0x14] ;  /* 0x0000140001067983 */ /* 0x000f240000300800 */
[----:B------:R0:W-:Y:S01]  /*305c0*/  STS.U16 [R12+0x15000], R18 ;  /* 0x015000120c007388 */ /* 0x0001e20000000400 */
[----:B------:R-:W-:Y:S01]  /*305d0*/  STS.U16 [R12+0x15100], R19 ;  /* 0x015100130c007388 */ /* 0x000fe20000000400 */
[----:B------:R1:W-:Y:S02]  /*305e0*/  STS.U16 [R12+0x15200], R20 ;  /* 0x015200140c007388 */ /* 0x0003e40000000400 */
[----:B------:R1:W-:Y:S01]  /*305f0*/  STS.U16 [R12+0x15300], R21 ;  /* 0x015300150c007388 */ /* 0x0003e20000000400 */
[----:B------:R-:W4:Y:S01]  /*30600*/  LDL.LU R16, [R1+0x7c8] ;  /* 0x0007c80001107983 */ /* 0x000f220000300800 */
[----:B------:R-:W-:Y:S02]  /*30610*/  STS.U16 [R12+0x17000], R22 ;  /* 0x017000160c007388 */ /* 0x000fe40000000400 */
[----:B------:R-:W4:Y:S02]  /*30620*/  LDL.LU R17, [R1+0x7c0] ;  /* 0x0007c00001117983 */ /* 0x000f240000300800 */
[----:B------:R-:W-:Y:S01]  /*30630*/  STS.U16 [R12+0x17100], R23 ;  /* 0x017100170c007388 */ /* 0x000fe20000000400 */
[----:B------:R-:W-:Y:S04]  /*30640*/  STS.U16 [R12+0x17200], R24 ;  /* 0x017200180c007388 */ /* 0x000fe80000000400 */
[----:B0-----:R-:W4:Y:S01]  /*30650*/  LDL.LU R18, [R1+0x7b8] ;  /* 0x0007b80001127983 */ /* 0x001f220000300800 */
[----:B-1----:R-:W4:Y:S02]  /*30660*/  LDL.LU R20, [R1+0x7b0] ;  /* 0x0007b00001147983 */ /* 0x002f240000300800 */
[----:B------:R0:W-:Y:S02]  /*30670*/  STS.U16 [R12+0x17300], R25 ;  /* 0x017300190c007388 */ /* 0x0001e40000000400 */
[----:B------:R1:W-:Y:S01]  /*30680*/  STS.U16 [R12+0x19000], R2 ;  /* 0x019000020c007388 */ /* 0x0003e20000000400 */
[----:B------:R-:W4:Y:S04]  /*30690*/  LDL.LU R21, [R1+0x738] ;  /* 0x0007380001157983 */ /* 0x000f280000300800 */
[----:B------:R1:W-:Y:S01]  /*306a0*/  STS.U16 [R12+0x19100], R26 ;  /* 0x0191001a0c007388 */ /* 0x0003e20000000400 */
[----:B------:R1:W-:Y:S02]  /*306b0*/  STS.U16 [R12+0x19200], R27 ;  /* 0x0192001b0c007388 */ /* 0x0003e40000000400 */
[----:B------:R1:W-:Y:S02]  /*306c0*/  STS.U16 [R12+0x19300], R28 ;  /* 0x0193001c0c007388 */ /* 0x0003e40000000400 */
[----:B------:R1:W-:Y:S01]  /*306d0*/  STS.U16 [R12+0x1b000], R29 ;  /* 0x01b0001d0c007388 */ /* 0x0003e20000000400 */
[----:B0-----:R-:W4:Y:S01]  /*306e0*/  LDL.LU R25, [R1+0x730] ;  /* 0x0007300001197983 */ /* 0x001f220000300800 */
[----:B-1----:R-:W4:Y:S02]  /*306f0*/  LDL.LU R2, [R1+0x728] ;  /* 0x0007280001027983 */ /* 0x002f240000300800 */
[----:B------:R-:W4:Y:S01]  /*30700*/  LDL.LU R26, [R1+0x720] ;  /* 0x00072000011a7983 */ /* 0x000f220000300800 */
[----:B------:R-:W4:Y:S01]  /*30710*/  LDL.LU R27, [R1+0x6a8] ;  /* 0x0006a800011b7983 */ /* 0x000f220000300800 */
[----:B------:R-:W4:Y:S03]  /*30720*/  LDL.LU R28, [R1+0x6a0] ;  /* 0x0006a000011c7983 */ /* 0x000f260000300800 */
[----:B------:R0:W-:Y:S01]  /*30730*/  STS.U16 [R12+0x1b100], R13 ;  /* 0x01b1000d0c007388 */ /* 0x0001e20000000400 */
[----:B------:R-:W4:Y:S02]  /*30740*/  LDL.LU R29, [R1+0x698] ;  /* 0x00069800011d7983 */ /* 0x000f240000300800 */
[----:B------:R1:W-:Y:S02]  /*30750*/  STS.U16 [R12+0x1b200], R15 ;  /* 0x01b2000f0c007388 */ /* 0x0003e40000000400 */
[----:B------:R1:W-:Y:S01]  /*30760*/  STS.U16 [R12+0x1b300], R3 ;  /* 0x01b300030c007388 */ /* 0x0003e20000000400 */
[----:B0-----:R-:W4:Y:S01]  /*30770*/  LDL.LU R13, [R1+0x690] ;  /* 0x00069000010d7983 */ /* 0x001f220000300800 */
[----:B------:R-:W4:Y:S02]  /*30780*/  LDL.LU R22, [R1+0x618] ;  /* 0x0006180001167983 */ /* 0x000f240000300800 */
[----:B------:R-:W4:Y:S02]  /*30790*/  LDL.LU R23, [R1+0x610] ;  /* 0x0006100001177983 */ /* 0x000f240000300800 */
[----:B------:R-:W4:Y:S01]  /*307a0*/  LDL.LU R24, [R1+0x608] ;  /* 0x0006080001187983 */ /* 0x000f220000300800 */
[----:B-1----:R-:W4:Y:S01]  /*307b0*/  LDL.LU R15, [R1+0x600] ;  /* 0x00060000010f7983 */ /* 0x002f220000300800 */
[----:B------:R-:W4:Y:S03]  /*307c0*/  LDL.LU R3, [R1+0x4c8] ;  /* 0x0004c80001037983 */ /* 0x000f260000300800 */
[----:B--2---:R0:W-:Y:S01]  /*307d0*/  STS.U16 [R12+0x1d000], R4 ;  /* 0x01d000040c007388 */ /* 0x0041e20000000400 */
[----:B---3--:R1:W-:Y:S02]  /*307e0*/  STS.U16 [R12+0x1d100], R5 ;  /* 0x01d100050c007388 */ /* 0x0083e40000000400 */
[----:B----4-:R2:W-:Y:S01]  /*307f0*/  STS.U16 [R12+0x1d200], R6 ;  /* 0x01d200060c007388 */ /* 0x0105e20000000400 */
[----:B------:R3:W-:Y:S04]  /*30800*/  STS.U16 [R12+0x1d300], R0 ;  /* 0x01d300000c007388 */ /* 0x0007e80000000400 */
[----:B0-----:R-:W4:Y:S01]  /*30810*/  LDL.LU R4, [R1+0x4c0] ;  /* 0x0004c00001047983 */ /* 0x001f220000300800 */
[----:B-1----:R-:W4:Y:S03]  /*30820*/  LDL.LU R5, [R1+0x4b8] ;  /* 0x0004b80001057983 */ /* 0x002f260000300800 */
[----:B--2---:R-:W2:Y:S01]  /*30830*/  LDL.LU R6, [R1+0x4b0] ;  /* 0x0004b00001067983 */ /* 0x004ea20000300800 */
[----:B---3--:R-:W3:Y:S02]  /*30840*/  LDL.LU R0, [R1+0x444] ;  /* 0x0004440001007983 */ /* 0x008ee40000300800 */
[C---:B------:R-:W-:Y:S01]  /*30850*/  IMAD.SHL.U32 R19, R14.reuse, 0x2, RZ ;  /* 0x000000020e137824 */ /* 0x040fe200078e00ff */
[----:B------:R-:W-:Y:S01]  /*30860*/  STS.U16 [R12+0x1f000], R10 ;  /* 0x01f0000a0c007388 */ /* 0x000fe20000000400 */
[----:B------:R-:W-:Y:S03]  /*30870*/  STS.U16 [R12+0x1f100], R9 ;  /* 0x01f100090c007388 */ /* 0x000fe60000000400 */
[----:B------:R-:W-:Y:S01]  /*30880*/  LOP3.LUT R19, R19, 0x50, RZ, 0x3c, !PT ;  /* 0x0000005013137812 */ /* 0x000fe200078e3cff */
[----:B------:R-:W-:Y:S01]  /*30890*/  STS.U16 [R12+0x1f200], R8 ;  /* 0x01f200080c007388 */ /* 0x000fe20000000400 */
[----:B------:R-:W-:Y:S03]  /*308a0*/  STS.U16 [R12+0x1f300], R7 ;  /* 0x01f300070c007388 */ /* 0x000fe60000000400 */
[----:B------:R-:W-:Y:S01]  /*308b0*/  STS.U16 [R19+0x1400], R16 ;  /* 0x0014001013007388 */ /* 0x000fe20000000400 */
[----:B------:R-:W-:Y:S02]  /*308c0*/  STS.U16 [R19+0x1500], R17 ;  /* 0x0015001113007388 */ /* 0x000fe40000000400 */
[----:B------:R-:W-:Y:S02]  /*308d0*/  STS.U16 [R19+0x1600], R18 ;  /* 0x0016001213007388 */ /* 0x000fe40000000400 */
[----:B------:R-:W-:Y:S01]  /*308e0*/  STS.U16 [R19+0x1700], R20 ;  /* 0x0017001413007388 */ /* 0x000fe20000000400 */
[----:B------:R-:W-:Y:S01]  /*308f0*/  STS.U16 [R19+0x3400], R21 ;  /* 0x0034001513007388 */ /* 0x000fe20000000400 */
[----:B------:R0:W-:Y:S02]  /*30900*/  STS.U16 [R19+0x3500], R25 ;  /* 0x0035001913007388 */ /* 0x0001e40000000400 */
[----:B------:R1:W-:Y:S02]  /*30910*/  STS.U16 [R19+0x3600], R2 ;  /* 0x0036000213007388 */ /* 0x0003e40000000400 */
[----:B------:R1:W-:Y:S01]  /*30920*/  STS.U16 [R19+0x3700], R26 ;  /* 0x0037001a13007388 */ /* 0x0003e20000000400 */
[----:B------:R1:W-:Y:S01]  /*30930*/  STS.U16 [R19+0x5400], R27 ;  /* 0x0054001b13007388 */ /* 0x0003e20000000400 */
[----:B------:R1:W-:Y:S02]  /*30940*/  STS.U16 [R19+0x5500], R28 ;  /* 0x0055001c13007388 */ /* 0x0003e40000000400 */
[----:B------:R1:W-:Y:S01]  /*30950*/  STS.U16 [R19+0x5600], R29 ;  /* 0x0056001d13007388 */ /* 0x0003e20000000400 */
[----:B0-----:R-:W3:Y:S04]  /*30960*/  LDL.LU R25, [R1+0x43c] ;  /* 0x00043c0001197983 */ /* 0x001ee80000300800 */
[----:B------:R0:W-:Y:S01]  /*30970*/  STS.U16 [R19+0x5700], R13 ;  /* 0x0057000d13007388 */ /* 0x0001e20000000400 */
[----:B-1----:R-:W3:Y:S02]  /*30980*/  LDL.LU R2, [R1+0x434] ;  /* 0x0004340001027983 */ /* 0x002ee40000300800 */
[----:B------:R-:W-:Y:S01]  /*30990*/  STS.U16 [R19+0x7400], R22 ;  /* 0x0074001613007388 */ /* 0x000fe20000000400 */
[----:B------:R-:W3:Y:S04]  /*309a0*/  LDL.LU R26, [R1+0x42c] ;  /* 0x00042c00011a7983 */ /* 0x000ee80000300800 */
[----:B------:R-:W-:Y:S04]  /*309b0*/  STS.U16 [R19+0x7500], R23 ;  /* 0x0075001713007388 */ /* 0x000fe80000000400 */
[----:B------:R-:W3:Y:S01]  /*309c0*/  LDL.LU R27, [R1+0x3c4] ;  /* 0x0003c400011b7983 */ /* 0x000ee20000300800 */
[----:B------:R-:W-:Y:S02]  /*309d0*/  STS.U16 [R19+0x7600], R24 ;  /* 0x0076001813007388 */ /* 0x000fe40000000400 */
[----:B------:R-:W3:Y:S02]  /*309e0*/  LDL.LU R28, [R1+0x3bc] ;  /* 0x0003bc00011c7983 */ /* 0x000ee40000300800 */
[----:B------:R1:W-:Y:S01]  /*309f0*/  STS.U16 [R19+0x7700], R15 ;  /* 0x0077000f13007388 */ /* 0x0003e20000000400 */
[----:B------:R-:W3:Y:S04]  /*30a00*/  LDL.LU R29, [R1+0x3b4] ;  /* 0x0003b400011d7983 */ /* 0x000ee80000300800 */
[----:B------:R-:W-:Y:S01]  /*30a10*/  STS.U16 [R19+0x9400], R3 ;  /* 0x0094000313007388 */ /* 0x000fe20000000400 */
[----:B0-----:R-:W3:Y:S02]  /*30a20*/  LDL.LU R13, [R1+0x3ac] ;  /* 0x0003ac00010d7983 */ /* 0x001ee40000300800 */
[----:B------:R-:W3:Y:S01]  /*30a30*/  LDL.LU R11, [R1+0x348] ;  /* 0x00034800010b7983 */ /* 0x000ee20000300800 */
[----:B-1----:R-:W3:Y:S01]  /*30a40*/  LDL.LU R15, [R1+0x340] ;  /* 0x00034000010f7983 */ /* 0x002ee20000300800 */
[----:B------:R-:W3:Y:S03]  /*30a50*/  LDL.LU R12, [R1+0x338] ;  /* 0x00033800010c7983 */ /* 0x000ee60000300800 */
[----:B----4-:R-:W-:Y:S01]  /*30a60*/  STS.U16 [R19+0x9500], R4 ;  /* 0x0095000413007388 */ /* 0x010fe20000000400 */
[----:B------:R-:W-:Y:S03]  /*30a70*/  STS.U16 [R19+0x9600], R5 ;  /* 0x0096000513007388 */ /* 0x000fe60000000400 */
[----:B--2---:R-:W-:Y:S01]  /*30a80*/  STS.U16 [R19+0x9700], R6 ;  /* 0x0097000613007388 */ /* 0x004fe20000000400 */
[----:B---3--:R0:W-:Y:S03]  /*30a90*/  STS.U16 [R19+0xb400], R0 ;  /* 0x00b4000013007388 */ /* 0x0081e60000000400 */
[----:B0-----:R-:W2:Y:S01]  /*30aa0*/  LDL.LU R0, [R1+0x330] ;  /* 0x0003300001007983 */ /* 0x001ea20000300800 */
[----:B------:R-:W3:Y:S02]  /*30ab0*/  LDL.LU R16, [R1+0x2c8] ;  /* 0x0002c80001107983 */ /* 0x000ee40000300800 */
        /* <DEDUP_REMOVED lines=10> */
[----:B------:R-:W4:Y:S04]  /*30b60*/  LDL.LU R24, [R1+0x1bc] ;  /* 0x0001bc0001187983 */ /* 0x000f280000300800 */
[----:B------:R0:W-:Y:S01]  /*30b70*/  STS.U16 [R19+0xb500], R25 ;  /* 0x00b5001913007388 */ /* 0x0001e20000000400 */
[----:B------:R1:W-:Y:S03]  /*30b80*/  STS.U16 [R19+0xb600], R2 ;  /* 0x00b6000213007388 */ /* 0x0003e60000000400 */
[----:B------:R1:W-:Y:S01]  /*30b90*/  STS.U16 [R19+0xb700], R26 ;  /* 0x00b7001a13007388 */ /* 0x0003e20000000400 */
[----:B------:R1:W-:Y:S03]  /*30ba0*/  STS.U16 [R19+0xd400], R27 ;  /* 0x00d4001b13007388 */ /* 0x0003e60000000400 */
[----:B------:R1:W-:Y:S01]  /*30bb0*/  STS.U16 [R19+0xd500], R28 ;  /* 0x00d5001c13007388 */ /* 0x0003e20000000400 */
[----:B------:R1:W-:Y:S03]  /*30bc0*/  STS.U16 [R19+0xd600], R29 ;  /* 0x00d6001d13007388 */ /* 0x0003e60000000400 */
[----:B0-----:R-:W4:Y:S04]  /*30bd0*/  LDL.LU R25, [R1+0x144] ;  /* 0x0001440001197983 */ /* 0x001f280000300800 */
[----:B------:R0:W-:Y:S01]  /*30be0*/  STS.U16 [R19+0xd700], R13 ;  /* 0x00d7000d13007388 */ /* 0x0001e20000000400 */
[----:B-1----:R-:W4:Y:S02]  /*30bf0*/  LDL.LU R2, [R1+0x13c] ;  /* 0x00013c0001027983 */ /* 0x002f240000300800 */
[----:B------:R-:W4:Y:S02]  /*30c00*/  LDL.LU R26, [R1+0x134] ;  /* 0x00013400011a7983 */ /* 0x000f240000300800 */
[----:B------:R1:W-:Y:S01]  /*30c10*/  STS.U16 [R19+0xf400], R11 ;  /* 0x00f4000b13007388 */ /* 0x0003e20000000400 */
[----:B------:R-:W4:Y:S01]  /*30c20*/  LDL.LU R27, [R1+0x12c] ;  /* 0x00012c00011b7983 */ /* 0x000f220000300800 */
[----:B------:R-:W4:Y:S03]  /*30c30*/  LDL.LU R28, [R1+0xcc] ;  /* 0x0000cc00011c7983 */ /* 0x000f260000300800 */
[----:B------:R1:W-:Y:S01]  /*30c40*/  STS.U16 [R19+0xf500], R15 ;  /* 0x00f5000f13007388 */ /* 0x0003e20000000400 */
[----:B------:R1:W-:Y:S03]  /*30c50*/  STS.U16 [R19+0xf600], R12 ;  /* 0x00f6000c13007388 */ /* 0x0003e60000000400 */
[----:B------:R-:W4:Y:S01]  /*30c60*/  LDL.LU R29, [R1+0xc8] ;  /* 0x0000c800011d7983 */ /* 0x000f220000300800 */
[----:B0-----:R-:W4:Y:S03]  /*30c70*/  LDL.LU R13, [R1+0xc4] ;  /* 0x0000c400010d7983 */ /* 0x001f260000300800 */
[----:B-1----:R-:W4:Y:S04]  /*30c80*/  LDL.LU R11, [R1+0x73d4] ;  /* 0x0073d400010b7983 */ /* 0x002f280000300800 */
[----:B------:R-:W4:Y:S01]  /*30c90*/  LDL.LU R15, [R1+0xc0] ;  /* 0x0000c000010f7983 */ /* 0x000f220000300800 */
[----:B------:R-:W4:Y:S03]  /*30ca0*/  LDL.LU R12, [R1+0x73d0] ;  /* 0x0073d000010c7983 */ /* 0x000f260000300800 */
[----:B--2---:R0:W-:Y:S01]  /*30cb0*/  STS.U16 [R19+0xf700], R0 ;  /* 0x00f7000013007388 */ /* 0x0041e20000000400 */
[----:B---3--:R1:W-:Y:S02]  /*30cc0*/  STS.U16 [R19+0x11400], R16 ;  /* 0x0114001013007388 */ /* 0x0083e40000000400 */
[----:B----4-:R2:W-:Y:S01]  /*30cd0*/  STS.U16 [R19+0x11500], R17 ;  /* 0x0115001113007388 */ /* 0x0105e20000000400 */
[----:B------:R3:W-:Y:S04]  /*30ce0*/  STS.U16 [R19+0x11600], R18 ;  /* 0x0116001213007388 */ /* 0x0007e80000000400 */
[----:B------:R-:W-:Y:S01]  /*30cf0*/  STS.U16 [R19+0x11700], R20 ;  /* 0x0117001413007388 */ /* 0x000fe20000000400 */
[----:B------:R-:W-:Y:S02]  /*30d00*/  STS.U16 [R19+0x13400], R21 ;  /* 0x0134001513007388 */ /* 0x000fe40000000400 */
[----:B------:R-:W-:Y:S02]  /*30d10*/  STS.U16 [R19+0x13500], R22 ;  /* 0x0135001613007388 */ /* 0x000fe40000000400 */
[----:B------:R-:W-:Y:S01]  /*30d20*/  STS.U16 [R19+0x13600], R23 ;  /* 0x0136001713007388 */ /* 0x000fe20000000400 */
[----:B0-----:R-:W4:Y:S01]  /*30d30*/  LDL.LU R0, [R1+0x73cc] ;  /* 0x0073cc0001007983 */ /* 0x001f220000300800 */
[----:B-1----:R-:W4:Y:S03]  /*30d40*/  LDL.LU R16, [R1+0x68] ;  /* 0x0000680001107983 */ /* 0x002f260000300800 */
[----:B--2---:R-:W2:Y:S04]  /*30d50*/  LDL.LU R17, [R1+0x64] ;  /* 0x0000640001117983 */ /* 0x004ea80000300800 */
[----:B------:R0:W-:Y:S01]  /*30d60*/  STS.U16 [R19+0x13700], R3 ;  /* 0x0137000313007388 */ /* 0x0001e20000000400 */
[----:B---3--:R-:W3:Y:S02]  /*30d70*/  LDL.LU R18, [R1+0x60] ;  /* 0x0000600001127983 */ /* 0x008ee40000300800 */
[----:B------:R1:W-:Y:S02]  /*30d80*/  STS.U16 [R19+0x15400], R4 ;  /* 0x0154000413007388 */ /* 0x0003e40000000400 */
[----:B------:R1:W-:Y:S01]  /*30d90*/  STS.U16 [R19+0x15500], R5 ;  /* 0x0155000513007388 */ /* 0x0003e20000000400 */
[----:B------:R1:W-:Y:S04]  /*30da0*/  STS.U16 [R19+0x15600], R6 ;  /* 0x0156000613007388 */ /* 0x0003e80000000400 */
[----:B0-----:R-:W3:Y:S01]  /*30db0*/  LDL.LU R3, [R1+0xc] ;  /* 0x00000c0001037983 */ /* 0x001ee20000300800 */
[----:B-1----:R-:W3:Y:S03]  /*30dc0*/  LDL.LU R4, [R1+0x8] ;  /* 0x0000080001047983 */ /* 0x002ee60000300800 */
[----:B------:R-:W3:Y:S04]  /*30dd0*/  LDL.LU R5, [R1+0x4] ;  /* 0x0000040001057983 */ /* 0x000ee80000300800 */
[----:B------:R-:W3:Y:S01]  /*30de0*/  LDL.LU R6, [R1] ;  /* 0x0000000001067983 */ /* 0x000ee20000300800 */
[----:B------:R-:W3:Y:S02]  /*30df0*/  LDL.LU R20, [R1+0x7a8] ;  /* 0x0007a80001147983 */ /* 0x000ee40000300800 */
[----:B------:R-:W3:Y:S02]  /*30e00*/  LDL.LU R21, [R1+0x7a0] ;  /* 0x0007a00001157983 */ /* 0x000ee40000300800 */
[----:B------:R0:W-:Y:S01]  /*30e10*/  STS.U16 [R19+0x15700], R24 ;  /* 0x0157001813007388 */ /* 0x0001e20000000400 */
[----:B------:R-:W3:Y:S04]  /*30e20*/  LDL.LU R22, [R1+0x718] ;  /* 0x0007180001167983 */ /* 0x000ee80000300800 */
[----:B------:R1:W-:Y:S01]  /*30e30*/  STS.U16 [R19+0x17400], R25 ;  /* 0x0174001913007388 */ /* 0x0003e20000000400 */
[----:B------:R-:W3:Y:S02]  /*30e40*/  LDL.LU R23, [R1+0x710] ;  /* 0x0007100001177983 */ /* 0x000ee40000300800 */
[----:B------:R-:W-:Y:S02]  /*30e50*/  STS.U16 [R19+0x17500], R2 ;  /* 0x0175000213007388 */ /* 0x000fe40000000400 */
[----:B------:R1:W-:Y:S01]  /*30e60*/  STS.U16 [R19+0x17600], R26 ;  /* 0x0176001a13007388 */ /* 0x0003e20000000400 */
[----:B------:R1:W-:Y:S04]  /*30e70*/  STS.U16 [R19+0x17700], R27 ;  /* 0x0177001b13007388 */ /* 0x0003e80000000400 */
[----:B0-----:R-:W3:Y:S01]  /*30e80*/  LDL.LU R24, [R1+0x708] ;  /* 0x0007080001187983 */ /* 0x001ee20000300800 */
[----:B-1----:R-:W3:Y:S03]  /*30e90*/  LDL.LU R25, [R1+0x704] ;  /* 0x0007040001197983 */ /* 0x002ee60000300800 */
[----:B------:R0:W-:Y:S04]  /*30ea0*/  STS.U16 [R19+0x19400], R28 ;  /* 0x0194001c13007388 */ /* 0x0001e80000000400 */
[----:B------:R-:W3:Y:S01]  /*30eb0*/  LDL.LU R26, [R1+0x688] ;  /* 0x00068800011a7983 */ /* 0x000ee20000300800 */
[----:B------:R-:W3:Y:S02]  /*30ec0*/  LDL.LU R2, [R1+0x680] ;  /* 0x0006800001027983 */ /* 0x000ee40000300800 */
[----:B------:R-:W3:Y:S02]  /*30ed0*/  LDL.LU R27, [R1+0x678] ;  /* 0x00067800011b7983 */ /* 0x000ee40000300800 */
[----:B------:R1:W-:Y:S01]  /*30ee0*/  STS.U16 [R19+0x19500], R29 ;  /* 0x0195001d13007388 */ /* 0x0003e20000000400 */
[----:B------:R1:W-:Y:S04]  /*30ef0*/  STS.U16 [R19+0x19600], R13 ;  /* 0x0196000d13007388 */ /* 0x0003e80000000400 */
[----:B0-----:R-:W3:Y:S01]  /*30f00*/  LDL.LU R28, [R1+0x674] ;  /* 0x00067400011c7983 */ /* 0x001ee20000300800 */
[----:B------:R0:W-:Y:S03]  /*30f10*/  STS.U16 [R19+0x19700], R15 ;  /* 0x0197000f13007388 */ /* 0x0001e60000000400 */
[----:B-1----:R-:W3:Y:S01]  /*30f20*/  LDL.LU R29, [R1+0x5f8] ;  /* 0x0005f800011d7983 */ /* 0x002ee20000300800 */
[----:B------:R-:W3:Y:S03]  /*30f30*/  LDL.LU R13, [R1+0x5f0] ;  /* 0x0005f000010d7983 */ /* 0x000ee60000300800 */
[----:B0-----:R-:W3:Y:S04]  /*30f40*/  LDL.LU R15, [R1+0x5e8] ;  /* 0x0005e800010f7983 */ /* 0x001ee80000300800 */
[----:B----4-:R0:W-:Y:S01]  /*30f50*/  STS.U16 [R19+0x1b400], R0 ;  /* 0x01b4000013007388 */ /* 0x0101e20000000400 */
[----:B------:R1:W-:Y:S03]  /*30f60*/  STS.U16 [R19+0x1b500], R16 ;  /* 0x01b5001013007388 */ /* 0x0003e60000000400 */
[----:B--2---:R2:W-:Y:S04]  /*30f70*/  STS.U16 [R19+0x1b600], R17 ;  /* 0x01b6001113007388 */ /* 0x0045e80000000400 */
[----:B---3--:R3:W-:Y:S04]  /*30f80*/  STS.U16 [R19+0x1b700], R18 ;  /* 0x01b7001213007388 */ /* 0x0087e80000000400 */
[----:B0-----:R-:W4:Y:S01]  /*30f90*/  LDL.LU R0, [R1+0x5e4] ;  /* 0x0005e40001007983 */ /* 0x001f220000300800 */
[----:B-1----:R-:W4:Y:S02]  /*30fa0*/  LDL.LU R16, [R1+0x73c8] ;  /* 0x0073c80001107983 */ /* 0x002f240000300800 */
[----:B--2---:R-:W2:Y:S01]  /*30fb0*/  LDL.LU R17, [R1+0x73c4] ;  /* 0x0073c40001117983 */ /* 0x004ea20000300800 */
[----:B------:R0:W-:Y:S04]  /*30fc0*/  STS.U16 [R19+0x1d400], R3 ;  /* 0x01d4000313007388 */ /* 0x0001e80000000400 */
[----:B---3--:R-:W3:Y:S01]  /*30fd0*/  LDL.LU R18, [R1+0x73c0] ;  /* 0x0073c00001127983 */ /* 0x008ee20000300800 */
[----:B------:R1:W-:Y:S02]  /*30fe0*/  STS.U16 [R19+0x1d500], R4 ;  /* 0x01d5000413007388 */ /* 0x0003e40000000400 */
[----:B------:R1:W-:Y:S02]  /*30ff0*/  STS.U16 [R19+0x1d600], R5 ;  /* 0x01d6000513007388 */ /* 0x0003e40000000400 */
[----:B------:R1:W-:Y:S01]  /*31000*/  STS.U16 [R19+0x1d700], R6 ;  /* 0x01d7000613007388 */ /* 0x0003e20000000400 */
[----:B0-----:R-:W2:Y:S04]  /*31010*/  LDL.LU R3, [R1+0x73bc] ;  /* 0x0073bc0001037983 */ /* 0x001ea80000300800 */
[----:B-1----:R-:W2:Y:S01]  /*31020*/  LDL.LU R4, [R1+0x73b8] ;  /* 0x0073b80001047983 */ /* 0x002ea20000300800 */
[----:B------:R-:W2:Y:S03]  /*31030*/  LDL.LU R5, [R1+0x73b4] ;  /* 0x0073b40001057983 */ /* 0x000ea60000300800 */
[----:B------:R-:W2:Y:S01]  /*31040*/  LDL.LU R6, [R1+0x73b0] ;  /* 0x0073b00001067983 */ /* 0x000ea20000300800 */
[----:B------:R-:W-:-:S03]  /*31050*/  IMAD.SHL.U32 R14, R14, 0x2, RZ ;  /* 0x000000020e0e7824 */ /* 0x000fc600078e00ff */
[----:B--2---:R-:W-:Y:S01]  /*31060*/  STS.U16 [R19+0x1f400], R6 ;  /* 0x01f4000613007388 */ /* 0x004fe20000000400 */
[----:B------:R0:W-:Y:S02]  /*31070*/  STS.U16 [R19+0x1f500], R5 ;  /* 0x01f5000513007388 */ /* 0x0001e40000000400 */
[----:B------:R1:W-:Y:S01]  /*31080*/  STS.U16 [R19+0x1f600], R4 ;  /* 0x01f6000413007388 */ /* 0x0003e20000000400 */
[----:B0-----:R-:W2:Y:S01]  /*31090*/  LDL.LU R5, [R1+0x794] ;  /* 0x0007940001057983 */ /* 0x001ea20000300800 */
[----:B-1----:R-:W2:Y:S01]  /*310a0*/  LDL.LU R4, [R1+0x798] ;  /* 0x0007980001047983 */ /* 0x002ea20000300800 */
[----:B------:R-:W-:Y:S01]  /*310b0*/  LOP3.LUT R14, R14, 0x60, RZ, 0x3c, !PT ;  /* 0x000000600e0e7812 */ /* 0x000fe200078e3cff */
[----:B------:R0:W-:Y:S04]  /*310c0*/  STS.U16 [R19+0x1f700], R3 ;  /* 0x01f7000313007388 */ /* 0x0001e80000000400 */
[----:B------:R1:W-:Y:S01]  /*310d0*/  STS.U16 [R14+0x1800], R20 ;  /* 0x001800140e007388 */ /* 0x0003e20000000400 */
[----:B------:R3:W-:Y:S03]  /*310e0*/  STS.U16 [R14+0x1900], R21 ;  /* 0x001900150e007388 */ /* 0x0007e60000000400 */
[----:B0-----:R-:W4:Y:S04]  /*310f0*/  LDL.LU R19, [R1+0x73ac] ;  /* 0x0073ac0001137983 */ /* 0x001f280000300800 */
[----:B-1----:R-:W4:Y:S01]  /*31100*/  LDL.LU R20, [R1+0x73a8] ;  /* 0x0073a80001147983 */ /* 0x002f220000300800 */
[----:B---3--:R-:W3:Y:S03]  /*31110*/  LDL.LU R21, [R1+0x73a4] ;  /* 0x0073a40001157983 */ /* 0x008ee60000300800 */
[----:B--2---:R0:W-:Y:S01]  /*31120*/  STS.U16 [R14+0x1a00], R4 ;  /* 0x001a00040e007388 */ /* 0x0041e20000000400 */
[----:B------:R1:W-:Y:S02]  /*31130*/  STS.U16 [R14+0x1b00], R5 ;  /* 0x001b00050e007388 */ /* 0x0003e40000000400 */
[----:B------:R2:W-:Y:S02]  /*31140*/  STS.U16 [R14+0x3800], R22 ;  /* 0x003800160e007388 */ /* 0x0005e40000000400 */
[----:B------:R2:W-:Y:S01]  /*31150*/  STS.U16 [R14+0x3900], R23 ;  /* 0x003900170e007388 */ /* 0x0005e20000000400 */
[----:B------:R2:W-:Y:S01]  /*31160*/  STS.U16 [R14+0x3a00], R24 ;  /* 0x003a00180e007388 */ /* 0x0005e20000000400 */
[----:B------:R2:W-:Y:S02]  /*31170*/  STS.U16 [R14+0x3b00], R25 ;  /* 0x003b00190e007388 */ /* 0x0005e40000000400 */
[----:B------:R4:W-:Y:S01]  /*31180*/  STS.U16 [R14+0x5800], R26 ;  /* 0x0058001a0e007388 */ /* 0x0009e20000000400 */
[----:B0-----:R-:W3:Y:S04]  /*31190*/  LDL R4, [R1+0x21fc] ;  /* 0x0021fc0001047983 */ /* 0x001ee80000100800 */
[----:B-1----:R-:W3:Y:S01]  /*311a0*/  LDL R5, [R1+0x1fe0] ;  /* 0x001fe00001057983 */ /* 0x002ee20000100800 */
[----:B--2---:R-:W2:Y:S03]  /*311b0*/  LDL.LU R22, [R1+0x73a0] ;  /* 0x0073a00001167983 */ /* 0x004ea60000300800 */
[----:B------:R-:W2:Y:S01]  /*311c0*/  LDL.LU R23, [R1+0x739c] ;  /* 0x00739c0001177983 */ /* 0x000ea20000300800 */
[----:B------:R-:W2:Y:S03]  /*311d0*/  LDL.LU R24, [R1+0x7398] ;  /* 0x0073980001187983 */ /* 0x000ea60000300800 */
[----:B------:R-:W2:Y:S01]  /*311e0*/  LDL.LU R25, [R1+0x7394] ;  /* 0x0073940001197983 */ /* 0x000ea20000300800 */
[----:B----4-:R-:W4:Y:S03]  /*311f0*/  LDL.LU R26, [R1+0x7390] ;  /* 0x00739000011a7983 */ /* 0x010f260000300800 */
[----:B------:R0:W-:Y:S01]  /*31200*/  STS.U16 [R14+0x5900], R2 ;  /* 0x005900020e007388 */ /* 0x0001e20000000400 */
[----:B------:R1:W-:Y:S02]  /*31210*/  STS.U16 [R14+0x5a00], R27 ;  /* 0x005a001b0e007388 */ /* 0x0003e40000000400 */
[----:B------:R1:W-:Y:S02]  /*31220*/  STS.U16 [R14+0x5b00], R28 ;  /* 0x005b001c0e007388 */ /* 0x0003e40000000400 */
[----:B------:R1:W-:Y:S01]  /*31230*/  STS.U16 [R14+0x7800], R29 ;  /* 0x0078001d0e007388 */ /* 0x0003e20000000400 */
[----:B------:R1:W-:Y:S01]  /*31240*/  STS.U16 [R14+0x7900], R13 ;  /* 0x0079000d0e007388 */ /* 0x0003e20000000400 */
[----:B------:R1:W-:Y:S03]  /*31250*/  STS.U16 [R14+0x7a00], R15 ;  /* 0x007a000f0e007388 */ /* 0x0003e60000000400 */
[----:B0-----:R-:W2:Y:S01]  /*31260*/  LDL.LU R2, [R1+0x738c] ;  /* 0x00738c0001027983 */ /* 0x001ea20000300800 */
[----:B-1----:R-:W2:Y:S03]  /*31270*/  LDL.LU R27, [R1+0x7388] ;  /* 0x00738800011b7983 */ /* 0x002ea60000300800 */
[----:B------:R-:W2:Y:S01]  /*31280*/  LDL.LU R28, [R1+0x7384] ;  /* 0x00738400011c7983 */ /* 0x000ea20000300800 */
[----:B------:R-:W2:Y:S03]  /*31290*/  LDL.LU R29, [R1+0x7380] ;  /* 0x00738000011d7983 */ /* 0x000ea60000300800 */
[----:B------:R-:W2:Y:S01]  /*312a0*/  LDL.LU R13, [R1+0x737c] ;  /* 0x00737c00010d7983 */ /* 0x000ea20000300800 */
[----:B------:R-:W2:Y:S03]  /*312b0*/  LDL.LU R15, [R1+0x7378] ;  /* 0x00737800010f7983 */ /* 0x000ea60000300800 */
[----:B------:R0:W-:Y:S04]  /*312c0*/  STS.U16 [R14+0x7b00], R0 ;  /* 0x007b00000e007388 */ /* 0x0001e80000000400 */
[----:B0-----:R-:W4:Y:S01]  /*312d0*/  LDL.LU R0, [R1+0x7374] ;  /* 0x0073740001007983 */ /* 0x001f220000300800 */
[----:B--2---:R-:W-:-:S06]  /*312e0*/  PRMT R15, RZ, 0x7610, R15 ;  /* 0x00007610ff0f7816 */ /* 0x004fcc000000000f */
[----:B---3--:R-:W2:Y:S04]  /*312f0*/  @!P0 LDG.E.U16 R15, [R4.64] ;  /* 0x00000006040f8981 */ /* 0x008ea8000c1e1500 */
[----:B----4-:R0:W-:Y:S04]  /*31300*/  STS.U16 [R14+0x9800], R0 ;  /* 0x009800000e007388 */ /* 0x0101e80000000400 */
[----:B0-----:R-:W3:Y:S01]  /*31310*/  LDL.LU R14, [R1+0x7370] ;  /* 0x00737000010e7983 */ /* 0x001ee20000300800 */
[----:B------:R-:W4:Y:S03]  /*31320*/  LDL.LU R0, [R1+0x736c] ;  /* 0x00736c0001007983 */ /* 0x000f260000300800 */
[----:B--2---:R0:W-:Y:S04]  /*31330*/  STL [R1+0xfc], R15 ;  /* 0x0000fc0f01007387 */ /* 0x0041e80000100800 */
[----:B0-----:R-:W2:Y:S01]  /*31340*/  LDL.LU R15, [R1+0x7368] ;  /* 0x00736800010f7983 */ /* 0x001ea20000300800 */
[----:B------:R-:W2:Y:S02]  /*31350*/  LDL R4, [R1+0x21d8] ;  /* 0x0021d80001047983 */ /* 0x000ea40000100800 */
[----:B------:R-:W2:Y:S01]  /*31360*/  LDL R5, [R1+0x21dc] ;  /* 0x0021dc0001057983 */ /* 0x000ea20000100800 */
[----:B----4-:R-:W-:-:S02]  /*31370*/  PRMT R0, RZ, 0x7610, R0 ;  /* 0x00007610ff007816 */ /* 0x010fc40000000000 */
[----:B--2---:R-:W-:-:S04]  /*31380*/  @!P0 LOP3.LUT R5, R5, R4, RZ, 0x3c, !PT ;  /* 0x0000000405058212 */ /* 0x004fc800078e3cff */
[----:B------:R-:W-:-:S04]  /*31390*/  @!P0 LOP3.LUT R4, R5, R4, RZ, 0x3c, !PT ;  /* 0x0000000405048212 */ /* 0x000fc800078e3cff */
[----:B------:R-:W-:-:S05]  /*313a0*/  @!P0 LOP3.LUT R5, R5, R4, RZ, 0x3c, !PT ;  /* 0x0000000405058212 */ /* 0x000fca00078e3cff */
[----:B------:R-:W2:Y:S04]  /*313b0*/  @!P0 LDG.E.U16 R0, [R4.64] ;  /* 0x0000000604008981 */ /* 0x000ea8000c1e1500 */
[----:B--2---:R0:W-:Y:S04]  /*313c0*/  STL [R1+0xf8], R0 ;  /* 0x0000f80001007387 */ /* 0x0041e80000100800 */
[----:B0-----:R-:W2:Y:S01]  /*313d0*/  LDL.LU R0, [R1+0x7364] ;  /* 0x0073640001007983 */ /* 0x001ea20000300800 */
[----:B------:R-:W4:Y:S02]  /*313e0*/  LDL R4, [R1+0x2198] ;  /* 0x0021980001047983 */ /* 0x000f240000100800 */
[----:B------:R-:W4:Y:S01]  /*313f0*/  LDL R5, [R1+0x219c] ;  /* 0x00219c0001057983 */ /* 0x000f220000100800 */
[----:B---3--:R-:W-:-:S02]  /*31400*/  PRMT R14, RZ, 0x7610, R14 ;  /* 0x00007610ff0e7816 */ /* 0x008fc4000000000e */
[----:B----4-:R-:W-:-:S04]  /*31410*/  @!P0 LOP3.LUT R5, R5, R4, RZ, 0x3c, !PT ;  /* 0x0000000405058212 */ /* 0x010fc800078e3cff */
[----:B------:R-:W-:-:S04]  /*31420*/  @!P0 LOP3.LUT R4, R5, R4, RZ, 0x3c, !PT ;  /* 0x0000000405048212 */ /* 0x000fc800078e3cff */
[----:B------:R-:W-:-:S05]  /*31430*/  @!P0 LOP3.LUT R5, R5, R4, RZ, 0x3c, !PT ;  /* 0x0000000405058212 */ /* 0x000fca00078e3cff */
[----:B------:R-:W3:Y:S04]  /*31440*/  @!P0 LDG.E.U16 R14, [R4.64] ;  /* 0x00000006040e8981 */ /* 0x000ee8000c1e1500 */
[----:B---3--:R0:W-:Y:S04]  /*31450*/  STL [R1+0xf4], R14 ;  /* 0x0000f40e01007387 */ /* 0x0081e80000100800 */
[----:B0-----:R-:W3:Y:S01]  /*31460*/  LDL.LU R14, [R1+0x7360] ;  /* 0x00736000010e7983 */ /* 0x001ee20000300800 */
[----:B------:R-:W4:Y:S02]  /*31470*/  LDL R4, [R1+0x2158] ;  /* 0x0021580001047983 */ /* 0x000f240000100800 */
[----:B------:R-:W4:Y:S01]  /*31480*/  LDL R5, [R1+0x215c] ;  /* 0x00215c0001057983 */ /* 0x000f220000100800 */
[----:B--2---:R-:W-:-:S02]  /*31490*/  PRMT R0, RZ, 0x7610, R0 ;  /* 0x00007610ff007816 */ /* 0x004fc40000000000 */
[----:B----4-:R-:W-:-:S04]  /*314a0*/  @!P0 LOP3.LUT R5, R5, R4, RZ, 0x3c, !PT ;  /* 0x0000000405058212 */ /* 0x010fc800078e3cff */
        /* <DEDUP_REMOVED lines=97> */
[----:B------:R-:W-:-:S02]  /*31ac0*/  PRMT R13, RZ, 0x7610, R13 ;  /* 0x00007610ff0d7816 */ /* 0x000fc4000000000d */
[----:B----4-:R-:W-:-:S04]  /*31ad0*/  @!P0 LOP3.LUT R5, R5, R4, RZ, 0x3c, !PT ;  /* 0x0000000405058212 */ /* 0x010fc800078e3cff */
[----:B------:R-:W-:-:S04]  /*31ae0*/  @!P0 LOP3.LUT R4, R5, R4, RZ, 0x3c, !PT ;  /* 0x0000000405048212 */ /* 0x000fc800078e3cff */
[----:B------:R-:W-:-:S05]  /*31af0*/  @!P0 LOP3.LUT R5, R5, R4, RZ, 0x3c, !PT ;  /* 0x0000000405058212 */ /* 0x000fca00078e3cff */
[----:B------:R0:W4:Y:S04]  /*31b00*/  @!P0 LDG.E.U16 R13, [R4.64] ;  /* 0x00000006040d8981 */ /* 0x000128000c1e1500 */
[----:B0-----:R-:W2:Y:S04]  /*31b10*/  LDL R4, [R1+0x2368] ;  /* 0x0023680001047983 */ /* 0x001ea80000100800 */
[----:B------:R-:W2:Y:S01]  /*31b20*/  LDL R5, [R1+0x23a4] ;  /* 0x0023a40001057983 */ /* 0x000ea20000100800 */
[----:B------:R-:W-:Y:S02]  /*31b30*/  PRMT R12, RZ, 0x7610, R12 ;  /* 0x00007610ff0c7816 */ /* 0x000fe4000000000c */
[----:B--2---:R-:W-:-:S04]  /*31b40*/  @!P0 LOP3.LUT R5, R5, R4, RZ, 0x3c, !PT ;  /* 0x0000000405058212 */ /* 0x004fc800078e3cff */
[----:B------:R-:W-:-:S04]  /*31b50*/  @!P0 LOP3.LUT R4, R5, R4, RZ, 0x3c, !PT ;  /* 0x0000000405048212 */ /* 0x000fc800078e3cff */
[----:B------:R-:W-:Y:S01]  /*31b60*/  @!P0 LOP3.LUT R5, R5, R4, RZ, 0x3c, !PT ;  /* 0x0000000405058212 */ /* 0x000fe200078e3cff */
[----:B----4-:R-:W-:Y:S04]  /*31b70*/  STL [R1+0x7280], R13 ;  /* 0x0072800d01007387 */ /* 0x010fe80000100800 */
[----:B------:R0:W2:Y:S04]  /*31b80*/  @!P0 LDG.E.U16 R12, [R4.64] ;  /* 0x00000006040c8981 */ /* 0x0000a8000c1e1500 */
[----:B0-----:R-:W4:Y:S04]  /*31b90*/  LDL R4, [R1+0x1fb8] ;  /* 0x001fb80001047983 */ /* 0x001f280000100800 */
[----:B------:R-:W4:Y:S01]  /*31ba0*/  LDL R5, [R1+0x1fdc] ;  /* 0x001fdc0001057983 */ /* 0x000f220000100800 */
[----:B------:R-:W-:-:S02]  /*31bb0*/  PRMT R0, RZ, 0x7610, R0 ;  /* 0x00007610ff007816 */ /* 0x000fc40000000000 */
[----:B----4-:R-:W-:-:S04]  /*31bc0*/  @!P0 LOP3.LUT R5, R5, R4, RZ, 0x3c, !PT ;  /* 0x0000000405058212 */ /* 0x010fc800078e3cff */
[----:B------:R-:W-:-:S04]  /*31bd0*/  @!P0 LOP3.LUT R4, R5, R4, RZ, 0x3c, !PT ;  /* 0x0000000405048212 */ /* 0x000fc800078e3cff */
[----:B------:R-:W-:-:S05]  /*31be0*/  @!P0 LOP3.LUT R5, R5, R4, RZ, 0x3c, !PT ;  /* 0x0000000405058212 */ /* 0x000fca00078e3cff */
[----:B------:R-:W4:Y:S04]  /*31bf0*/  @!P0 LDG.E.U16 R0, [R4.64] ;  /* 0x0000000604008981 */ /* 0x000f28000c1e1500 */
[----:B--2---:R-:W-:Y:S04]  /*31c00*/  STL [R1+0x7284], R12 ;  /* 0x0072840c01007387 */ /* 0x004fe80000100800 */
[----:B----4-:R0:W-:Y:S04]  /*31c10*/  STL [R1+0xe4], R0 ;  /* 0x0000e40001007387 */ /* 0x0101e80000100800 */
        /* <DEDUP_REMOVED lines=129> */
[----:B------:R-:W-:Y:S01]  /*32430*/  @!P0 LOP3.LUT R5, R5, R4, RZ, 0x3c, !PT ;  /* 0x0000000405058212 */ /* 0x000fe200078e3cff */
[----:B--2---:R-:W-:Y:S04]  /*32440*/  STL [R1+0x728c], R11 ;  /* 0x00728c0b01007387 */ /* 0x004fe80000100800 */
        /* <DEDUP_REMOVED lines=153> */
[----:B------:R-:W-:-:S02]  /*32de0*/  PRMT R0, RZ, 0x7610, R0 ;  /* 0x00007610ff007816 */ /* 0x000fc40000000000 */
[----:B----4-:R-:W-:-:S04]  /*32df0*/  @!P0 LOP3.LUT R5, R5, R4, RZ, 0x3c, !PT ;  /* 0x0000000405058212 */ /* 0x010fc800078e3cff */
[----:B------:R-:W-:-:S04]  /*32e00*/  @!P0 LOP3.LUT R4, R5, R4, RZ, 0x3c, !PT ;  /* 0x0000000405048212 */ /* 0x000fc800078e3cff */
[----:B------:R-:W-:-:S05]  /*32e10*/  @!P0 LOP3.LUT R5, R5, R4, RZ, 0x3c, !PT ;  /* 0x0000000405058212 */ /* 0x000fca00078e3cff */
[----:B------:R-:W4:Y:S04]  /*32e20*/  @!P0 LDG.E.U16 R0, [R4.64] ;  /* 0x0000000604008981 */ /* 0x000f28000c1e1500 */
[----:B----4-:R0:W-:Y:S04]  /*32e30*/  STL [R1+0x64], R0 ;  /* 0x0000640001007387 */ /* 0x0101e80000100800 */
[----:B0-----:R-:W4:Y:S01]  /*32e40*/  LDL.LU R0, [R1+0x72c4] ;  /* 0x0072c40001007983 */ /* 0x001f220000300800 */
[----:B------:R-:W2:Y:S02]  /*32e50*/  LDL R4, [R1+0x2180] ;  /* 0x0021800001047983 */ /* 0x000ea40000100800 */
[----:B------:R-:W2:Y:S01]  /*32e60*/  LDL R5, [R1+0x2184] ;  /* 0x0021840001057983 */ /* 0x000ea20000100800 */
[----:B---3--:R-:W-:-:S02]  /*32e70*/  PRMT R14, RZ, 0x7610, R14 ;  /* 0x00007610ff0e7816 */ /* 0x008fc4000000000e */
[----:B--2---:R-:W-:-:S04]  /*32e80*/  @!P0 LOP3.LUT R5, R5, R4, RZ, 0x3c, !PT ;  /* 0x0000000405058212 */ /* 0x004fc800078e3cff */
[----:B------:R-:W-:-:S04]  /*32e90*/  @!P0 LOP3.LUT R4, R5, R4, RZ, 0x3c, !PT ;  /* 0x0000000405048212 */ /* 0x000fc800078e3cff */
[----:B------:R-:W-:-:S05]  /*32ea0*/  @!P0 LOP3.LUT R5, R5, R4, RZ, 0x3c, !PT ;  /* 0x0000000405058212 */ /* 0x000fca00078e3cff */
[----:B------:R-:W2:Y:S04]  /*32eb0*/  @!P0 LDG.E.U16 R14, [R4.64] ;  /* 0x00000006040e8981 */ /* 0x000ea8000c1e1500 */
[----:B--2---:R0:W-:Y:S04]  /*32ec0*/  STL [R1+0x60], R14 ;  /* 0x0000600e01007387 */ /* 0x0041e80000100800 */
[----:B0-----:R-:W2:Y:S01]  /*32ed0*/  LDL.LU R14, [R1+0x72c0] ;  /* 0x0072c000010e7983 */ /* 0x001ea20000300800 */
[----:B------:R-:W3:Y:S02]  /*32ee0*/  LDL R4, [R1+0x2140] ;  /* 0x0021400001047983 */ /* 0x000ee40000100800 */
[----:B------:R-:W3:Y:S01]  /*32ef0*/  LDL R5, [R1+0x2144] ;  /* 0x0021440001057983 */ /* 0x000ee20000100800 */
[----:B----4-:R-:W-:-:S02]  /*32f00*/  PRMT R0, RZ, 0x7610, R0 ;  /* 0x00007610ff007816 */ /* 0x010fc40000000000 */
[----:B---3--:R-:W-:-:S04]  /*32f10*/  @!P0 LOP3.LUT R5, R5, R4, RZ, 0x3c, !PT ;  /* 0x0000000405058212 */ /* 0x008fc800078e3cff */
        /* <DEDUP_REMOVED lines=65> */
[----:B------:R0:W3:Y:S04]  /*33330*/  @!P0 LDG.E.U16 R15, [R4.64] ;  /* 0x00000006040f8981 */ /* 0x0000e8000c1e1500 */
[----:B0-----:R-:W4:Y:S04]  /*33340*/  LDL R4, [R1+0x2280] ;  /* 0x0022800001047983 */ /* 0x001f280000100800 */
[----:B------:R-:W4:Y:S01]  /*33350*/  LDL R5, [R1+0x22bc] ;  /* 0x0022bc0001057983 */ /* 0x000f220000100800 */
[----:B--2---:R-:W-:Y:S02]  /*33360*/  PRMT R0, RZ, 0x7610, R0 ;  /* 0x00007610ff007816 */ /* 0x004fe40000000000 */
[----:B----4-:R-:W-:-:S04]  /*33370*/  @!P0 LOP3.LUT R5, R5, R4, RZ, 0x3c, !PT ;  /* 0x0000000405058212 */ /* 0x010fc800078e3cff */
[----:B------:R-:W-:-:S04]  /*33380*/  @!P0 LOP3.LUT R4, R5, R4, RZ, 0x3c, !PT ;  /* 0x0000000405048212 */ /* 0x000fc800078e3cff */
[----:B------:R-:W-:-:S05]  /*33390*/  @!P0 LOP3.LUT R5, R5, R4, RZ, 0x3c, !PT ;  /* 0x0000000405058212 */ /* 0x000fca00078e3cff */
[----:B------:R-:W2:Y:S04]  /*333a0*/  @!P0 LDG.E.U16 R0, [R4.64] ;  /* 0x0000000604008981 */ /* 0x000ea8000c1e1500 */
[----:B---3--:R0:W-:Y:S04]  /*333b0*/  STL [R1+0x40], R15 ;  /* 0x0000400f01007387 */ /* 0x0081e80000100800 */
[----:B0-----:R-:W3:Y:S04]  /*333c0*/  LDL R15, [R1+0x23c0] ;  /* 0x0023c000010f7983 */ /* 0x001ee80000100800 */
        /* <DEDUP_REMOVED lines=15> */
[----:B----4-:R0:W-:Y:S04]  /*334c0*/  STL [R1+0x30], R14 ;  /* 0x0000300e01007387 */ /* 0x0101e80000100800 */
[----:B------:R1:W2:Y:S01]  /*334d0*/  @!P0 LDG.E.U16 R22, [R4.64] ;  /* 0x0000000604168981 */ /* 0x0002a2000c1e1500 */
[----:B------:R-:W-:-:S03]  /*334e0*/  PRMT R7, RZ, 0x7610, R7 ;  /* 0x00007610ff077816 */ /* 0x000fc60000000007 */
[----:B0-----:R-:W4:Y:S04]  /*334f0*/  LDL R14, [R1+0x21f0] ;  /* 0x0021f000010e7983 */ /* 0x001f280000100800 */
[----:B-1----:R-:W3:Y:S04]  /*33500*/  LDL R4, [R1+0x2340] ;  /* 0x0023400001047983 */ /* 0x002ee80000100800 */
[----:B------:R-:W3:Y:S04]  /*33510*/  LDL R5, [R1+0x237c] ;  /* 0x00237c0001057983 */ /* 0x000ee80000100800 */
[----:B--2---:R0:W-:Y:S04]  /*33520*/  STL [R1+0x7250], R22 ;  /* 0x0072501601007387 */ /* 0x0041e80000100800 */
[----:B0-----:R-:W2:Y:S01]  /*33530*/  LDL R22, [R1+0x2380] ;  /* 0x0023800001167983 */ /* 0x001ea20000100800 */
[----:B---3--:R-:W-:-:S04]  /*33540*/  @!P0 LOP3.LUT R5, R5, R4, RZ, 0x3c, !PT ;  /* 0x0000000405058212 */ /* 0x008fc800078e3cff */
[----:B------:R-:W-:-:S04]  /*33550*/  @!P0 LOP3.LUT R4, R5, R4, RZ, 0x3c, !PT ;  /* 0x0000000405048212 */ /* 0x000fc800078e3cff */
[----:B------:R-:W-:-:S05]  /*33560*/  @!P0 LOP3.LUT R5, R5, R4, RZ, 0x3c, !PT ;  /* 0x0000000405058212 */ /* 0x000fca00078e3cff */
[----:B------:R0:W3:Y:S01]  /*33570*/  @!P0 LDG.E.U16 R7, [R4.64] ;  /* 0x0000000604078981 */ /* 0x0000e2000c1e1500 */
[----:B------:R-:W-:Y:S01]  /*33580*/  PRMT R6, RZ, 0x7610, R6 ;  /* 0x00007610ff067816 */ /* 0x000fe20000000006 */
[----:B0-----:R-:W-:Y:S02]  /*33590*/  @!P0 IMAD.MOV.U32 R4, RZ, RZ, R15 ;  /* 0x000000ffff048224 */ /* 0x001fe400078e000f */
[----:B--2---:R-:W-:-:S05]  /*335a0*/  @!P0 IMAD.MOV.U32 R5, RZ, RZ, R22 ;  /* 0x000000ffff058224 */ /* 0x004fca00078e0016 */
[----:B------:R0:W2:Y:S04]  /*335b0*/  @!P0 LDG.E.U16 R6, [R4.64] ;  /* 0x0000000604068981 */ /* 0x0000a8000c1e1500 */
[----:B---3--:R1:W-:Y:S01]  /*335c0*/  STL [R1+0x7254], R7 ;  /* 0x0072540701007387 */ /* 0x0083e20000100800 */
[----:B0-----:R-:W3:Y:S01]  /*335d0*/  LDL R5, [R1+0x1fd0] ;  /* 0x001fd00001057983 */ /* 0x001ee20000100800 */
[----:B------:R-:W-:Y:S01]  /*335e0*/  PRMT R12, RZ, 0x7610, R12 ;  /* 0x00007610ff0c7816 */ /* 0x000fe2000000000c */
[----:B----4-:R-:W-:Y:S01]  /*335f0*/  @!P0 IMAD.MOV.U32 R4, RZ, RZ, R14 ;  /* 0x000000ffff048224 */ /* 0x010fe200078e000e */
[----:B------:R-:W4:Y:S04]  /*33600*/  LDL R22, [R1+0x20f8] ;  /* 0x0020f80001167983 */ /* 0x000f280000100800 */
[----:B------:R-:W4:Y:S04]  /*33610*/  LDL R15, [R1+0x20fc] ;  /* 0x0020fc00010f7983 */ /* 0x000f280000100800 */
[----:B-1----:R-:W4:Y:S04]  /*33620*/  LDL R7, [R1+0x213c] ;  /* 0x00213c0001077983 */ /* 0x002f280000100800 */
[----:B--2---:R-:W-:Y:S01]  /*33630*/  STL [R1+0x7258], R6 ;  /* 0x0072580601007387 */ /* 0x004fe20000100800 */
[----:B------:R-:W-:Y:S01]  /*33640*/  PRMT R0, RZ, 0x7610, R0 ;  /* 0x00007610ff007816 */ /* 0x000fe20000000000 */
[----:B------:R-:W2:Y:S02]  /*33650*/  LDL R14, [R1+0x20b8] ;  /* 0x0020b800010e7983 */ /* 0x000ea40000100800 */
[----:B---3--:R0:W3:Y:S04]  /*33660*/  @!P0 LDG.E.U16 R12, [R4.64] ;  /* 0x00000006040c8981 */ /* 0x0080e8000c1e1500 */
[----:B0-----:R-:W2:Y:S04]  /*33670*/  LDL R4, [R1+0x21b8] ;  /* 0x0021b80001047983 */ /* 0x001ea80000100800 */
[----:B------:R-:W2:Y:S02]  /*33680*/  LDL R5, [R1+0x21bc] ;  /* 0x0021bc0001057983 */ /* 0x000ea40000100800 */
[----:B--2---:R-:W-:-:S04]  /*33690*/  @!P0 LOP3.LUT R5, R5, R4, RZ, 0x3c, !PT ;  /* 0x0000000405058212 */ /* 0x004fc800078e3cff */
[----:B------:R-:W-:-:S04]  /*336a0*/  @!P0 LOP3.LUT R4, R5, R4, RZ, 0x3c, !PT ;  /* 0x0000000405048212 */ /* 0x000fc800078e3cff */
[----:B------:R-:W-:-:S05]  /*336b0*/  @!P0 LOP3.LUT R5, R5, R4, RZ, 0x3c, !PT ;  /* 0x0000000405058212 */ /* 0x000fca00078e3cff */
[----:B------:R-:W2:Y:S04]  /*336c0*/  @!P0 LDG.E.U16 R0, [R4.64] ;  /* 0x0000000604008981 */ /* 0x000ea8000c1e1500 */
[----:B---3--:R0:W-:Y:S04]  /*336d0*/  STL [R1+0x28], R12 ;  /* 0x0000280c01007387 */ /* 0x0081e80000100800 */
[----:B0-----:R-:W3:Y:S04]  /*336e0*/  LDL R12, [R1+0x20bc] ;  /* 0x0020bc00010c7983 */ /* 0x001ee80000100800 */
[----:B--2---:R0:W-:Y:S04]  /*336f0*/  STL [R1+0x24], R0 ;  /* 0x0000240001007387 */ /* 0x0041e80000100800 */
[----:B0-----:R-:W2:Y:S01]  /*33700*/  LDL.LU R0, [R1+0x729c] ;  /* 0x00729c0001007983 */ /* 0x001ea20000300800 */
[----:B------:R-:W2:Y:S02]  /*33710*/  LDL R4, [R1+0x2178] ;  /* 0x0021780001047983 */ /* 0x000ea40000100800 */
[----:B------:R-:W2:Y:S01]  /*33720*/  LDL R5, [R1+0x217c] ;  /* 0x00217c0001057983 */ /* 0x000ea20000100800 */
[----:B------:R-:W-:-:S02]  /*33730*/  PRMT R2, RZ, 0x7610, R2 ;  /* 0x00007610ff027816 */ /* 0x000fc40000000002 */
[----:B--2---:R-:W-:-:S04]  /*33740*/  @!P0 LOP3.LUT R5, R5, R4, RZ, 0x3c, !PT ;  /* 0x0000000405058212 */ /* 0x004fc800078e3cff */
[----:B------:R-:W-:-:S04]  /*33750*/  @!P0 LOP3.LUT R4, R5, R4, RZ, 0x3c, !PT ;  /* 0x0000000405048212 */ /* 0x000fc800078e3cff */
[----:B------:R-:W-:-:S05]  /*33760*/  @!P0 LOP3.LUT R5, R5, R4, RZ, 0x3c, !PT ;  /* 0x0000000405058212 */ /* 0x000fca00078e3cff */
[----:B------:R-:W2:Y:S01]  /*33770*/  @!P0 LDG.E.U16 R2, [R4.64] ;  /* 0x0000000604028981 */ /* 0x000ea2000c1e1500 */
[----:B------:R-:W-:-:S03]  /*33780*/  PRMT R6, RZ, 0x7610, R6 ;  /* 0x00007610ff067816 */ /* 0x000fc60000000006 */
[----:B--2---:R-:W-:Y:S01]  /*33790*/  STL [R1+0x20], R2 ;  /* 0x0000200201007387 */ /* 0x004fe20000100800 */
[----:B------:R-:W2:Y:S02]  /*337a0*/  LDL R5, [R1+0x2138] ;  /* 0x0021380001057983 */ /* 0x000ea40000100800 */
[----:B----4-:R-:W-:Y:S01]  /*337b0*/  @!P0 IMAD.MOV.U32 R4, RZ, RZ, R7 ;  /* 0x000000ffff048224 */ /* 0x010fe200078e0007 */
[----:B------:R-:W-:Y:S02]  /*337c0*/  PRMT R11, RZ, 0x7610, R11 ;  /* 0x00007610ff0b7816 */ /* 0x000fe4000000000b */
[----:B------:R-:W-:Y:S01]  /*337d0*/  PRMT R9, RZ, 0x7610, R9 ;  /* 0x00007610ff097816 */ /* 0x000fe20000000009 */
[----:B------:R-:W4:Y:S04]  /*337e0*/  LDL R7, [R1+0x2038] ;  /* 0x0020380001077983 */ /* 0x000f280000100800 */
[----:B--2---:R0:W2:Y:S02]  /*337f0*/  @!P0 LDG.E.U16 R6, [R4.64] ;  /* 0x0000000604068981 */ /* 0x0040a4000c1e1500 */
[----:B0-----:R-:W-:-:S02]  /*33800*/  @!P0 IMAD.MOV.U32 R4, RZ, RZ, R15 ;  /* 0x000000ffff048224 */ /* 0x001fc400078e000f */
[----:B------:R-:W-:-:S05]  /*33810*/  @!P0 IMAD.MOV.U32 R5, RZ, RZ, R22 ;  /* 0x000000ffff058224 */ /* 0x000fca00078e0016 */
[----:B------:R3:W4:Y:S02]  /*33820*/  @!P0 LDG.E.U16 R11, [R4.64] ;  /* 0x00000006040b8981 */ /* 0x000724000c1e1500 */
[----:B---3--:R-:W-:Y:S02]  /*33830*/  @!P0 IMAD.MOV.U32 R4, RZ, RZ, R12 ;  /* 0x000000ffff048224 */ /* 0x008fe400078e000c */
[----:B------:R-:W-:-:S05]  /*33840*/  @!P0 IMAD.MOV.U32 R5, RZ, RZ, R14 ;  /* 0x000000ffff058224 */ /* 0x000fca00078e000e */
[----:B------:R0:W3:Y:S04]  /*33850*/  @!P0 LDG.E.U16 R9, [R4.64] ;  /* 0x0000000604098981 */ /* 0x0000e8000c1e1500 */
[----:B--2---:R1:W-:Y:S01]  /*33860*/  STL [R1+0x1c], R6 ;  /* 0x00001c0601007387 */ /* 0x0043e20000100800 */
[----:B------:R-:W2:Y:S03]  /*33870*/  LDL R22, [R1+0x1ffc] ;  /* 0x001ffc0001167983 */ /* 0x000ea60000100800 */
[----:B-1----:R-:W2:Y:S04]  /*33880*/  LDL R6, [R1+0x203c] ;  /* 0x00203c0001067983 */ /* 0x002ea80000100800 */
[----:B----4-:R1:W-:Y:S01]  /*33890*/  STL [R1+0x18], R11 ;  /* 0x0000180b01007387 */ /* 0x0103e20000100800 */
[----:B0-----:R-:W4:Y:S02]  /*338a0*/  LDL R4, [R1+0x2078] ;  /* 0x0020780001047983 */ /* 0x001f240000100800 */
[----:B------:R-:W4:Y:S02]  /*338b0*/  LDL R5, [R1+0x207c] ;  /* 0x00207c0001057983 */ /* 0x000f240000100800 */
[----:B------:R-:W2:Y:S01]  /*338c0*/  LDL R15, [R1+0x2208] ;  /* 0x00220800010f7983 */ /* 0x000ea20000100800 */
[----:B------:R-:W2:Y:S01]  /*338d0*/  LDL R14, [R1+0x2244] ;  /* 0x00224400010e7983 */ /* 0x000ea20000100800 */
[----:B------:R-:W-:-:S03]  /*338e0*/  PRMT R27, RZ, 0x7610, R27 ;  /* 0x00007610ff1b7816 */ /* 0x000fc6000000001b */
[----:B------:R-:W2:Y:S04]  /*338f0*/  LDL R12, [R1+0x2248] ;  /* 0x00224800010c7983 */ /* 0x000ea80000100800 */
[----:B-1----:R-:W2:Y:S04]  /*33900*/  LDL R11, [R1+0x2204] ;  /* 0x00220400010b7983 */ /* 0x002ea80000100800 */
[----:B---3--:R0:W-:Y:S04]  /*33910*/  STL [R1+0x14], R9 ;  /* 0x0000140901007387 */ /* 0x0081e80000100800 */
[----:B0-----:R-:W3:Y:S01]  /*33920*/  LDL R9, [R1+0x2284] ;  /* 0x0022840001097983 */ /* 0x001ee20000100800 */
[----:B------:R-:W-:-:S02]  /*33930*/  PRMT R26, RZ, 0x7610, R26 ;  /* 0x00007610ff1a7816 */ /* 0x000fc4000000001a */
[----:B------:R-:W-:Y:S02]  /*33940*/  PRMT R10, RZ, 0x7610, R10 ;  /* 0x00007610ff0a7816 */ /* 0x000fe4000000000a */
[----:B----4-:R-:W-:-:S04]  /*33950*/  @!P0 LOP3.LUT R5, R5, R4, RZ, 0x3c, !PT ;  /* 0x0000000405058212 */ /* 0x010fc800078e3cff */
[----:B------:R-:W-:-:S04]  /*33960*/  @!P0 LOP3.LUT R4, R5, R4, RZ, 0x3c, !PT ;  /* 0x0000000405048212 */ /* 0x000fc800078e3cff */
[----:B------:R-:W-:-:S05]  /*33970*/  @!P0 LOP3.LUT R5, R5, R4, RZ, 0x3c, !PT ;  /* 0x0000000405058212 */ /* 0x000fca00078e3cff */
[----:B------:R2:W4:Y:S02]  /*33980*/  @!P0 LDG.E.U16 R27, [R4.64] ;  /* 0x00000006041b8981 */ /* 0x000524000c1e1500 */
[----:B--2---:R-:W-:Y:S02]  /*33990*/  @!P0 IMAD.MOV.U32 R4, RZ, RZ, R6 ;  /* 0x000000ffff048224 */ /* 0x004fe400078e0006 */
[----:B------:R-:W-:Y:S01]  /*339a0*/  @!P0 IMAD.MOV.U32 R5, RZ, RZ, R7 ;  /* 0x000000ffff058224 */ /* 0x000fe200078e0007 */
[----:B------:R-:W2:Y:S04]  /*339b0*/  LDL R6, [R1+0x22c4] ;  /* 0x0022c40001067983 */ /* 0x000ea80000100800 */
[----:B------:R-:W4:Y:S04]  /*339c0*/  LDL R7, [R1+0x2288] ;  /* 0x0022880001077983 */ /* 0x000f280000100800 */
[----:B------:R0:W4:Y:S02]  /*339d0*/  @!P0 LDG.E.U16 R26, [R4.64] ;  /* 0x00000006041a8981 */ /* 0x000124000c1e1500 */
[----:B0-----:R-:W-:-:S02]  /*339e0*/  @!P0 IMAD.MOV.U32 R4, RZ, RZ, R11 ;  /* 0x000000ffff048224 */ /* 0x001fc400078e000b */
[----:B------:R-:W-:Y:S01]  /*339f0*/  @!P0 IMAD.MOV.U32 R5, RZ, RZ, R22 ;  /* 0x000000ffff058224 */ /* 0x000fe200078e0016 */
[----:B------:R-:W-:Y:S02]  /*33a00*/  PRMT R13, RZ, 0x7610, R13 ;  /* 0x00007610ff0d7816 */ /* 0x000fe4000000000d */
[----:B------:R-:W-:Y:S02]  /*33a10*/  PRMT R0, RZ, 0x7610, R0 ;  /* 0x00007610ff007816 */ /* 0x000fe40000000000 */
[----:B------:R-:W-:Y:S01]  /*33a20*/  PRMT R29, RZ, 0x7610, R29 ;  /* 0x00007610ff1d7816 */ /* 0x000fe2000000001d */
[----:B------:R-:W4:Y:S04]  /*33a30*/  LDL R11, [R1+0x22c8] ;  /* 0x0022c800010b7983 */ /* 0x000f280000100800 */
[----:B------:R0:W4:Y:S02]  /*33a40*/  @!P0 LDG.E.U16 R10, [R4.64] ;  /* 0x00000006040a8981 */ /* 0x000124000c1e1500 */
[----:B0-----:R-:W-:-:S02]  /*33a50*/  @!P0 IMAD.MOV.U32 R4, RZ, RZ, R14 ;  /* 0x000000ffff048224 */ /* 0x001fc400078e000e */
[----:B------:R-:W-:-:S05]  /*33a60*/  @!P0 IMAD.MOV.U32 R5, RZ, RZ, R15 ;  /* 0x000000ffff058224 */ /* 0x000fca00078e000f */
[----:B------:R3:W4:Y:S02]  /*33a70*/  @!P0 LDG.E.U16 R13, [R4.64] ;  /* 0x00000006040d8981 */ /* 0x000724000c1e1500 */
[----:B---3--:R-:W-:Y:S02]  /*33a80*/  @!P0 IMAD.MOV.U32 R4, RZ, RZ, R9 ;  /* 0x000000ffff048224 */ /* 0x008fe400078e0009 */
[----:B------:R-:W-:-:S05]  /*33a90*/  @!P0 IMAD.MOV.U32 R5, RZ, RZ, R12 ;  /* 0x000000ffff058224 */ /* 0x000fca00078e000c */
[----:B------:R2:W3:Y:S02]  /*33aa0*/  @!P0 LDG.E.U16 R0, [R4.64] ;  /* 0x0000000604008981 */ /* 0x0004e4000c1e1500 */
[----:B--2---:R-:W-:Y:S02]  /*33ab0*/  @!P0 IMAD.MOV.U32 R4, RZ, RZ, R6 ;  /* 0x000000ffff048224 */ /* 0x004fe400078e0006 */
[----:B----4-:R-:W-:-:S05]  /*33ac0*/  @!P0 IMAD.MOV.U32 R5, RZ, RZ, R7 ;  /* 0x000000ffff058224 */ /* 0x010fca00078e0007 */
[----:B------:R-:W2:Y:S04]  /*33ad0*/  @!P0 LDG.E.U16 R29, [R4.64] ;  /* 0x00000006041d8981 */ /* 0x000ea8000c1e1500 */
[----:B------:R0:W-:Y:S01]  /*33ae0*/  STL [R1+0x8], R10 ;  /* 0x0000080a01007387 */ /* 0x0001e20000100800 */
[----:B------:R-:W4:Y:S02]  /*33af0*/  LDL R22, [R1+0x2308] ;  /* 0x0023080001167983 */ /* 0x000f240000100800 */
[----:B------:R-:W4:Y:S01]  /*33b00*/  LDL R9, [R1+0x2344] ;  /* 0x0023440001097983 */ /* 0x000f220000100800 */
[----:B0-----:R-:W4:Y:S04]  /*33b10*/  LDL R10, [R1+0x2304] ;  /* 0x00230400010a7983 */ /* 0x001f280000100800 */
[----:B---3--:R-:W-:Y:S01]  /*33b20*/  STL [R1+0x7224], R0 ;  /* 0x0072240001007387 */ /* 0x008fe20000100800 */
[----:B------:R-:W3:Y:S02]  /*33b30*/  LDL R7, [R1+0x2348] ;  /* 0x0023480001077983 */ /* 0x000ee40000100800 */
[----:B------:R-:W3:Y:S01]  /*33b40*/  LDL R6, [R1+0x2384] ;  /* 0x0023840001067983 */ /* 0x000ee20000100800 */
[----:B------:R-:W-:Y:S01]  /*33b50*/  PRMT R28, RZ, 0x7610, R28 ;  /* 0x00007610ff1c7816 */ /* 0x000fe2000000001c */
[----:B------:R-:W-:Y:S01]  /*33b60*/  @!P0 IMAD.MOV.U32 R15, RZ, RZ, R11 ;  /* 0x000000ffff0f8224 */ /* 0x000fe200078e000b */
[----:B--2---:R-:W-:Y:S01]  /*33b70*/  STL [R1+0x7228], R29 ;  /* 0x0072281d01007387 */ /* 0x004fe20000100800 */
[----:B------:R0:W-:Y:S02]  /*33b80*/  STL [R1+0x4], R13 ;  /* 0x0000040d01007387 */ /* 0x0001e40000100800 */
[----:B------:R-:W2:Y:S01]  /*33b90*/  LDL R12, [R1+0x23bc] ;  /* 0x0023bc00010c7983 */ /* 0x000ea20000100800 */
[----:B0-----:R-:W2:Y:S01]  /*33ba0*/  LDL R13, [R1+0x2388] ;  /* 0x00238800010d7983 */ /* 0x001ea20000100800 */
[----:B----4-:R-:W-:-:S05]  /*33bb0*/  @!P0 IMAD.MOV.U32 R14, RZ, RZ, R10 ;  /* 0x000000ffff0e8224 */ /* 0x010fca00078e000a */
[----:B------:R0:W4:Y:S01]  /*33bc0*/  @!P0 LDG.E.U16 R28, [R14.64] ;  /* 0x000000060e1c8981 */ /* 0x000122000c1e1500 */
[----:B------:R-:W-:Y:S02]  /*33bd0*/  PRMT R5, RZ, 0x7610, R5 ;  /* 0x00007610ff057816 */ /* 0x000fe40000000005 */
[----:B------:R-:W-:Y:S01]  /*33be0*/  PRMT R4, RZ, 0x7610, R4 ;  /* 0x00007610ff047816 */ /* 0x000fe20000000004 */
[----:B0-----:R-:W-:Y:S02]  /*33bf0*/  @!P0 IMAD.MOV.U32 R14, RZ, RZ, R9 ;  /* 0x000000ffff0e8224 */ /* 0x001fe400078e0009 */
[----:B------:R-:W-:-:S05]  /*33c00*/  @!P0 IMAD.MOV.U32 R15, RZ, RZ, R22 ;  /* 0x000000ffff0f8224 */ /* 0x000fca00078e0016 */
[----:B------:R3:W4:Y:S01]  /*33c10*/  @!P0 LDG.E.U16 R5, [R14.64] ;  /* 0x000000060e058981 */ /* 0x000722000c1e1500 */
[----:B------:R-:W-:Y:S01]  /*33c20*/  PRMT R3, RZ, 0x7610, R3 ;  /* 0x00007610ff037816 */ /* 0x000fe20000000003 */
[----:B---3--:R-:W-:Y:S02]  /*33c30*/  @!P0 IMAD.MOV.U32 R14, RZ, RZ, R6 ;  /* 0x000000ffff0e8224 */ /* 0x008fe400078e0006 */
[----:B------:R-:W-:-:S05]  /*33c40*/  @!P0 IMAD.MOV.U32 R15, RZ, RZ, R7 ;  /* 0x000000ffff0f8224 */ /* 0x000fca00078e0007 */
[----:B------:R2:W3:Y:S04]  /*33c50*/  @!P0 LDG.E.U16 R4, [R14.64] ;  /* 0x000000060e048981 */ /* 0x0004e8000c1e1500 */
[----:B------:R-:W-:Y:S01]  /*33c60*/  STL [R1+0x10], R27 ;  /* 0x0000101b01007387 */ /* 0x000fe20000100800 */
[----:B------:R-:W3:Y:S02]  /*33c70*/  LDL R11, [R1+0x1fcc] ;  /* 0x001fcc00010b7983 */ /* 0x000ee40000100800 */
[----:B------:R-:W3:Y:S02]  /*33c80*/  LDL R10, [R1+0x21ec] ;  /* 0x0021ec00010a7983 */ /* 0x000ee40000100800 */
[----:B--2---:R-:W-:Y:S02]  /*33c90*/  @!P0 IMAD.MOV.U32 R14, RZ, RZ, R12 ;  /* 0x000000ffff0e8224 */ /* 0x004fe400078e000c */
[----:B------:R-:W-:-:S05]  /*33ca0*/  @!P0 IMAD.MOV.U32 R15, RZ, RZ, R13 ;  /* 0x000000ffff0f8224 */ /* 0x000fca00078e000d */
[----:B------:R0:W2:Y:S04]  /*33cb0*/  @!P0 LDG.E.U16 R3, [R14.64] ;  /* 0x000000060e038981 */ /* 0x0000a8000c1e1500 */
[----:B----4-:R-:W-:Y:S01]  /*33cc0*/  STL [R1+0x722c], R28 ;  /* 0x00722c1c01007387 */ /* 0x010fe20000100800 */
[----:B------:R-:W-:Y:S02]  /*33cd0*/  STL [R1+0xc], R26 ;  /* 0x00000c1a01007387 */ /* 0x000fe40000100800 */
[----:B------:R-:W4:Y:S02]  /*33ce0*/  LDL R9, [R1+0x21b0] ;  /* 0x0021b00001097983 */ /* 0x000f240000100800 */
[----:B------:R-:W4:Y:S01]  /*33cf0*/  LDL R0, [R1+0x21b4] ;  /* 0x0021b40001007983 */ /* 0x000f220000100800 */
[----:B------:R-:W-:Y:S01]  /*33d00*/  PRMT R20, RZ, 0x7610, R20 ;  /* 0x00007610ff147816 */ /* 0x000fe20000000014 */
[----:B------:R1:W-:Y:S01]  /*33d10*/  STL [R1+0x7230], R5 ;  /* 0x0072300501007387 */ /* 0x0003e20000100800 */
[----:B------:R-:W4:Y:S02]  /*33d20*/  LDL R7, [R1+0x2170] ;  /* 0x0021700001077983 */ /* 0x000f240000100800 */
[----:B------:R-:W4:Y:S01]  /*33d30*/  LDL R6, [R1+0x2174] ;  /* 0x0021740001067983 */ /* 0x000f220000100800 */
[----:B---3--:R3:W-:Y:S01]  /*33d40*/  STL [R1+0x7234], R4 ;  /* 0x0072340401007387 */ /* 0x0087e20000100800 */
[----:B0-----:R-:W-:-:S02]  /*33d50*/  @!P0 IMAD.MOV.U32 R15, RZ, RZ, R11 ;  /* 0x000000ffff0f8224 */ /* 0x001fc400078e000b */
[----:B------:R-:W-:-:S05]  /*33d60*/  @!P0 IMAD.MOV.U32 R14, RZ, RZ, R10 ;  /* 0x000000ffff0e8224 */ /* 0x000fca00078e000a */
[----:B------:R4:W4:Y:S01]  /*33d70*/  @!P0 LDG.E.U16 R20, [R14.64] ;  /* 0x000000060e148981 */ /* 0x000922000c1e1500 */
[----:B------:R-:W-:-:S03]  /*33d80*/  PRMT R18, RZ, 0x7610, R18 ;  /* 0x00007610ff127816 */ /* 0x000fc60000000012 */
[----:B--2---:R0:W-:Y:S01]  /*33d90*/  STL [R1+0x7238], R3 ;  /* 0x0072380301007387 */ /* 0x0041e20000100800 */
[----:B-1----:R-:W2:Y:S02]  /*33da0*/  LDL R5, [R1+0x2130] ;  /* 0x0021300001057983 */ /* 0x002ea40000100800 */
[----:B---3--:R-:W3:Y:S02]  /*33db0*/  LDL R4, [R1+0x2134] ;  /* 0x0021340001047983 */ /* 0x008ee40000100800 */
[----:B----4-:R-:W-:Y:S02]  /*33dc0*/  @!P0 IMAD.MOV.U32 R15, RZ, RZ, R9 ;  /* 0x000000ffff0f8224 */ /* 0x010fe400078e0009 */
[----:B------:R-:W-:-:S05]  /*33dd0*/  @!P0 IMAD.MOV.U32 R14, RZ, RZ, R0 ;  /* 0x000000ffff0e8224 */ /* 0x000fca00078e0000 */
[----:B------:R1:W4:Y:S01]  /*33de0*/  @!P0 LDG.E.U16 R18, [R14.64] ;  /* 0x000000060e128981 */ /* 0x000322000c1e1500 */
[----:B------:R-:W-:Y:S01]  /*33df0*/  PRMT R16, RZ, 0x7610, R16 ;  /* 0x00007610ff107816 */ /* 0x000fe20000000010 */
[----:B-1----:R-:W-:Y:S02]  /*33e00*/  @!P0 IMAD.MOV.U32 R14, RZ, RZ, R6 ;  /* 0x000000ffff0e8224 */ /* 0x002fe400078e0006 */
[----:B------:R-:W-:-:S05]  /*33e10*/  @!P0 IMAD.MOV.U32 R15, RZ, RZ, R7 ;  /* 0x000000ffff0f8224 */ /* 0x000fca00078e0007 */
[----:B------:R2:W4:Y:S01]  /*33e20*/  @!P0 LDG.E.U16 R16, [R14.64] ;  /* 0x000000060e108981 */ /* 0x000522000c1e1500 */
[----:B------:R-:W-:-:S03]  /*33e30*/  PRMT R17, RZ, 0x7610, R17 ;  /* 0x00007610ff117816 */ /* 0x000fc60000000011 */
[----:B------:R-:W-:Y:S01]  /*33e40*/  STL [R1+0x723c], R20 ;  /* 0x00723c1401007387 */ /* 0x000fe20000100800 */
[----:B0-----:R-:W4:Y:S02]  /*33e50*/  LDL R3, [R1+0x20f0] ;  /* 0x0020f00001037983 */ /* 0x001f240000100800 */
[----:B------:R-:W4:Y:S02]  /*33e60*/  LDL R0, [R1+0x20f4] ;  /* 0x0020f40001007983 */ /* 0x000f240000100800 */
[----:B--2---:R-:W-:Y:S02]  /*33e70*/  @!P0 IMAD.MOV.U32 R15, RZ, RZ, R5 ;  /* 0x000000ffff0f8224 */ /* 0x004fe400078e0005 */
[----:B---3--:R-:W-:-:S05]  /*33e80*/  @!P0 IMAD.MOV.U32 R14, RZ, RZ, R4 ;  /* 0x000000ffff0e8224 */ /* 0x008fca00078e0004 */
[----:B------:R0:W2:Y:S04]  /*33e90*/  @!P0 LDG.E.U16 R17, [R14.64] ;  /* 0x000000060e118981 */ /* 0x0000a8000c1e1500 */
[----:B----4-:R1:W-:Y:S01]  /*33ea0*/  STL [R1+0x7240], R18 ;  /* 0x0072401201007387 */ /* 0x0103e20000100800 */
[----:B------:R-:W3:Y:S02]  /*33eb0*/  LDL R10, [R1+0x20b0] ;  /* 0x0020b000010a7983 */ /* 0x000ee40000100800 */
[----:B------:R-:W4:Y:S02]  /*33ec0*/  LDL R9, [R1+0x20b4] ;  /* 0x0020b40001097983 */ /* 0x000f240000100800 */
[----:B------:R-:W4:Y:S01]  /*33ed0*/  LDL R6, [R1+0x2074] ;  /* 0x0020740001067983 */ /* 0x000f220000100800 */
[----:B------:R-:W-:Y:S01]  /*33ee0*/  STL [R1+0x7244], R16 ;  /* 0x0072441001007387 */ /* 0x000fe20000100800 */
[----:B------:R-:W4:Y:S02]  /*33ef0*/  LDL R7, [R1+0x2070] ;  /* 0x0020700001077983 */ /* 0x000f240000100800 */
[----:B------:R-:W4:Y:S02]  /*33f00*/  LDL R5, [R1+0x2030] ;  /* 0x0020300001057983 */ /* 0x000f240000100800 */
[----:B------:R-:W4:Y:S01]  /*33f10*/  LDL R4, [R1+0x2034] ;  /* 0x0020340001047983 */ /* 0x000f220000100800 */
[----:B------:R-:W4:Y:S01]  /*33f20*/  LDL.LU R27, [R1+0x7cc] ;  /* 0x0007cc00011b7983 */ /* 0x000f220000300800 */
[----:B0-----:R-:W-:-:S02]  /*33f30*/  @!P0 IMAD.MOV.U32 R15, RZ, RZ, R3 ;  /* 0x000000ffff0f8224 */ /* 0x001fc400078e0003 */
[----:B------:R-:W-:Y:S01]  /*33f40*/  @!P0 IMAD.MOV.U32 R14, RZ, RZ, R0 ;  /* 0x000000ffff0e8224 */ /* 0x000fe200078e0000 */
[----:B------:R-:W-:Y:S02]  /*33f50*/  PRMT R19, RZ, 0x7610, R19 ;  /* 0x00007610ff137816 */ /* 0x000fe40000000013 */
[----:B------:R-:W-:-:S04]  /*33f60*/  PRMT R21, RZ, 0x7610, R21 ;  /* 0x00007610ff157816 */ /* 0x000fc80000000015 */
[----:B------:R3:W4:Y:S04]  /*33f70*/  @!P0 LDG.E.U16 R19, [R14.64] ;  /* 0x000000060e138981 */ /* 0x000728000c1e1500 */
[----:B--2---:R-:W-:Y:S01]  /*33f80*/  STL [R1+0x7248], R17 ;  /* 0x0072481101007387 */ /* 0x004fe20000100800 */
[----:B------:R-:W2:Y:S02]  /*33f90*/  LDL R3, [R1+0x1ff8] ;  /* 0x001ff80001037983 */ /* 0x000ea40000100800 */
[----:B------:R-:W2:Y:S01]  /*33fa0*/  LDL R0, [R1+0x220c] ;  /* 0x00220c0001007983 */ /* 0x000ea20000100800 */
[----:B------:R-:W-:Y:S02]  /*33fb0*/  PRMT R23, RZ, 0x7610, R23 ;  /* 0x00007610ff177816 */ /* 0x000fe40000000017 */
[----:B------:R-:W-:-:S02]  /*33fc0*/  PRMT R24, RZ, 0x7610, R24 ;  /* 0x00007610ff187816 */ /* 0x000fc40000000018 */
[----:B------:R-:W-:Y:S01]  /*33fd0*/  PRMT R25, RZ, 0x7610, R25 ;  /* 0x00007610ff197816 */ /* 0x000fe20000000019 */
[----:B------:R-:W2:Y:S01]  /*33fe0*/  LDL.LU R12, [R1+0x7c4] ;  /* 0x0007c400010c7983 */ /* 0x000ea20000300800 */
[----:B---3--:R-:W-:Y:S02]  /*33ff0*/  @!P0 IMAD.MOV.U32 R15, RZ, RZ, R10 ;  /* 0x000000ffff0f8224 */ /* 0x008fe400078e000a */
[----:B----4-:R-:W-:-:S05]  /*34000*/  @!P0 IMAD.MOV.U32 R14, RZ, RZ, R9 ;  /* 0x000000ffff0e8224 */ /* 0x010fca00078e0009 */
[----:B------:R0:W3:Y:S02]  /*34010*/  @!P0 LDG.E.U16 R21, [R14.64] ;  /* 0x000000060e158981 */ /* 0x0000e4000c1e1500 */
[----:B0-----:R-:W-:Y:S02]  /*34020*/  @!P0 IMAD.MOV.U32 R14, RZ, RZ, R6 ;  /* 0x000000ffff0e8224 */ /* 0x001fe400078e0006 */
[----:B------:R-:W-:-:S05]  /*34030*/  @!P0 IMAD.MOV.U32 R15, RZ, RZ, R7 ;  /* 0x000000ffff0f8224 */ /* 0x000fca00078e0007 */
[----:B------:R0:W4:Y:S02]  /*34040*/  @!P0 LDG.E.U16 R23, [R14.64] ;  /* 0x000000060e178981 */ /* 0x000124000c1e1500 */
[----:B0-----:R-:W-:Y:S02]  /*34050*/  @!P0 IMAD.MOV.U32 R14, RZ, RZ, R4 ;  /* 0x000000ffff0e8224 */ /* 0x001fe400078e0004 */
[----:B------:R-:W-:-:S05]  /*34060*/  @!P0 IMAD.MOV.U32 R15, RZ, RZ, R5 ;  /* 0x000000ffff0f8224 */ /* 0x000fca00078e0005 */
[----:B------:R2:W4:Y:S04]  /*34070*/  @!P0 LDG.E.U16 R24, [R14.64] ;  /* 0x000000060e188981 */ /* 0x000528000c1e1500 */
[----:B------:R-:W-:Y:S01]  /*34080*/  STL [R1+0x724c], R19 ;  /* 0x00724c1301007387 */ /* 0x000fe20000100800 */
[----:B--2---:R-:W-:Y:S02]  /*34090*/  @!P0 IMAD.MOV.U32 R15, RZ, RZ, R3 ;  /* 0x000000ffff0f8224 */ /* 0x004fe400078e0003 */
[----:B------:R-:W-:-:S05]  /*340a0*/  @!P0 IMAD.MOV.U32 R14, RZ, RZ, R0 ;  /* 0x000000ffff0e8224 */ /* 0x000fca00078e0000 */
[----:B------:R-:W2:Y:S04]  /*340b0*/  @!P0 LDG.E.U16 R25, [R14.64] ;  /* 0x000000060e198981 */ /* 0x000ea8000c1e1500 */
[----:B---3--:R-:W-:Y:S01]  /*340c0*/  STL [R1+0x725c], R21 ;  /* 0x00725c1501007387 */ /* 0x008fe20000100800 */
[----:B------:R-:W3:Y:S02]  /*340d0*/  LDL.LU R9, [R1+0x7bc] ;  /* 0x0007bc0001097983 */ /* 0x000ee40000300800 */
[----:B------:R-:W3:Y:S01]  /*340e0*/  LDL.LU R13, [R1+0x744] ;  /* 0x00074400010d7983 */ /* 0x000ee20000300800 */
[----:B------:R-:W0:Y:S04]  /*340f0*/  S2R R2, SR_TID.X ;  /* 0x0000000000027919 */ /* 0x000e280000002100 */
[----:B----4-:R-:W-:Y:S01]  /*34100*/  STL [R1+0x7260], R23 ;  /* 0x0072601701007387 */ /* 0x010fe20000100800 */
[----:B0-----:R-:W-:-:S03]  /*34110*/  LOP3.LUT R2, R2, 0x7f, RZ, 0xc0, !PT ;  /* 0x0000007f02027812 */ /* 0x001fc600078ec0ff */
[----:B------:R-:W-:Y:S01]  /*34120*/  STL [R1+0x7264], R24 ;  /* 0x0072641801007387 */ /* 0x000fe20000100800 */
[----:B------:R-:W4:Y:S02]  /*34130*/  LDL.LU R10, [R1+0x6b4] ;  /* 0x0006b400010a7983 */ /* 0x000f240000300800 */
[----:B------:R-:W3:Y:S02]  /*34140*/  LDL.LU R11, [R1+0x6ac] ;  /* 0x0006ac00010b7983 */ /* 0x000ee40000300800 */
[----:B------:R-:W-:-:S05]  /*34150*/  IMAD.SHL.U32 R2, R2, 0x2, RZ ;  /* 0x0000000202027824 */ /* 0x000fca00078e00ff */
[----:B-1----:R-:W-:-:S05]  /*34160*/  LOP3.LUT R18, R2, 0x60, RZ, 0x3c, !PT ;  /* 0x0000006002127812 */ /* 0x002fca00078e3cff */
[----:B------:R-:W-:Y:S01]  /*34170*/  STS.U16 [R18+0x9900], R27 ;  /* 0x0099001b12007388 */ /* 0x000fe20000000400 */
[----:B------:R-:W-:Y:S03]  /*34180*/  STS.U16 [R18+0x9a00], R12 ;  /* 0x009a000c12007388 */ /* 0x000fe60000000400 */
[----:B--2---:R0:W-:Y:S04]  /*34190*/  STL [R1+0x726c], R25 ;  /* 0x00726c1901007387 */ /* 0x0041e80000100800 */
[----:B0-----:R-:W2:Y:S01]  /*341a0*/  LDL.LU R25, [R1+0x72c] ;  /* 0x00072c0001197983 */ /* 0x001ea20000300800 */
[----:B------:R0:W-:Y:S03]  /*341b0*/  STL [R1+0x7268], R15 ;  /* 0x0072680f01007387 */ /* 0x0001e60000100800 */
[----:B0-----:R-:W2:Y:S01]  /*341c0*/  LDL.LU R15, [R1+0x734] ;  /* 0x00073400010f7983 */ /* 0x001ea20000300800 */
[----:B------:R-:W-:Y:S02]  /*341d0*/  STL [R1+0x721c], R14 ;  /* 0x00721c0e01007387 */ /* 0x000fe40000100800 */
[----:B------:R0:W-:Y:S02]  /*341e0*/  STL [R1+0x7270], R14 ;  /* 0x0072700e01007387 */ /* 0x0001e40000100800 */
[----:B0-----:R-:W2:Y:S01]  /*341f0*/  LDL.LU R14, [R1+0x73c] ;  /* 0x00073c00010e7983 */ /* 0x001ea20000300800 */
        /* <DEDUP_REMOVED lines=18> */
[----:B---3--:R0:W-:Y:S01]  /*34320*/  STS.U16 [R18+0x9b00], R9 ;  /* 0x009b000912007388 */ /* 0x0081e20000000400 */
[----:B------:R-:W3:Y:S02]  /*34330*/  LDL.LU R22, [R1+0x34c] ;  /* 0x00034c0001167983 */ /* 0x000ee40000300800 */
[----:B------:R1:W-:Y:S01]  /*34340*/  STS.U16 [R18+0xb800], R13 ;  /* 0x00b8000d12007388 */ /* 0x0003e20000000400 */
[----:B0-----:R-:W3:Y:S01]  /*34350*/  LDL.LU R9, [R1+0x344] ;  /* 0x0003440001097983 */ /* 0x001ee20000300800 */
[----:B-1----:R-:W3:Y:S03]  /*34360*/  LDL.LU R13, [R1+0x33c] ;  /* 0x00033c00010d7983 */ /* 0x002ee60000300800 */
[----:B--2---:R-:W-:Y:S01]  /*34370*/  STS.U16 [R18+0xb900], R14 ;  /* 0x00b9000e12007388 */ /* 0x004fe20000000400 */
[----:B------:R-:W-:Y:S02]  /*34380*/  STS.U16 [R18+0xba00], R15 ;  /* 0x00ba000f12007388 */ /* 0x000fe40000000400 */
[----:B------:R-:W-:Y:S02]  /*34390*/  STS.U16 [R18+0xbb00], R25 ;  /* 0x00bb001912007388 */ /* 0x000fe40000000400 */
[----:B----4-:R0:W-:Y:S01]  /*343a0*/  STS.U16 [R18+0xd800], R10 ;  /* 0x00d8000a12007388 */ /* 0x0101e20000000400 */
[----:B------:R1:W-:Y:S01]  /*343b0*/  STS.U16 [R18+0xd900], R11 ;  /* 0x00d9000b12007388 */ /* 0x0003e20000000400 */
[----:B------:R-:W-:Y:S02]  /*343c0*/  STS.U16 [R18+0xda00], R24 ;  /* 0x00da001812007388 */ /* 0x000fe40000000400 */
[----:B------:R-:W-:Y:S02]  /*343d0*/  STS.U16 [R18+0xdb00], R23 ;  /* 0x00db001712007388 */ /* 0x000fe40000000400 */
[----:B------:R-:W-:Y:S01]  /*343e0*/  STS.U16 [R18+0xf800], R21 ;  /* 0x00f8001512007388 */ /* 0x000fe20000000400 */
[----:B------:R2:W-:Y:S04]  /*343f0*/  STS.U16 [R18+0xf900], R27 ;  /* 0x00f9001b12007388 */ /* 0x0005e80000000400 */
[----:B0-----:R-:W4:Y:S01]  /*34400*/  LDL.LU R10, [R1+0x334] ;  /* 0x00033400010a7983 */ /* 0x001f220000300800 */
[----:B------:R-:W-:Y:S02]  /*34410*/  STS.U16 [R18+0xfa00], R19 ;  /* 0x00fa001312007388 */ /* 0x000fe40000000400 */
[----:B------:R-:W-:Y:S02]  /*34420*/  STS.U16 [R18+0xfb00], R17 ;  /* 0x00fb001112007388 */ /* 0x000fe40000000400 */
[----:B------:R-:W-:Y:S01]  /*34430*/  STS.U16 [R18+0x11800], R16 ;  /* 0x0118001012007388 */ /* 0x000fe20000000400 */
[----:B------:R-:W-:Y:S01]  /*34440*/  STS.U16 [R18+0x11900], R20 ;  /* 0x0119001412007388 */ /* 0x000fe20000000400 */
[----:B------:R-:W-:Y:S03]  /*34450*/  STS.U16 [R18+0x11a00], R3 ;  /* 0x011a000312007388 */ /* 0x000fe60000000400 */
[----:B-1----:R-:W4:Y:S01]  /*34460*/  LDL.LU R11, [R1+0x2cc] ;  /* 0x0002cc00010b7983 */ /* 0x002f220000300800 */
[----:B------:R0:W-:Y:S02]  /*34470*/  STS.U16 [R18+0x11b00], R26 ;  /* 0x011b001a12007388 */ /* 0x0001e40000000400 */
[----:B--2---:R-:W2:Y:S02]  /*34480*/  LDL.LU R27, [R1+0x2c4] ;  /* 0x0002c400011b7983 */ /* 0x004ea40000300800 */
[----:B------:R1:W-:Y:S01]  /*34490*/  STS.U16 [R18+0x13800], R12 ;  /* 0x0138000c12007388 */ /* 0x0003e20000000400 */
[----:B------:R-:W-:Y:S01]  /*344a0*/  STS.U16 [R18+0x13900], R4 ;  /* 0x0139000412007388 */ /* 0x000fe20000000400 */
[----:B------:R-:W-:Y:S02]  /*344b0*/  STS.U16 [R18+0x13a00], R5 ;  /* 0x013a000512007388 */ /* 0x000fe40000000400 */
[----:B------:R-:W-:Y:S02]  /*344c0*/  STS.U16 [R18+0x13b00], R28 ;  /* 0x013b001c12007388 */ /* 0x000fe40000000400 */
[----:B------:R-:W-:Y:S01]  /*344d0*/  STS.U16 [R18+0x15800], R29 ;  /* 0x0158001d12007388 */ /* 0x000fe20000000400 */
[----:B------:R-:W-:Y:S04]  /*344e0*/  STS.U16 [R18+0x15900], R0 ;  /* 0x0159000012007388 */ /* 0x000fe80000000400 */
[----:B0-----:R-:W2:Y:S01]  /*344f0*/  LDL.LU R26, [R1+0x2bc] ;  /* 0x0002bc00011a7983 */ /* 0x001ea20000300800 */
[----:B------:R-:W-:Y:S02]  /*34500*/  STS.U16 [R18+0x15a00], R6 ;  /* 0x015a000612007388 */ /* 0x000fe40000000400 */
[----:B------:R-:W-:Y:S02]  /*34510*/  STS.U16 [R18+0x15b00], R7 ;  /* 0x015b000712007388 */ /* 0x000fe40000000400 */
[----:B---3--:R-:W-:Y:S01]  /*34520*/  STS.U16 [R18+0x17800], R22 ;  /* 0x0178001612007388 */ /* 0x008fe20000000400 */
[----:B-1----:R-:W3:Y:S01]  /*34530*/  LDL.LU R12, [R1+0x2b4] ;  /* 0x0002b400010c7983 */ /* 0x002ee20000300800 */
[----:B------:R-:W2:Y:S03]  /*34540*/  LDL.LU R14, [R1+0x24c] ;  /* 0x00024c00010e7983 */ /* 0x000ea60000300800 */
[----:B------:R-:W-:Y:S01]  /*34550*/  STS.U16 [R18+0x17900], R9 ;  /* 0x0179000912007388 */ /* 0x000fe20000000400 */
[----:B------:R-:W3:Y:S02]  /*34560*/  LDL.LU R15, [R1+0x244] ;  /* 0x00024400010f7983 */ /* 0x000ee40000300800 */
[----:B------:R0:W-:Y:S02]  /*34570*/  STS.U16 [R18+0x17a00], R13 ;  /* 0x017a000d12007388 */ /* 0x0001e40000000400 */
[----:B------:R-:W3:Y:S01]  /*34580*/  LDL.LU R25, [R1+0x23c] ;  /* 0x00023c0001197983 */ /* 0x000ee20000300800 */
[----:B0-----:R-:W3:Y:S04]  /*34590*/  LDL.LU R13, [R1+0x234] ;  /* 0x00023400010d7983 */ /* 0x001ee80000300800 */
[----:B----4-:R0:W-:Y:S04]  /*345a0*/  STS.U16 [R18+0x17b00], R10 ;  /* 0x017b000a12007388 */ /* 0x0101e80000000400 */
        /* <DEDUP_REMOVED lines=10> */
[----:B------:R-:W4:Y:S02]  /*34650*/  LDL.LU R4, [R1+0xfc4] ;  /* 0x000fc40001047983 */ /* 0x000f240000300800 */
[----:B--2---:R1:W-:Y:S02]  /*34660*/  STS.U16 [R18+0x19900], R27 ;  /* 0x0199001b12007388 */ /* 0x0043e40000000400 */
[----:B------:R2:W-:Y:S01]  /*34670*/  STS.U16 [R18+0x19a00], R26 ;  /* 0x019a001a12007388 */ /* 0x0005e20000000400 */
[----:B0-----:R-:W4:Y:S01]  /*34680*/  LDL.LU R11, [R1+0xfc0] ;  /* 0x000fc000010b7983 */ /* 0x001f220000300800 */
[----:B-1----:R-:W4:Y:S02]  /*34690*/  LDL.LU R27, [R1+0xfbc] ;  /* 0x000fbc00011b7983 */ /* 0x002f240000300800 */
[----:B------:R-:W4:Y:S02]  /*346a0*/  LDL.LU R5, [R1+0xfb8] ;  /* 0x000fb80001057983 */ /* 0x000f240000300800 */
[----:B------:R-:W4:Y:S01]  /*346b0*/  LDL.LU R28, [R1+0xfb4] ;  /* 0x000fb400011c7983 */ /* 0x000f220000300800 */
[----:B------:R-:W4:Y:S01]  /*346c0*/  LDL.LU R29, [R1+0xfb0] ;  /* 0x000fb000011d7983 */ /* 0x000f220000300800 */
[----:B------:R-:W4:Y:S02]  /*346d0*/  LDL.LU R0, [R1+0xfac] ;  /* 0x000fac0001007983 */ /* 0x000f240000300800 */
[----:B------:R-:W4:Y:S01]  /*346e0*/  LDL.LU R6, [R1+0xfa8] ;  /* 0x000fa80001067983 */ /* 0x000f220000300800 */
[----:B---3--:R0:W-:Y:S01]  /*346f0*/  STS.U16 [R18+0x19b00], R12 ;  /* 0x019b000c12007388 */ /* 0x0081e20000000400 */
[----:B------:R-:W3:Y:S02]  /*34700*/  LDL.LU R7, [R1+0xfa4] ;  /* 0x000fa40001077983 */ /* 0x000ee40000300800 */
[----:B------:R-:W3:Y:S02]  /*34710*/  LDL.LU R22, [R1+0xfa0] ;  /* 0x000fa00001167983 */ /* 0x000ee40000300800 */
[----:B------:R-:W-:Y:S01]  /*34720*/  STS.U16 [R18+0x1b800], R14 ;  /* 0x01b8000e12007388 */ /* 0x000fe20000000400 */
[----:B------:R-:W3:Y:S04]  /*34730*/  LDL.LU R9, [R1+0x9dc] ;  /* 0x0009dc0001097983 */ /* 0x000ee80000300800 */
[----:B------:R-:W-:Y:S01]  /*34740*/  STS.U16 [R18+0x1b900], R15 ;  /* 0x01b9000f12007388 */ /* 0x000fe20000000400 */
[----:B--2---:R-:W2:Y:S02]  /*34750*/  LDL.LU R26, [R1+0x82c] ;  /* 0x00082c00011a7983 */ /* 0x004ea40000300800 */
[----:B------:R-:W-:Y:S02]  /*34760*/  STS.U16 [R18+0x1ba00], R25 ;  /* 0x01ba001912007388 */ /* 0x000fe40000000400 */
[----:B------:R1:W-:Y:S01]  /*34770*/  STS.U16 [R18+0x1bb00], R13 ;  /* 0x01bb000d12007388 */ /* 0x0003e20000000400 */
[----:B0-----:R-:W2:Y:S04]  /*34780*/  LDL.LU R12, [R1+0x828] ;  /* 0x00082800010c7983 */ /* 0x001ea80000300800 */
[----:B-1----:R-:W2:Y:S01]  /*34790*/  LDL.LU R13, [R1+0x824] ;  /* 0x00082400010d7983 */ /* 0x002ea20000300800 */
[----:B------:R-:W-:-:S03]  /*347a0*/  LOP3.LUT R14, R2, 0x70, RZ, 0x3c, !PT ;  /* 0x00000070020e7812 */ /* 0x000fc600078e3cff */
[----:B----4-:R0:W-:Y:S01]  /*347b0*/  STS.U16 [R18+0x1d800], R10 ;  /* 0x01d8000a12007388 */ /* 0x0101e20000000400 */
        /* <DEDUP_REMOVED lines=8> */
[----:B------:R-:W-:Y:S03]  /*34840*/  STS.U16 [R14+0x1d00], R4 ;  /* 0x001d00040e007388 */ /* 0x000fe60000000400 */
[----:B0-----:R-:W4:Y:S04]  /*34850*/  LDL.LU R10, [R1+0x820] ;  /* 0x00082000010a7983 */ /* 0x001f280000300800 */
[----:B------:R0:W-:Y:S01]  /*34860*/  STS.U16 [R14+0x1e00], R11 ;  /* 0x001e000b0e007388 */ /* 0x0001e20000000400 */
[----:B------:R1:W-:Y:S02]  /*34870*/  STS.U16 [R14+0x1f00], R27 ;  /* 0x001f001b0e007388 */ /* 0x0003e40000000400 */
[----:B------:R-:W-:Y:S02]  /*34880*/  STS.U16 [R14+0x3c00], R5 ;  /* 0x003c00050e007388 */ /* 0x000fe40000000400 */
[----:B------:R-:W-:Y:S01]  /*34890*/  STS.U16 [R14+0x3d00], R28 ;  /* 0x003d001c0e007388 */ /* 0x000fe20000000400 */
[----:B------:R-:W-:Y:S01]  /*348a0*/  STS.U16 [R14+0x3e00], R29 ;  /* 0x003e001d0e007388 */ /* 0x000fe20000000400 */
[----:B------:R-:W-:Y:S02]  /*348b0*/  STS.U16 [R14+0x3f00], R0 ;  /* 0x003f00000e007388 */ /* 0x000fe40000000400 */
[----:B------:R-:W-:Y:S01]  /*348c0*/  STS.U16 [R14+0x5c00], R6 ;  /* 0x005c00060e007388 */ /* 0x000fe20000000400 */
[----:B---3--:R-:W-:Y:S04]  /*348d0*/  STS.U16 [R14+0x5d00], R7 ;  /* 0x005d00070e007388 */ /* 0x008fe80000000400 */
[----:B0-----:R-:W3:Y:S01]  /*348e0*/  LDL.LU R11, [R1+0x7b4] ;  /* 0x0007b400010b7983 */ /* 0x001ee20000300800 */
[----:B-1----:R-:W3:Y:S02]  /*348f0*/  LDL.LU R27, [R1+0x7ac] ;  /* 0x0007ac00011b7983 */ /* 0x002ee40000300800 */
[----:B------:R-:W-:Y:S02]  /*34900*/  STS.U16 [R14+0x5e00], R22 ;  /* 0x005e00160e007388 */ /* 0x000fe40000000400 */
[----:B------:R-:W-:Y:S01]  /*34910*/  STS.U16 [R14+0x5f00], R9 ;  /* 0x005f00090e007388 */ /* 0x000fe20000000400 */
[----:B------:R-:W3:Y:S04]  /*34920*/  LDL.LU R2, [R1+0x7a4] ;  /* 0x0007a40001027983 */ /* 0x000ee80000300800 */
[----:B--2---:R-:W-:Y:S01]  /*34930*/  STS.U16 [R14+0x7c00], R26 ;  /* 0x007c001a0e007388 */ /* 0x004fe20000000400 */
[----:B------:R-:W2:Y:S02]  /*34940*/  LDL.LU R15, [R1+0x79c] ;  /* 0x00079c00010f7983 */ /* 0x000ea40000300800 */
[----:B------:R0:W-:Y:S02]  /*34950*/  STS.U16 [R14+0x7d00], R12 ;  /* 0x007d000c0e007388 */ /* 0x0001e40000000400 */
[----:B------:R-:W2:Y:S01]  /*34960*/  LDL.LU R25, [R1+0x724] ;  /* 0x0007240001197983 */ /* 0x000ea20000300800 */
[----:B------:R1:W-:Y:S04]  /*34970*/  STS.U16 [R14+0x7e00], R13 ;  /* 0x007e000d0e007388 */ /* 0x0003e80000000400 */
[----:B0-----:R-:W2:Y:S04]  /*34980*/  LDL.LU R12, [R1+0x71c] ;  /* 0x00071c00010c7983 */ /* 0x001ea80000300800 */
        /* <DEDUP_REMOVED lines=20> */
[----:B----4-:R0:W-:Y:S04]  /*34ad0*/  STS.U16 [R14+0x7f00], R10 ;  /* 0x007f000a0e007388 */ /* 0x0101e80000000400 */
[----:B0-----:R-:W4:Y:S04]  /*34ae0*/  LDL.LU R10, [R1+0x3a4] ;  /* 0x0003a400010a7983 */ /* 0x001f280000300800 */
[----:B---3--:R0:W-:Y:S01]  /*34af0*/  STS.U16 [R14+0x9c00], R11 ;  /* 0x009c000b0e007388 */ /* 0x0081e20000000400 */
[----:B------:R1:W-:Y:S03]  /*34b00*/  STS.U16 [R14+0x9d00], R27 ;  /* 0x009d001b0e007388 */ /* 0x0003e60000000400 */
[----:B------:R-:W-:Y:S01]  /*34b10*/  STS.U16 [R14+0x9e00], R2 ;  /* 0x009e00020e007388 */ /* 0x000fe20000000400 */
[----:B--2---:R-:W-:Y:S03]  /*34b20*/  STS.U16 [R14+0x9f00], R15 ;  /* 0x009f000f0e007388 */ /* 0x004fe60000000400 */
[----:B------:R-:W-:Y:S04]  /*34b30*/  STS.U16 [R14+0xbc00], R25 ;  /* 0x00bc00190e007388 */ /* 0x000fe80000000400 */
[----:B0-----:R-:W2:Y:S01]  /*34b40*/  LDL.LU R11, [R1+0x3a0] ;  /* 0x0003a000010b7983 */ /* 0x001ea20000300800 */
[----:B-1----:R-:W3:Y:S03]  /*34b50*/  LDL.LU R27, [R1+0x32c] ;  /* 0x00032c00011b7983 */ /* 0x002ee60000300800 */
[----:B------:R0:W-:Y:S04]  /*34b60*/  STS.U16 [R14+0xbd00], R12 ;  /* 0x00bd000c0e007388 */ /* 0x0001e80000000400 */
[----:B------:R1:W-:Y:S04]  /*34b70*/  STS.U16 [R14+0xbe00], R13 ;  /* 0x00be000d0e007388 */ /* 0x0003e80000000400 */
[----:B0-----:R-:W3:Y:S04]  /*34b80*/  LDL.LU R12, [R1+0x328] ;  /* 0x00032800010c7983 */ /* 0x001ee80000300800 */
[----:B-1----:R-:W3:Y:S01]  /*34b90*/  LDL.LU R13, [R1+0x324] ;  /* 0x00032400010d7983 */ /* 0x002ee20000300800 */
        /* <DEDUP_REMOVED lines=10> */
[----:B------:R0:W-:Y:S01]  /*34c40*/  STS.U16 [R14+0x11d00], R28 ;  /* 0x011d001c0e007388 */ /* 0x0001e20000000400 */
[----:B------:R1:W-:Y:S01]  /*34c50*/  STS.U16 [R14+0x11e00], R22 ;  /* 0x011e00160e007388 */ /* 0x0003e20000000400 */
[----:B------:R-:W-:Y:S02]  /*34c60*/  STS.U16 [R14+0x11f00], R5 ;  /* 0x011f00050e007388 */ /* 0x000fe40000000400 */
[----:B------:R-:W-:Y:S02]  /*34c70*/  STS.U16 [R14+0x13c00], R29 ;  /* 0x013c001d0e007388 */ /* 0x000fe40000000400 */
[----:B------:R-:W-:Y:S01]  /*34c80*/  STS.U16 [R14+0x13d00], R0 ;  /* 0x013d00000e007388 */ /* 0x000fe20000000400 */
[----:B------:R-:W-:Y:S01]  /*34c90*/  STS.U16 [R14+0x13e00], R6 ;  /* 0x013e00060e007388 */ /* 0x000fe20000000400 */
[----:B------:R-:W-:Y:S02]  /*34ca0*/  STS.U16 [R14+0x13f00], R7 ;  /* 0x013f00070e007388 */ /* 0x000fe40000000400 */
[----:B------:R1:W-:Y:S02]  /*34cb0*/  STS.U16 [R14+0x15c00], R9 ;  /* 0x015c00090e007388 */ /* 0x0003e40000000400 */
[----:B------:R1:W-:Y:S01]  /*34cc0*/  STS.U16 [R14+0x15d00], R26 ;  /* 0x015d001a0e007388 */ /* 0x0003e20000000400 */
[----:B0-----:R-:W3:Y:S01]  /*34cd0*/  LDL.LU R28, [R1+0x320] ;  /* 0x00032000011c7983 */ /* 0x001ee20000300800 */
[----:B-1----:R-:W3:Y:S03]  /*34ce0*/  LDL.LU R22, [R1+0x2ac] ;  /* 0x0002ac0001167983 */ /* 0x002ee60000300800 */
[----:B------:R-:W3:Y:S01]  /*34cf0*/  LDL.LU R9, [R1+0x2a8] ;  /* 0x0002a80001097983 */ /* 0x000ee20000300800 */
[----:B------:R-:W3:Y:S03]  /*34d00*/  LDL.LU R26, [R1+0x2a4] ;  /* 0x0002a400011a7983 */ /* 0x000ee60000300800 */
[----:B----4-:R0:W-:Y:S04]  /*34d10*/  STS.U16 [R14+0x15e00], R10 ;  /* 0x015e000a0e007388 */ /* 0x0101e80000000400 */
[----:B0-----:R-:W4:Y:S01]  /*34d20*/  LDL.LU R10, [R1+0x2a0] ;  /* 0x0002a000010a7983 */ /* 0x001f220000300800 */
[----:B------:R-:W4:Y:S02]  /*34d30*/  LDL.LU R29, [R1+0x22c] ;  /* 0x00022c00011d7983 */ /* 0x000f240000300800 */
[----:B------:R-:W4:Y:S01]  /*34d40*/  LDL.LU R0, [R1+0x228] ;  /* 0x0002280001007983 */ /* 0x000f220000300800 */
[----:B--2---:R0:W-:Y:S01]  /*34d50*/  STS.U16 [R14+0x15f00], R11 ;  /* 0x015f000b0e007388 */ /* 0x0041e20000000400 */
[----:B---3--:R1:W-:Y:S03]  /*34d60*/  STS.U16 [R14+0x17c00], R27 ;  /* 0x017c001b0e007388 */ /* 0x0083e60000000400 */
[----:B0-----:R-:W2:Y:S04]  /*34d70*/  LDL.LU R11, [R1+0x224] ;  /* 0x00022400010b7983 */ /* 0x001ea80000300800 */
[----:B-1----:R-:W2:Y:S04]  /*34d80*/  LDL.LU R27, [R1+0x220] ;  /* 0x00022000011b7983 */ /* 0x002ea80000300800 */
[----:B------:R0:W-:Y:S04]  /*34d90*/  STS.U16 [R14+0x17d00], R12 ;  /* 0x017d000c0e007388 */ /* 0x0001e80000000400 */
        /* <DEDUP_REMOVED lines=18> */
[----:B------:R0:W-:Y:S04]  /*34ec0*/  STS.U16 [R14+0x17f00], R28 ;  /* 0x017f001c0e007388 */ /* 0x0001e80000000400 */
[----:B------:R-:W2:Y:S01]  /*34ed0*/  LDL.LU R5, [R1+0xb4] ;  /* 0x0000b40001057983 */ /* 0x000ea20000300800 */
[----:B------:R1:W-:Y:S02]  /*34ee0*/  STS.U16 [R14+0x19c00], R22 ;  /* 0x019c00160e007388 */ /* 0x0003e40000000400 */
[----:B------:R1:W-:Y:S02]  /*34ef0*/  STS.U16 [R14+0x19d00], R9 ;  /* 0x019d00090e007388 */ /* 0x0003e40000000400 */
[----:B------:R1:W-:Y:S01]  /*34f00*/  STS.U16 [R14+0x19e00], R26 ;  /* 0x019e001a0e007388 */ /* 0x0003e20000000400 */
[----:B0-----:R-:W2:Y:S01]  /*34f10*/  LDL.LU R28, [R1+0xac] ;  /* 0x0000ac00011c7983 */ /* 0x001ea20000300800 */
[----:B-1----:R-:W2:Y:S02]  /*34f20*/  LDL.LU R22, [R1+0x78] ;  /* 0x0000780001167983 */ /* 0x002ea40000300800 */
[----:B------:R-:W2:Y:S01]  /*34f30*/  LDL.LU R9, [R1+0x7298] ;  /* 0x0072980001097983 */ /* 0x000ea20000300800 */
[----:B------:R-:W2:Y:S04]  /*34f40*/  LDL.LU R26, [R1+0x7294] ;  /* 0x00729400011a7983 */ /* 0x000ea80000300800 */
[----:B----4-:R0:W-:Y:S01]  /*34f50*/  STS.U16 [R14+0x19f00], R10 ;  /* 0x019f000a0e007388 */ /* 0x0101e20000000400 */
[----:B------:R1:W-:Y:S02]  /*34f60*/  STS.U16 [R14+0x1bc00], R29 ;  /* 0x01bc001d0e007388 */ /* 0x0003e40000000400 */
[----:B------:R4:W-:Y:S01]  /*34f70*/  STS.U16 [R14+0x1bd00], R0 ;  /* 0x01bd00000e007388 */ /* 0x0009e20000000400 */
[----:B0-----:R-:W3:Y:S01]  /*34f80*/  LDL.LU R10, [R1+0x7290] ;  /* 0x00729000010a7983 */ /* 0x001ee20000300800 */
[----:B-1----:R-:W3:Y:S02]  /*34f90*/  LDL.LU R29, [R1+0x6c] ;  /* 0x00006c00011d7983 */ /* 0x002ee40000300800 */
[----:B----4-:R-:W4:Y:S01]  /*34fa0*/  LDL.LU R0, [R1+0x2c] ;  /* 0x00002c0001007983 */ /* 0x010f220000300800 */
[----:B--2---:R0:W-:Y:S01]  /*34fb0*/  STS.U16 [R14+0x1be00], R11 ;  /* 0x01be000b0e007388 */ /* 0x0041e20000000400 */
[----:B------:R1:W-:Y:S03]  /*34fc0*/  STS.U16 [R14+0x1bf00], R27 ;  /* 0x01bf001b0e007388 */ /* 0x0003e60000000400 */
[----:B0-----:R-:W2:Y:S01]  /*34fd0*/  LDL.LU R11, [R1+0x728c] ;  /* 0x00728c00010b7983 */ /* 0x001ea20000300800 */
[----:B-1----:R-:W2:Y:S03]  /*34fe0*/  LDL.LU R27, [R1+0x7288] ;  /* 0x00728800011b7983 */ /* 0x002ea60000300800 */
[----:B------:R0:W-:Y:S04]  /*34ff0*/  STS.U16 [R14+0x1dc00], R12 ;  /* 0x01dc000c0e007388 */ /* 0x0001e80000000400 */
[----:B------:R1:W-:Y:S04]  /*35000*/  STS.U16 [R14+0x1dd00], R13 ;  /* 0x01dd000d0e007388 */ /* 0x0003e80000000400 */
[----:B0-----:R-:W2:Y:S04]  /*35010*/  LDL.LU R12, [R1+0x7284] ;  /* 0x00728400010c7983 */ /* 0x001ea80000300800 */
[----:B-1----:R-:W2:Y:S01]  /*35020*/  LDL.LU R13, [R1+0x7280] ;  /* 0x00728000010d7983 */ /* 0x002ea20000300800 */
[----:B------:R0:W-:Y:S03]  /*35030*/  STS.U16 [R14+0x1de00], R2 ;  /* 0x01de00020e007388 */ /* 0x0001e60000000400 */
[----:B0-----:R-:W0:Y:S01]  /*35040*/  S2R R2, SR_TID.X ;  /* 0x0000000000027919 */ /* 0x001e220000002100 */
[----:B------:R-:W-:Y:S02]  /*35050*/  STS.U16 [R14+0x1df00], R15 ;  /* 0x01df000f0e007388 */ /* 0x000fe40000000400 */
[----:B------:R-:W-:Y:S02]  /*35060*/  STS.U16 [R14+0x1fc00], R25 ;  /* 0x01fc00190e007388 */ /* 0x000fe40000000400 */
[----:B------:R-:W-:Y:S01]  /*35070*/  STS.U16 [R14+0x1fd00], R24 ;  /* 0x01fd00180e007388 */ /* 0x000fe20000000400 */
[----:B------:R-:W-:Y:S01]  /*35080*/  STS.U16 [R14+0x1fe00], R23 ;  /* 0x01fe00170e007388 */ /* 0x000fe20000000400 */
[----:B------:R-:W-:Y:S01]  /*35090*/  STS.U16 [R14+0x1ff00], R21 ;  /* 0x01ff00150e007388 */ /* 0x000fe20000000400 */
[----:B0-----:R-:W-:-:S05]  /*350a0*/  LOP3.LUT R2, R2, 0x7f, RZ, 0xc0, !PT ;  /* 0x0000007f02027812 */ /* 0x001fca00078ec0ff */
[----:B------:R-:W-:-:S05]  /*350b0*/  IMAD.SHL.U32 R2, R2, 0x2, RZ ;  /* 0x0000000202027824 */ /* 0x000fca00078e00ff */
[----:B------:R0:W-:Y:S04]  /*350c0*/  STS.U16 [R2+0x20000], R6 ;  /* 0x0200000602007388 */ /* 0x0001e80000000400 */
[----:B------:R1:W-:Y:S04]  /*350d0*/  STS.U16 [R2+0x20800], R7 ;  /* 0x0208000702007388 */ /* 0x0003e80000000400 */
[----:B------:R1:W-:Y:S04]  /*350e0*/  STS.U16 [R2+0x25800], R22 ;  /* 0x0258001602007388 */ /* 0x0003e80000000400 */
[----:B0-----:R-:W2:Y:S01]  /*350f0*/  LDL.LU R6, [R1+0xe4] ;  /* 0x0000e40001067983 */ /* 0x001ea20000300800 */
[----:B-1----:R-:W2:Y:S02]  /*35100*/  LDL.LU R7, [R1+0xe0] ;  /* 0x0000e00001077983 */ /* 0x002ea40000300800 */
[----:B------:R-:W2:Y:S02]  /*35110*/  LDL.LU R14, [R1+0xd4] ;  /* 0x0000d400010e7983 */ /* 0x000ea40000300800 */
[----:B------:R-:W2:Y:S01]  /*35120*/  LDL.LU R15, [R1+0xd0] ;  /* 0x0000d000010f7983 */ /* 0x000ea20000300800 */
[----:B------:R-:W2:Y:S01]  /*35130*/  LDL.LU R25, [R1+0xc8] ;  /* 0x0000c80001197983 */ /* 0x000ea20000300800 */
[----:B------:R-:W2:Y:S03]  /*35140*/  LDL.LU R22, [R1+0xc0] ;  /* 0x0000c00001167983 */ /* 0x000ea60000300800 */
        /* <DEDUP_REMOVED lines=8> */
[----:B------:R-:W-:Y:S01]  /*351d0*/  STS.U16 [R2+0x25000], R28 ;  /* 0x0250001c02007388 */ /* 0x000fe20000000400 */
[----:B------:R-:W-:-:S03]  /*351e0*/  LOP3.LUT R21, R2, 0x10, RZ, 0x3c, !PT ;  /* 0x0000001002157812 */ /* 0x000fc600078e3cff */
[----:B---3--:R0:W-:Y:S04]  /*351f0*/  STS.U16 [R2+0x26000], R29 ;  /* 0x0260001d02007388 */ /* 0x0081e80000000400 */
[----:B----4-:R1:W-:Y:S04]  /*35200*/  STS.U16 [R2+0x26800], R0 ;  /* 0x0268000002007388 */ /* 0x0103e80000000400 */
[----:B0-----:R-:W3:Y:S01]  /*35210*/  LDL.LU R29, [R1+0xb8] ;  /* 0x0000b800011d7983 */ /* 0x001ee20000300800 */
[----:B------:R-:W4:Y:S02]  /*35220*/  LDL.LU R24, [R1+0xb0] ;  /* 0x0000b00001187983 */ /* 0x000f240000300800 */
[----:B------:R-:W3:Y:S02]  /*35230*/  LDL.LU R23, [R1+0xa8] ;  /* 0x0000a80001177983 */ /* 0x000ee40000300800 */
[----:B------:R-:W3:Y:S01]  /*35240*/  LDL.LU R19, [R1+0x74] ;  /* 0x0000740001137983 */ /* 0x000ee20000300800 */
[----:B-1----:R-:W3:Y:S04]  /*35250*/  LDL.LU R0, [R1+0x38] ;  /* 0x0000380001007983 */ /* 0x002ee80000300800 */
[----:B--2---:R-:W-:Y:S04]  /*35260*/  STS.U16 [R2+0x27800], R12 ;  /* 0x0278000c02007388 */ /* 0x004fe80000000400 */
[----:B------:R-:W-:Y:S04]  /*35270*/  STL [R1+0x7214], R13 ;  /* 0x0072140d01007387 */ /* 0x000fe80000100800 */
[----:B------:R-:W-:Y:S01]  /*35280*/  STS.U16 [R2+0x27000], R13 ;  /* 0x0270000d02007388 */ /* 0x000fe20000000400 */
[----:B------:R0:W-:Y:S03]  /*35290*/  STL [R1+0x7274], R13 ;  /* 0x0072740d01007387 */ /* 0x0001e60000100800 */
[----:B0-----:R-:W2:Y:S01]  /*352a0*/  LDL.LU R13, [R1+0xd8] ;  /* 0x0000d800010d7983 */ /* 0x001ea20000300800 */
[----:B------:R-:W2:Y:S02]  /*352b0*/  LDL.LU R2, [R1+0xdc] ;  /* 0x0000dc0001027983 */ /* 0x000ea40000300800 */
[----:B------:R-:W-:Y:S02]  /*352c0*/  STL [R1+0x7278], R12 ;  /* 0x0072780c01007387 */ /* 0x000fe40000100800 */
[----:B------:R-:W3:Y:S01]  /*352d0*/  LDL.LU R17, [R1+0xa4] ;  /* 0x0000a40001117983 */ /* 0x000ee20000300800 */
[----:B------:R-:W3:Y:S01]  /*352e0*/  LDL.LU R16, [R1+0xa0] ;  /* 0x0000a00001107983 */ /* 0x000ee20000300800 */
[----:B------:R-:W3:Y:S02]  /*352f0*/  LDL.LU R18, [R1+0x9c] ;  /* 0x00009c0001127983 */ /* 0x000ee40000300800 */
[----:B------:R-:W3:Y:S02]  /*35300*/  LDL.LU R20, [R1+0x98] ;  /* 0x0000980001147983 */ /* 0x000ee40000300800 */
[----:B------:R-:W3:Y:S01]  /*35310*/  LDL.LU R3, [R1+0x94] ;  /* 0x0000940001037983 */ /* 0x000ee20000300800 */
[----:B------:R-:W4:Y:S01]  /*35320*/  LDL.LU R4, [R1+0x90] ;  /* 0x0000900001047983 */ /* 0x000f220000300800 */
[----:B------:R-:W4:Y:S02]  /*35330*/  LDL.LU R5, [R1+0x8c] ;  /* 0x00008c0001057983 */ /* 0x000f240000300800 */
[----:B------:R-:W4:Y:S01]  /*35340*/  LDL.LU R28, [R1+0x88] ;  /* 0x00008800011c7983 */ /* 0x000f220000300800 */
[----:B------:R0:W-:Y:S01]  /*35350*/  STS.U16 [R21+0x20100], R6 ;  /* 0x0201000615007388 */ /* 0x0001e20000000400 */
[----:B------:R1:W-:Y:S03]  /*35360*/  STS.U16 [R21+0x20900], R7 ;  /* 0x0209000715007388 */ /* 0x0003e60000000400 */
[----:B0-----:R-:W4:Y:S01]  /*35370*/  LDL.LU R6, [R1+0x84] ;  /* 0x0000840001067983 */ /* 0x001f220000300800 */
[----:B-1----:R-:W4:Y:S03]  /*35380*/  LDL.LU R7, [R1+0x80] ;  /* 0x0000800001077983 */ /* 0x002f260000300800 */
[----:B--2---:R-:W-:Y:S01]  /*35390*/  STS.U16 [R21+0x21100], R2 ;  /* 0x0211000215007388 */ /* 0x004fe20000000400 */
[----:B------:R-:W-:Y:S02]  /*353a0*/  STS.U16 [R21+0x21900], R13 ;  /* 0x0219000d15007388 */ /* 0x000fe40000000400 */
[----:B------:R-:W-:Y:S02]  /*353b0*/  STS.U16 [R21+0x22100], R14 ;  /* 0x0221000e15007388 */ /* 0x000fe40000000400 */
[----:B------:R-:W-:Y:S01]  /*353c0*/  STS.U16 [R21+0x22900], R15 ;  /* 0x0229000f15007388 */ /* 0x000fe20000000400 */
[----:B------:R-:W-:Y:S01]  /*353d0*/  STS.U16 [R21+0x23100], R25 ;  /* 0x0231001915007388 */ /* 0x000fe20000000400 */
[----:B------:R0:W-:Y:S02]  /*353e0*/  STS.U16 [R21+0x23900], R22 ;  /* 0x0239001615007388 */ /* 0x0001e40000000400 */
[----:B---3--:R1:W-:Y:S01]  /*353f0*/  STS.U16 [R21+0x24100], R29 ;  /* 0x0241001d15007388 */ /* 0x0083e20000000400 */
[----:B0-----:R-:W2:Y:S04]  /*35400*/  LDL.LU R22, [R1+0x7c] ;  /* 0x00007c0001167983 */ /* 0x001ea80000300800 */
[----:B-1----:R-:W0:Y:S01]  /*35410*/  S2R R29, SR_TID.X ;  /* 0x00000000001d7919 */ /* 0x002e220000002100 */
[----:B----4-:R-:W-:Y:S03]  /*35420*/  STS.U16 [R21+0x24900], R24 ;  /* 0x0249001815007388 */ /* 0x010fe60000000400 */
[----:B------:R-:W-:Y:S01]  /*35430*/  STS.U16 [R21+0x25100], R23 ;  /* 0x0251001715007388 */ /* 0x000fe20000000400 */
[----:B------:R0:W-:Y:S03]  /*35440*/  STS.U16 [R21+0x25900], R19 ;  /* 0x0259001315007388 */ /* 0x0001e60000000400 */
[----:B------:R1:W-:Y:S01]  /*35450*/  STS.U16 [R21+0x26100], R0 ;  /* 0x0261000015007388 */ /* 0x0003e20000000400 */
[----:B0-----:R-:W-:-:S03]  /*35460*/  LOP3.LUT R19, R29, 0x7f, RZ, 0xc0, !PT ;  /* 0x0000007f1d137812 */ /* 0x001fc600078ec0ff */
[----:B------:R-:W3:Y:S01]  /*35470*/  LDL.LU R29, [R1+0x70] ;  /* 0x00007000011d7983 */ /* 0x000ee20000300800 */
[----:B-1----:R-:W4:Y:S03]  /*35480*/  LDL.LU R0, [R1+0x34] ;  /* 0x0000340001007983 */ /* 0x002f260000300800 */
[----:B------:R-:W-:Y:S01]  /*35490*/  STS.U16 [R21+0x26900], R27 ;  /* 0x0269001b15007388 */ /* 0x000fe20000000400 */
[----:B------:R0:W-:Y:S02]  /*354a0*/  STL [R1+0x727c], R27 ;  /* 0x00727c1b01007387 */ /* 0x0001e40000100800 */
[----:B------:R-:W-:Y:S02]  /*354b0*/  STS.U16 [R21+0x27100], R11 ;  /* 0x0271000b15007388 */ /* 0x000fe40000000400 */
[----:B0-----:R-:W-:Y:S01]  /*354c0*/  IMAD.SHL.U32 R27, R19, 0x2, RZ ;  /* 0x00000002131b7824 */ /* 0x001fe200078e00ff */
[----:B------:R0:W-:Y:S04]  /*354d0*/  STS.U16 [R21+0x27900], R10 ;  /* 0x0279000a15007388 */ /* 0x0001e80000000400 */
[----:B------:R-:W4:Y:S01]  /*354e0*/  LDL.LU R12, [R1+0x68] ;  /* 0x00006800010c7983 */ /* 0x000f220000300800 */
[----:B------:R-:W4:Y:S02]  /*354f0*/  LDL.LU R13, [R1+0x64] ;  /* 0x00006400010d7983 */ /* 0x000f240000300800 */
[----:B------:R-:W4:Y:S01]  /*35500*/  LDL.LU R14, [R1+0x60] ;  /* 0x00006000010e7983 */ /* 0x000f220000300800 */
[----:B------:R-:W-:Y:S01]  /*35510*/  LOP3.LUT R27, R27, 0x20, RZ, 0x3c, !PT ;  /* 0x000000201b1b7812 */ /* 0x000fe200078e3cff */
[----:B------:R-:W4:Y:S01]  /*35520*/  LDL.LU R25, [R1+0x5c] ;  /* 0x00005c0001197983 */ /* 0x000f220000300800 */
[----:B------:R-:W4:Y:S02]  /*35530*/  LDL.LU R15, [R1+0x58] ;  /* 0x00005800010f7983 */ /* 0x000f240000300800 */
[----:B------:R-:W4:Y:S02]  /*35540*/  LDL.LU R24, [R1+0x54] ;  /* 0x0000540001187983 */ /* 0x000f240000300800 */
[----:B------:R-:W4:Y:S01]  /*35550*/  LDL.LU R23, [R1+0x4c] ;  /* 0x00004c0001177983 */ /* 0x000f220000300800 */
        /* <DEDUP_REMOVED lines=8> */
[----:B------:R1:W-:Y:S04]  /*355e0*/  STS.U16 [R27+0x24200], R6 ;  /* 0x024200061b007388 */ /* 0x0003e80000000400 */
[----:B0-----:R-:W4:Y:S01]  /*355f0*/  LDL.LU R21, [R1+0x48] ;  /* 0x0000480001157983 */ /* 0x001f220000300800 */
[----:B------:R0:W-:Y:S03]  /*35600*/  STS.U16 [R27+0x24a00], R7 ;  /* 0x024a00071b007388 */ /* 0x0001e60000000400 */
[----:B-1----:R-:W4:Y:S01]  /*35610*/  LDL.LU R6, [R1+0x44] ;  /* 0x0000440001067983 */ /* 0x002f220000300800 */
[----:B0-----:R-:W4:Y:S03]  /*35620*/  LDL.LU R7, [R1+0x40] ;  /* 0x0000400001077983 */ /* 0x001f260000300800 */
[----:B--2---:R0:W-:Y:S04]  /*35630*/  STS.U16 [R27+0x25200], R22 ;  /* 0x025200161b007388 */ /* 0x0041e80000000400 */
        /* <DEDUP_REMOVED lines=10> */
[----:B---3--:R0:W-:Y:S01]  /*356e0*/  STS.U16 [R27+0x25a00], R29 ;  /* 0x025a001d1b007388 */ /* 0x0081e20000000400 */
[----:B----4-:R1:W-:Y:S03]  /*356f0*/  STS.U16 [R27+0x26200], R0 ;  /* 0x026200001b007388 */ /* 0x0103e60000000400 */
[----:B------:R-:W-:Y:S01]  /*35700*/  STS.U16 [R27+0x26a00], R26 ;  /* 0x026a001a1b007388 */ /* 0x000fe20000000400 */
[----:B------:R3:W-:Y:S03]  /*35710*/  STS.U16 [R27+0x27200], R9 ;  /* 0x027200091b007388 */ /* 0x0007e60000000400 */
[----:B0-----:R-:W3:Y:S04]  /*35720*/  LDL.LU R29, [R1+0x8] ;  /* 0x00000800011d7983 */ /* 0x001ee80000300800 */
[----:B-1----:R-:W2:Y:S01]  /*35730*/  LDL.LU R0, [R1+0x4] ;  /* 0x0000040001007983 */ /* 0x002ea20000300800 */
[----:B---3--:R-:W3:Y:S02]  /*35740*/  LDL.LU R9, [R1+0x50] ;  /* 0x0000500001097983 */ /* 0x008ee40000300800 */
[----:B------:R-:W-:Y:S01]  /*35750*/  IMAD.SHL.U32 R19, R19, 0x2, RZ ;  /* 0x0000000213137824 */ /* 0x000fe200078e00ff */
[----:B------:R0:W-:Y:S04]  /*35760*/  STS.U16 [R27+0x27a00], R8 ;  /* 0x027a00081b007388 */ /* 0x0001e80000000400 */
[----:B------:R-:W-:-:S05]  /*35770*/  LOP3.LUT R19, R19, 0x30, RZ, 0x3c, !PT ;  /* 0x0000003013137812 */ /* 0x000fca00078e3cff */
[----:B------:R1:W-:Y:S04]  /*35780*/  STS.U16 [R19+0x20300], R12 ;  /* 0x0203000c13007388 */ /* 0x0003e80000000400 */
[----:B0-----:R-:W3:Y:S01]  /*35790*/  LDL.LU R27, [R1+0x727c] ;  /* 0x00727c00011b7983 */ /* 0x001ee20000300800 */
[----:B------:R0:W-:Y:S02]  /*357a0*/  STS.U16 [R19+0x20b00], R13 ;  /* 0x020b000d13007388 */ /* 0x0001e40000000400 */
[----:B------:R0:W-:Y:S02]  /*357b0*/  STS.U16 [R19+0x21300], R14 ;  /* 0x0213000e13007388 */ /* 0x0001e40000000400 */
[----:B------:R0:W-:Y:S01]  /*357c0*/  STS.U16 [R19+0x21b00], R25 ;  /* 0x021b001913007388 */ /* 0x0001e20000000400 */
[----:B------:R0:W-:Y:S01]  /*357d0*/  STS.U16 [R19+0x22300], R15 ;  /* 0x0223000f13007388 */ /* 0x0001e20000000400 */
[----:B------:R0:W-:Y:S03]  /*357e0*/  STS.U16 [R19+0x22b00], R24 ;  /* 0x022b001813007388 */ /* 0x0001e60000000400 */
[----:B-1----:R-:W3:Y:S01]  /*357f0*/  LDL.LU R12, [R1+0x7278] ;  /* 0x00727800010c7983 */ /* 0x002ee20000300800 */
[----:B0-----:R-:W3:Y:S03]  /*35800*/  LDL.LU R13, [R1+0x7274] ;  /* 0x00727400010d7983 */ /* 0x001ee60000300800 */
[----:B------:R-:W3:Y:S04]  /*35810*/  LDL.LU R14, [R1+0x7270] ;  /* 0x00727000010e7983 */ /* 0x000ee80000300800 */
[----:B------:R-:W3:Y:S01]  /*35820*/  LDL.LU R25, [R1+0x726c] ;  /* 0x00726c0001197983 */ /* 0x000ee20000300800 */
[----:B------:R-:W3:Y:S02]  /*35830*/  LDL.LU R15, [R1+0x7268] ;  /* 0x00726800010f7983 */ /* 0x000ee40000300800 */
[----:B------:R-:W3:Y:S02]  /*35840*/  LDL.LU R24, [R1+0x7264] ;  /* 0x0072640001187983 */ /* 0x000ee40000300800 */
[----:B---3--:R-:W-:Y:S01]  /*35850*/  STS.U16 [R19+0x23300], R9 ;  /* 0x0233000913007388 */ /* 0x008fe20000000400 */
[----:B------:R0:W-:Y:S02]  /*35860*/  STS.U16 [R19+0x23b00], R23 ;  /* 0x023b001713007388 */ /* 0x0001e40000000400 */
[----:B------:R1:W-:Y:S02]  /*35870*/  STS.U16 [R19+0x24300], R21 ;  /* 0x0243001513007388 */ /* 0x0003e40000000400 */
[----:B------:R3:W-:Y:S01]  /*35880*/  STS.U16 [R19+0x24b00], R6 ;  /* 0x024b000613007388 */ /* 0x0007e20000000400 */
[----:B------:R3:W-:Y:S01]  /*35890*/  STS.U16 [R19+0x25300], R7 ;  /* 0x0253000713007388 */ /* 0x0007e20000000400 */
[----:B--2---:R2:W-:Y:S03]  /*358a0*/  STS.U16 [R19+0x25b00], R22 ;  /* 0x025b001613007388 */ /* 0x0045e60000000400 */
[----:B0-----:R-:W3:Y:S01]  /*358b0*/  LDL.LU R23, [R1+0x7260] ;  /* 0x0072600001177983 */ /* 0x001ee20000300800 */
[----:B-1----:R-:W3:Y:S02]  /*358c0*/  LDL.LU R21, [R1+0x725c] ;  /* 0x00725c0001157983 */ /* 0x002ee40000300800 */
[----:B---3--:R-:W3:Y:S01]  /*358d0*/  LDL.LU R6, [R1+0x7258] ;  /* 0x0072580001067983 */ /* 0x008ee20000300800 */
[----:B------:R-:W3:Y:S04]  /*358e0*/  LDL.LU R7, [R1+0x7254] ;  /* 0x0072540001077983 */ /* 0x000ee80000300800 */
[----:B--2---:R-:W2:Y:S04]  /*358f0*/  LDL.LU R22, [R1+0x7250] ;  /* 0x0072500001167983 */ /* 0x004ea80000300800 */
[----:B------:R-:W0:Y:S04]  /*35900*/  S2R R9, SR_TID.X ;  /* 0x0000000000097919 */ /* 0x000e280000002100 */
[----:B------:R1:W-:Y:S01]  /*35910*/  STS.U16 [R19+0x26300], R2 ;  /* 0x0263000213007388 */ /* 0x0003e20000000400 */
[----:B0-----:R-:W-:-:S05]  /*35920*/  LOP3.LUT R9, R9, 0x7f, RZ, 0xc0, !PT ;  /* 0x0000007f09097812 */ /* 0x001fca00078ec0ff */
[----:B-1----:R-:W-:-:S05]  /*35930*/  IMAD.SHL.U32 R2, R9, 0x2, RZ ;  /* 0x0000000209027824 */ /* 0x002fca00078e00ff */
[----:B------:R-:W-:Y:S01]  /*35940*/  LOP3.LUT R2, R2, 0x40, RZ, 0x3c, !PT ;  /* 0x0000004002027812 */ /* 0x000fe200078e3cff */
[----:B--2---:R-:W-:Y:S01]  /*35950*/  STS.U16 [R19+0x26b00], R22 ;  /* 0x026b001613007388 */ /* 0x004fe20000000400 */
[----:B---3--:R-:W-:Y:S02]  /*35960*/  STS.U16 [R19+0x27300], R7 ;  /* 0x0273000713007388 */ /* 0x008fe40000000400 */
[----:B------:R0:W-:Y:S02]  /*35970*/  STS.U16 [R19+0x27b00], R6 ;  /* 0x027b000613007388 */ /* 0x0001e40000000400 */
[----:B------:R1:W-:Y:S01]  /*35980*/  STS.U16 [R2+0x20400], R17 ;  /* 0x0204001102007388 */ /* 0x0003e20000000400 */
[----:B------:R2:W-:Y:S01]  /*35990*/  STS.U16 [R2+0x20c00], R16 ;  /* 0x020c001002007388 */ /* 0x0005e20000000400 */
[----:B------:R3:W-:Y:S02]  /*359a0*/  STS.U16 [R2+0x21400], R18 ;  /* 0x0214001202007388 */ /* 0x0007e40000000400 */
[----:B------:R3:W-:Y:S02]  /*359b0*/  STS.U16 [R2+0x21c00], R20 ;  /* 0x021c001402007388 */ /* 0x0007e40000000400 */
[----:B------:R3:W-:Y:S01]  /*359c0*/  STS.U16 [R2+0x22400], R3 ;  /* 0x0224000302007388 */ /* 0x0007e20000000400 */
[----:B0-----:R-:W4:Y:S01]  /*359d0*/  LDL.LU R19, [R1+0x724c] ;  /* 0x00724c0001137983 */ /* 0x001f220000300800 */
[----:B-1----:R-:W4:Y:S02]  /*359e0*/  LDL.LU R17, [R1+0x7248] ;  /* 0x0072480001117983 */ /* 0x002f240000300800 */
[----:B--2---:R-:W2:Y:S02]  /*359f0*/  LDL.LU R16, [R1+0x7244] ;  /* 0x0072440001107983 */ /* 0x004ea40000300800 */
[----:B---3--:R-:W3:Y:S01]  /*35a00*/  LDL.LU R18, [R1+0x7240] ;  /* 0x0072400001127983 */ /* 0x008ee20000300800 */
[----:B------:R-:W2:Y:S01]  /*35a10*/  LDL.LU R20, [R1+0x723c] ;  /* 0x00723c0001147983 */ /* 0x000ea20000300800 */
[----:B------:R-:W2:Y:S03]  /*35a20*/  LDL.LU R3, [R1+0x7238] ;  /* 0x0072380001037983 */ /* 0x000ea60000300800 */
[----:B------:R0:W-:Y:S01]  /*35a30*/  STS.U16 [R2+0x22c00], R4 ;  /* 0x022c000402007388 */ /* 0x0001e20000000400 */
[----:B------:R1:W-:Y:S02]  /*35a40*/  STS.U16 [R2+0x23400], R5 ;  /* 0x0234000502007388 */ /* 0x0003e40000000400 */
[----:B------:R1:W-:Y:S02]  /*35a50*/  STS.U16 [R2+0x23c00], R28 ;  /* 0x023c001c02007388 */ /* 0x0003e40000000400 */
[----:B------:R1:W-:Y:S01]  /*35a60*/  STS.U16 [R2+0x24400], R29 ;  /* 0x0244001d02007388 */ /* 0x0003e20000000400 */
[----:B------:R1:W-:Y:S04]  /*35a70*/  STS.U16 [R2+0x24c00], R0 ;  /* 0x024c000002007388 */ /* 0x0003e80000000400 */
[----:B0-----:R-:W2:Y:S01]  /*35a80*/  LDL.LU R4, [R1+0x7234] ;  /* 0x0072340001047983 */ /* 0x001ea20000300800 */
[----:B-1----:R-:W2:Y:S03]  /*35a90*/  LDL.LU R5, [R1+0x7230] ;  /* 0x0072300001057983 */ /* 0x002ea60000300800 */
[----:B------:R-:W2:Y:S01]  /*35aa0*/  LDL.LU R28, [R1+0x722c] ;  /* 0x00722c00011c7983 */ /* 0x000ea20000300800 */
[----:B------:R-:W2:Y:S03]  /*35ab0*/  LDL.LU R29, [R1+0x7228] ;  /* 0x00722800011d7983 */ /* 0x000ea60000300800 */
[----:B------:R-:W2:Y:S04]  /*35ac0*/  LDL.LU R0, [R1+0x7224] ;  /* 0x0072240001007983 */ /* 0x000ea80000300800 */
[----:B--2---:R0:W-:Y:S01]  /*35ad0*/  STS.U16 [R2+0x25400], R0 ;  /* 0x0254000002007388 */ /* 0x0041e20000000400 */
[----:B------:R-:W-:Y:S02]  /*35ae0*/  STS.U16 [R2+0x25c00], R29 ;  /* 0x025c001d02007388 */ /* 0x000fe40000000400 */
[----:B------:R-:W-:Y:S02]  /*35af0*/  STS.U16 [R2+0x26400], R28 ;  /* 0x0264001c02007388 */ /* 0x000fe40000000400 */
[----:B------:R1:W-:Y:S01]  /*35b00*/  STS.U16 [R2+0x26c00], R5 ;  /* 0x026c000502007388 */ /* 0x0003e20000000400 */
[----:B------:R2:W-:Y:S04]  /*35b10*/  STS.U16 [R2+0x27400], R4 ;  /* 0x0274000402007388 */ /* 0x0005e80000000400 */
[----:B0-----:R-:W3:Y:S01]  /*35b20*/  LDL.LU R0, [R1+0x7220] ;  /* 0x0072200001007983 */ /* 0x001ee20000300800 */
[----:B-1----:R-:W3:Y:S03]  /*35b30*/  LDL R5, [R1+0x21e8] ;  /* 0x0021e80001057983 */ /* 0x002ee60000100800 */
[----:B--2---:R-:W3:Y:S01]  /*35b40*/  LDL R4, [R1+0x1fc8] ;  /* 0x001fc80001047983 */ /* 0x004ee20000100800 */
[----:B------:R-:W-:Y:S01]  /*35b50*/  PRMT R14, RZ, 0x7610, R14 ;  /* 0x00007610ff0e7816 */ /* 0x000fe2000000000e */
[----:B------:R-:W-:Y:S01]  /*35b60*/  IMAD.SHL.U32 R9, R9, 0x2, RZ ;  /* 0x0000000209097824 */ /* 0x000fe200078e00ff */
[----:B---3--:R-:W-:-:S04]  /*35b70*/  @!P0 LOP3.LUT R5, R5, R4, RZ, 0x3c, !PT ;  /* 0x0000000405058212 */ /* 0x008fc800078e3cff */
[----:B------:R-:W-:-:S04]  /*35b80*/  @!P0 LOP3.LUT R4, R5, R4, RZ, 0x3c, !PT ;  /* 0x0000000405048212 */ /* 0x000fc800078e3cff */
[----:B------:R-:W-:-:S05]  /*35b90*/  @!P0 LOP3.LUT R5, R5, R4, RZ, 0x3c, !PT ;  /* 0x0000000405058212 */ /* 0x000fca00078e3cff */
[----:B------:R-:W2:Y:S01]  /*35ba0*/  @!P0 LDG.E.U16 R14, [R4.64] ;  /* 0x00000006040e8981 */ /* 0x000ea2000c1e1500 */
[----:B------:R-:W-:-:S03]  /*35bb0*/  LOP3.LUT R9, R9, 0x50, RZ, 0x3c, !PT ;  /* 0x0000005009097812 */ /* 0x000fc600078e3cff */
[----:B------:R0:W-:Y:S04]  /*35bc0*/  STS.U16 [R2+0x27c00], R3 ;  /* 0x027c000302007388 */ /* 0x0001e80000000400 */
[----:B------:R-:W-:Y:S01]  /*35bd0*/  STS.U16 [R9+0x20500], R20 ;  /* 0x0205001409007388 */ /* 0x000fe20000000400 */
[----:B------:R-:W-:Y:S02]  /*35be0*/  STS.U16 [R9+0x20d00], R18 ;  /* 0x020d001209007388 */ /* 0x000fe40000000400 */
[----:B------:R-:W-:Y:S02]  /*35bf0*/  STS.U16 [R9+0x21500], R16 ;  /* 0x0215001009007388 */ /* 0x000fe40000000400 */
[----:B----4-:R-:W-:Y:S01]  /*35c00*/  STS.U16 [R9+0x21d00], R17 ;  /* 0x021d001109007388 */ /* 0x010fe20000000400 */
[----:B------:R-:W-:Y:S01]  /*35c10*/  STS.U16 [R9+0x22500], R19 ;  /* 0x0225001309007388 */ /* 0x000fe20000000400 */
[----:B------:R-:W-:Y:S02]  /*35c20*/  STS.U16 [R9+0x22d00], R21 ;  /* 0x022d001509007388 */ /* 0x000fe40000000400 */
[----:B------:R-:W-:Y:S02]  /*35c30*/  STS.U16 [R9+0x23500], R23 ;  /* 0x0235001709007388 */ /* 0x000fe40000000400 */
[----:B------:R-:W-:Y:S01]  /*35c40*/  STS.U16 [R9+0x23d00], R24 ;  /* 0x023d001809007388 */ /* 0x000fe20000000400 */
[----:B0-----:R-:W3:Y:S04]  /*35c50*/  LDL.LU R2, [R1+0x2390] ;  /* 0x0023900001027983 */ /* 0x001ee80000300800 */
[----:B------:R0:W-:Y:S04]  /*35c60*/  STS.U16 [R9+0x24500], R25 ;  /* 0x0245001909007388 */ /* 0x0001e80000000400 */
[----:B0-----:R-:W4:Y:S04]  /*35c70*/  LDL R9, [R1+0x2164] ;  /* 0x0021640001097983 */ /* 0x001f280000100800 */
        /* <DEDUP_REMOVED lines=8> */
[----:B------:R-:W2:Y:S04]  /*35d00*/  @!P0 LDG.E.U16 R0, [R4.64] ;  /* 0x0000000604008981 */ /* 0x000ea8000c1e1500 */
        /* <DEDUP_REMOVED lines=8> */
[----:B------:R0:W2:Y:S04]  /*35d90*/  @!P0 LDG.E.U16 R15, [R4.64] ;  /* 0x00000006040f8981 */ /* 0x0000a8000c1e1500 */
[----:B0-----:R-:W2:Y:S04]  /*35da0*/  LDL R4, [R1+0x21a0] ;  /* 0x0021a00001047983 */ /* 0x001ea80000100800 */
[----:B------:R-:W2:Y:S01]  /*35db0*/  LDL R5, [R1+0x21a4] ;  /* 0x0021a40001057983 */ /* 0x000ea20000100800 */
[----:B------:R-:W-:Y:S02]  /*35dc0*/  PRMT R14, RZ, 0x7610, R14 ;  /* 0x00007610ff0e7816 */ /* 0x000fe4000000000e */
[----:B--2---:R-:W-:-:S04]  /*35dd0*/  @!P0 LOP3.LUT R5, R5, R4, RZ, 0x3c, !PT ;  /* 0x0000000405058212 */ /* 0x004fc800078e3cff */
[----:B------:R-:W-:-:S04]  /*35de0*/  @!P0 LOP3.LUT R4, R5, R4, RZ, 0x3c, !PT ;  /* 0x0000000405048212 */ /* 0x000fc800078e3cff */
[----:B------:R-:W-:Y:S01]  /*35df0*/  @!P0 LOP3.LUT R5, R5, R4, RZ, 0x3c, !PT ;  /* 0x0000000405058212 */ /* 0x000fe200078e3cff */
[----:B------:R0:W-:Y:S04]  /*35e00*/  STL [R1+0x2c], R15 ;  /* 0x00002c0f01007387 */ /* 0x0001e80000100800 */
[----:B------:R1:W2:Y:S01]  /*35e10*/  @!P0 LDG.E.U16 R14, [R4.64] ;  /* 0x00000006040e8981 */ /* 0x0002a2000c1e1500 */
[----:B------:R-:W-:-:S03]  /*35e20*/  PRMT R13, RZ, 0x7610, R13 ;  /* 0x00007610ff0d7816 */ /* 0x000fc6000000000d */
[----:B0-----:R-:W2:Y:S04]  /*35e30*/  LDL R15, [R1+0x2124] ;  /* 0x00212400010f7983 */ /* 0x001ea80000100800 */
[----:B-1----:R-:W2:Y:S04]  /*35e40*/  LDL R4, [R1+0x2168] ;  /* 0x0021680001047983 */ /* 0x002ea80000100800 */
[----:B------:R-:W2:Y:S02]  /*35e50*/  LDL R5, [R1+0x216c] ;  /* 0x00216c0001057983 */ /* 0x000ea40000100800 */
[----:B--2---:R-:W-:-:S04]  /*35e60*/  @!P0 LOP3.LUT R5, R5, R4, RZ, 0x3c, !PT ;  /* 0x0000000405058212 */ /* 0x004fc800078e3cff */
[----:B------:R-:W-:-:S04]  /*35e70*/  @!P0 LOP3.LUT R4, R5, R4, RZ, 0x3c, !PT ;  /* 0x0000000405048212 */ /* 0x000fc800078e3cff */
[----:B------:R-:W-:-:S05]  /*35e80*/  @!P0 LOP3.LUT R5, R5, R4, RZ, 0x3c, !PT ;  /* 0x0000000405058212 */ /* 0x000fca00078e3cff */
[----:B------:R-:W2:Y:S04]  /*35e90*/  @!P0 LDG.E.U16 R13, [R4.64] ;  /* 0x00000006040d8981 */ /* 0x000ea8000c1e1500 */
[----:B------:R0:W-:Y:S04]  /*35ea0*/  STL [R1+0x28], R14 ;  /* 0x0000280e01007387 */ /* 0x0001e80000100800 */
[----:B0-----:R-:W3:Y:S04]  /*35eb0*/  LDL R14, [R1+0x20ec] ;  /* 0x0020ec00010e7983 */ /* 0x001ee80000100800 */
[----:B--2---:R0:W-:Y:S04]  /*35ec0*/  STL [R1+0x24], R13 ;  /* 0x0000240d01007387 */ /* 0x0041e80000100800 */
[----:B0-----:R-:W2:Y:S01]  /*35ed0*/  LDL.LU R13, [R1+0x7214] ;  /* 0x00721400010d7983 */ /* 0x001ea20000300800 */
[----:B------:R-:W2:Y:S01]  /*35ee0*/  LDL R5, [R1+0x2160] ;  /* 0x0021600001057983 */ /* 0x000ea20000100800 */
[----:B------:R-:W-:Y:S01]  /*35ef0*/  PRMT R0, RZ, 0x7610, R0 ;  /* 0x00007610ff007816 */ /* 0x000fe20000000000 */
[----:B----4-:R-:W-:-:S02]  /*35f00*/  @!P0 IMAD.MOV.U32 R4, RZ, RZ, R9 ;  /* 0x000000ffff048224 */ /* 0x010fc400078e0009 */
[----:B------:R-:W4:Y:S04]  /*35f10*/  LDL R9, [R1+0x20e4] ;  /* 0x0020e40001097983 */ /* 0x000f280000100800 */
[----:B--2---:R-:W2:Y:S04]  /*35f20*/  @!P0 LDG.E.U16 R0, [R4.64] ;  /* 0x0000000604008981 */ /* 0x004ea8000c1e1500 */
        /* <DEDUP_REMOVED lines=9> */
[----:B0-----:R-:W3:Y:S01]  /*35fc0*/  LDL R5, [R1+0x2120] ;  /* 0x0021200001057983 */ /* 0x001ee20000100800 */
[----:B------:R-:W-:Y:S01]  /*35fd0*/  PRMT R7, RZ, 0x7610, R7 ;  /* 0x00007610ff077816 */ /* 0x000fe20000000007 */
[----:B------:R-:W-:Y:S02]  /*35fe0*/  @!P0 IMAD.MOV.U32 R4, RZ, RZ, R15 ;  /* 0x000000ffff048224 */ /* 0x000fe400078e000f */
[----:B--2---:R0:W-:Y:S01]  /*35ff0*/  STL [R1+0x1c], R13 ;  /* 0x00001c0d01007387 */ /* 0x0041e20000100800 */
[----:B------:R-:W-:Y:S01]  /*36000*/  PRMT R11, RZ, 0x7610, R11 ;  /* 0x00007610ff0b7816 */ /* 0x000fe2000000000b */
[----:B------:R-:W2:Y:S02]  /*36010*/  LDL R15, [R1+0x20a0] ;  /* 0x0020a000010f7983 */ /* 0x000ea40000100800 */
[----:B---3--:R1:W3:Y:S04]  /*36020*/  @!P0 LDG.E.U16 R7, [R4.64] ;  /* 0x0000000604078981 */ /* 0x0082e8000c1e1500 */
[----:B0-----:R-:W2:Y:S04]  /*36030*/  LDL R13, [R1+0x20ac] ;  /* 0x0020ac00010d7983 */ /* 0x001ea80000100800 */
[----:B-1----:R-:W2:Y:S01]  /*36040*/  LDL R5, [R1+0x20e8] ;  /* 0x0020e80001057983 */ /* 0x002ea20000100800 */
[----:B------:R-:W-:-:S03]  /*36050*/  @!P0 IMAD.MOV.U32 R4, RZ, RZ, R14 ;  /* 0x000000ffff048224 */ /* 0x000fc600078e000e */
[----:B---3--:R0:W-:Y:S01]  /*36060*/  STL [R1+0x18], R7 ;  /* 0x0000180701007387 */ /* 0x0081e20000100800 */
[----:B------:R-:W-:Y:S01]  /*36070*/  PRMT R8, RZ, 0x7610, R8 ;  /* 0x00007610ff087816 */ /* 0x000fe20000000008 */
[----:B------:R-:W3:Y:S02]  /*36080*/  LDL R14, [R1+0x2068] ;  /* 0x00206800010e7983 */ /* 0x000ee40000100800 */
[----:B--2---:R1:W2:Y:S04]  /*36090*/  @!P0 LDG.E.U16 R11, [R4.64] ;  /* 0x00000006040b8981 */ /* 0x0042a8000c1e1500 */
[----:B0-----:R-:W3:Y:S04]  /*360a0*/  LDL R7, [R1+0x20a4] ;  /* 0x0020a40001077983 */ /* 0x001ee80000100800 */
[----:B-1----:R-:W3:Y:S01]  /*360b0*/  LDL R5, [R1+0x20e0] ;  /* 0x0020e00001057983 */ /* 0x002ee20000100800 */
[----:B----4-:R-:W-:-:S03]  /*360c0*/  @!P0 IMAD.MOV.U32 R4, RZ, RZ, R9 ;  /* 0x000000ffff048224 */ /* 0x010fc600078e0009 */
[----:B--2---:R0:W-:Y:S01]  /*360d0*/  STL [R1+0x14], R11 ;  /* 0x0000140b01007387 */ /* 0x0041e20000100800 */
[----:B------:R-:W-:Y:S02]  /*360e0*/  PRMT R12, RZ, 0x7610, R12 ;  /* 0x00007610ff0c7816 */ /* 0x000fe4000000000c */
[----:B------:R-:W-:Y:S01]  /*360f0*/  PRMT R6, RZ, 0x7610, R6 ;  /* 0x00007610ff067816 */ /* 0x000fe20000000006 */
[----:B------:R-:W2:Y:S01]  /*36100*/  LDL R9, [R1+0x2060] ;  /* 0x0020600001097983 */ /* 0x000ea20000100800 */
[----:B---3--:R1:W3:Y:S04]  /*36110*/  @!P0 LDG.E.U16 R8, [R4.64] ;  /* 0x0000000604088981 */ /* 0x0082e8000c1e1500 */
[----:B0-----:R-:W4:Y:S04]  /*36120*/  LDL R11, [R1+0x206c] ;  /* 0x00206c00010b7983 */ /* 0x001f280000100800 */
[----:B-1----:R-:W2:Y:S01]  /*36130*/  LDL R5, [R1+0x20a8] ;  /* 0x0020a80001057983 */ /* 0x002ea20000100800 */
[----:B------:R-:W-:-:S05]  /*36140*/  @!P0 IMAD.MOV.U32 R4, RZ, RZ, R13 ;  /* 0x000000ffff048224 */ /* 0x000fca00078e000d */
[----:B--2---:R0:W2:Y:S02]  /*36150*/  @!P0 LDG.E.U16 R12, [R4.64] ;  /* 0x00000006040c8981 */ /* 0x0040a4000c1e1500 */
[----:B0-----:R-:W-:Y:S02]  /*36160*/  @!P0 IMAD.MOV.U32 R4, RZ, RZ, R7 ;  /* 0x000000ffff048224 */ /* 0x001fe400078e0007 */
[----:B------:R-:W-:-:S05]  /*36170*/  @!P0 IMAD.MOV.U32 R5, RZ, RZ, R15 ;  /* 0x000000ffff058224 */ /* 0x000fca00078e000f */
[----:B------:R4:W2:Y:S04]  /*36180*/  @!P0 LDG.E.U16 R6, [R4.64] ;  /* 0x0000000604068981 */ /* 0x0008a8000c1e1500 */
[----:B---3--:R0:W-:Y:S01]  /*36190*/  STL [R1+0x10], R8 ;  /* 0x0000100801007387 */ /* 0x0081e20000100800 */
[----:B------:R-:W3:Y:S01]  /*361a0*/  LDL R13, [R1+0x2028] ;  /* 0x00202800010d7983 */ /* 0x000ee20000100800 */
[----:B------:R-:W-:Y:S02]  /*361b0*/  PRMT R10, RZ, 0x7610, R10 ;  /* 0x00007610ff0a7816 */ /* 0x000fe4000000000a */
[----:B0-----:R-:W3:Y:S01]  /*361c0*/  LDL R8, [R1+0x2064] ;  /* 0x0020640001087983 */ /* 0x001ee20000100800 */
[----:B----4-:R-:W-:Y:S02]  /*361d0*/  @!P0 IMAD.MOV.U32 R4, RZ, RZ, R11 ;  /* 0x000000ffff048224 */ /* 0x010fe400078e000b */
[----:B------:R-:W-:-:S05]  /*361e0*/  @!P0 IMAD.MOV.U32 R5, RZ, RZ, R14 ;  /* 0x000000ffff058224 */ /* 0x000fca00078e000e */
[----:B------:R0:W4:Y:S04]  /*361f0*/  @!P0 LDG.E.U16 R10, [R4.64] ;  /* 0x00000006040a8981 */ /* 0x000128000c1e1500 */
[----:B--2---:R1:W-:Y:S01]  /*36200*/  STL [R1+0xc], R12 ;  /* 0x00000c0c01007387 */ /* 0x0043e20000100800 */
[----:B------:R-:W2:Y:S03]  /*36210*/  LDL R7, [R1+0x2020] ;  /* 0x0020200001077983 */ /* 0x000ea60000100800 */
[----:B-1----:R-:W2:Y:S04]  /*36220*/  LDL R12, [R1+0x202c] ;  /* 0x00202c00010c7983 */ /* 0x002ea80000100800 */
[----:B------:R1:W-:Y:S01]  /*36230*/  STL [R1+0x8], R6 ;  /* 0x0000080601007387 */ /* 0x0003e20000100800 */
[----:B------:R-:W-:Y:S01]  /*36240*/  PRMT R0, RZ, 0x7610, R0 ;  /* 0x00007610ff007816 */ /* 0x000fe20000000000 */
[----:B0-----:R-:W-:Y:S01]  /*36250*/  @!P0 IMAD.MOV.U32 R5, RZ, RZ, R9 ;  /* 0x000000ffff058224 */ /* 0x001fe200078e0009 */
[----:B------:R-:W-:Y:S01]  /*36260*/  PRMT R29, RZ, 0x7610, R29 ;  /* 0x00007610ff1d7816 */ /* 0x000fe2000000001d */
[----:B------:R-:W2:Y:S04]  /*36270*/  LDL R11, [R1+0x1ff4] ;  /* 0x001ff400010b7983 */ /* 0x000ea80000100800 */
[----:B-1----:R-:W2:Y:S01]  /*36280*/  LDL R6, [R1+0x2024] ;  /* 0x0020240001067983 */ /* 0x002ea20000100800 */
[----:B---3--:R-:W-:-:S05]  /*36290*/  @!P0 IMAD.MOV.U32 R4, RZ, RZ, R8 ;  /* 0x000000ffff048224 */ /* 0x008fca00078e0008 */
[----:B------:R0:W3:Y:S04]  /*362a0*/  @!P0 LDG.E.U16 R0, [R4.64] ;  /* 0x0000000604008981 */ /* 0x0000e8000c1e1500 */
[----:B----4-:R1:W-:Y:S01]  /*362b0*/  STL [R1+0x4], R10 ;  /* 0x0000040a01007387 */ /* 0x0103e20000100800 */
[----:B------:R-:W-:Y:S01]  /*362c0*/  PRMT R28, RZ, 0x7610, R28 ;  /* 0x00007610ff1c7816 */ /* 0x000fe2000000001c */
[----:B------:R-:W4:Y:S02]  /*362d0*/  LDL R9, [R1+0x1ff0] ;  /* 0x001ff00001097983 */ /* 0x000f240000100800 */
[----:B------:R-:W4:Y:S02]  /*362e0*/  LDL R8, [R1+0x221c] ;  /* 0x00221c0001087983 */ /* 0x000f240000100800 */
[----:B0-----:R-:W-:Y:S01]  /*362f0*/  @!P0 IMAD.MOV.U32 R5, RZ, RZ, R13 ;  /* 0x000000ffff058224 */ /* 0x001fe200078e000d */
[----:B-1----:R-:W4:Y:S01]  /*36300*/  LDL R10, [R1+0x2214] ;  /* 0x00221400010a7983 */ /* 0x002f220000100800 */
[----:B--2---:R-:W-:-:S05]  /*36310*/  @!P0 IMAD.MOV.U32 R4, RZ, RZ, R12 ;  /* 0x000000ffff048224 */ /* 0x004fca00078e000c */
[----:B------:R0:W2:Y:S02]  /*36320*/  @!P0 LDG.E.U16 R29, [R4.64] ;  /* 0x00000006041d8981 */ /* 0x0000a4000c1e1500 */
[----:B0-----:R-:W-:Y:S02]  /*36330*/  @!P0 IMAD.MOV.U32 R5, RZ, RZ, R7 ;  /* 0x000000ffff058224 */ /* 0x001fe400078e0007 */
[----:B------:R-:W-:-:S05]  /*36340*/  @!P0 IMAD.MOV.U32 R4, RZ, RZ, R6 ;  /* 0x000000ffff048224 */ /* 0x000fca00078e0006 */
[----:B------:R0:W2:Y:S04]  /*36350*/  @!P0 LDG.E.U16 R28, [R4.64] ;  /* 0x00000006041c8981 */ /* 0x0000a8000c1e1500 */
[----:B---3--:R1:W-:Y:S01]  /*36360*/  STL [R1+0x71f8], R0 ;  /* 0x0071f80001007387 */ /* 0x0083e20000100800 */
[----:B------:R-:W-:Y:S01]  /*36370*/  PRMT R27, RZ, 0x7610, R27 ;  /* 0x00007610ff1b7816 */ /* 0x000fe2000000001b */
[----:B0-----:R-:W-:Y:S02]  /*36380*/  @!P0 IMAD.MOV.U32 R5, RZ, RZ, R11 ;  /* 0x000000ffff058224 */ /* 0x001fe400078e000b */
[----:B----4-:R-:W-:-:S05]  /*36390*/  @!P0 IMAD.MOV.U32 R4, RZ, RZ, R10 ;  /* 0x000000ffff048224 */ /* 0x010fca00078e000a */
[----:B------:R0:W3:Y:S04]  /*363a0*/  @!P0 LDG.E.U16 R27, [R4.64] ;  /* 0x00000006041b8981 */ /* 0x0000e8000c1e1500 */
[----:B--2---:R-:W-:Y:S01]  /*363b0*/  STL [R1+0x71fc], R29 ;  /* 0x0071fc1d01007387 */ /* 0x004fe20000100800 */
[----:B------:R-:W2:Y:S02]  /*363c0*/  LDL R7, [R1+0x2210] ;  /* 0x0022100001077983 */ /* 0x000ea40000100800 */
[----:B------:R-:W4:Y:S01]  /*363d0*/  LDL R6, [R1+0x224c] ;  /* 0x00224c0001067983 */ /* 0x000f220000100800 */
[----:B------:R-:W-:Y:S01]  /*363e0*/  STL [R1+0x7200], R28 ;  /* 0x0072001c01007387 */ /* 0x000fe20000100800 */
[----:B------:R-:W4:Y:S02]  /*363f0*/  LDL R12, [R1+0x2218] ;  /* 0x00221800010c7983 */ /* 0x000f240000100800 */
[----:B------:R-:W4:Y:S01]  /*36400*/  LDL R11, [R1+0x2254] ;  /* 0x00225400010b7983 */ /* 0x000f220000100800 */
[----:B------:R-:W-:Y:S01]  /*36410*/  PRMT R26, RZ, 0x7610, R26 ;  /* 0x00007610ff1a7816 */ /* 0x000fe2000000001a */
[----:B0-----:R-:W-:-:S02]  /*36420*/  @!P0 IMAD.MOV.U32 R4, RZ, RZ, R8 ;  /* 0x000000ffff048224 */ /* 0x001fc400078e0008 */
[----:B------:R-:W-:Y:S01]  /*36430*/  @!P0 IMAD.MOV.U32 R5, RZ, RZ, R9 ;  /* 0x000000ffff058224 */ /* 0x000fe200078e0009 */
[----:B------:R-:W-:-:S04]  /*36440*/  PRMT R22, RZ, 0x7610, R22 ;  /* 0x00007610ff167816 */ /* 0x000fc80000000016 */
[----:B------:R2:W4:Y:S01]  /*36450*/  @!P0 LDG.E.U16 R26, [R4.64] ;  /* 0x00000006041a8981 */ /* 0x000522000c1e1500 */
[----:B------:R-:W-:-:S03]  /*36460*/  PRMT R20, RZ, 0x7610, R20 ;  /* 0x00007610ff147816 */ /* 0x000fc60000000014 */
[----:B---3--:R-:W-:Y:S01]  /*36470*/  STL [R1+0x7204], R27 ;  /* 0x0072041b01007387 */ /* 0x008fe20000100800 */
[----:B------:R-:W3:Y:S02]  /*36480*/  LDL R9, [R1+0x2220] ;  /* 0x0022200001097983 */ /* 0x000ee40000100800 */
[----:B------:R-:W3:Y:S02]  /*36490*/  LDL R8, [R1+0x225c] ;  /* 0x00225c0001087983 */ /* 0x000ee40000100800 */
[----:B------:R-:W3:Y:S01]  /*364a0*/  LDL R10, [R1+0x2250] ;  /* 0x00225000010a7983 */ /* 0x000ee20000100800 */
[----:B-1----:R-:W3:Y:S01]  /*364b0*/  LDL R0, [R1+0x228c] ;  /* 0x00228c0001007983 */ /* 0x002ee20000100800 */
[----:B--2---:R-:W-:Y:S02]  /*364c0*/  @!P0 IMAD.MOV.U32 R5, RZ, RZ, R7 ;  /* 0x000000ffff058224 */ /* 0x004fe400078e0007 */
[----:B----4-:R-:W-:-:S05]  /*364d0*/  @!P0 IMAD.MOV.U32 R4, RZ, RZ, R6 ;  /* 0x000000ffff048224 */ /* 0x010fca00078e0006 */
[----:B------:R0:W2:Y:S02]  /*364e0*/  @!P0 LDG.E.U16 R22, [R4.64] ;  /* 0x0000000604168981 */ /* 0x0000a4000c1e1500 */
[----:B0-----:R-:W-:Y:S02]  /*364f0*/  @!P0 IMAD.MOV.U32 R5, RZ, RZ, R12 ;  /* 0x000000ffff058224 */ /* 0x001fe400078e000c */
[----:B------:R-:W-:-:S05]  /*36500*/  @!P0 IMAD.MOV.U32 R4, RZ, RZ, R11 ;  /* 0x000000ffff048224 */ /* 0x000fca00078e000b */
[----:B------:R3:W4:Y:S04]  /*36510*/  @!P0 LDG.E.U16 R20, [R4.64] ;  /* 0x0000000604148981 */ /* 0x000728000c1e1500 */
[----:B------:R-:W-:Y:S01]  /*36520*/  STL [R1+0x7208], R26 ;  /* 0x0072081a01007387 */ /* 0x000fe20000100800 */
[----:B------:R-:W2:Y:S02]  /*36530*/  LDL R7, [R1+0x2258] ;  /* 0x0022580001077983 */ /* 0x000ea40000100800 */
[----:B------:R-:W2:Y:S02]  /*36540*/  LDL R6, [R1+0x2294] ;  /* 0x0022940001067983 */ /* 0x000ea40000100800 */
[----:B------:R-:W2:Y:S01]  /*36550*/  LDL R13, [R1+0x2290] ;  /* 0x00229000010d7983 */ /* 0x000ea20000100800 */
[----:B------:R-:W2:Y:S01]  /*36560*/  LDL R12, [R1+0x22cc] ;  /* 0x0022cc00010c7983 */ /* 0x000ea20000100800 */
[----:B------:R-:W-:Y:S01]  /*36570*/  PRMT R18, RZ, 0x7610, R18 ;  /* 0x00007610ff127816 */ /* 0x000fe20000000012 */
[----:B---3--:R-:W-:-:S02]  /*36580*/  @!P0 IMAD.MOV.U32 R5, RZ, RZ, R9 ;  /* 0x000000ffff058224 */ /* 0x008fc400078e0009 */
[----:B------:R-:W-:-:S05]  /*36590*/  @!P0 IMAD.MOV.U32 R4, RZ, RZ, R8 ;  /* 0x000000ffff048224 */ /* 0x000fca00078e0008 */
[----:B------:R0:W3:Y:S02]  /*365a0*/  @!P0 LDG.E.U16 R18, [R4.64] ;  /* 0x0000000604128981 */ /* 0x0000e4000c1e1500 */
[----:B0-----:R-:W-:Y:S02]  /*365b0*/  @!P0 IMAD.MOV.U32 R5, RZ, RZ, R10 ;  /* 0x000000ffff058224 */ /* 0x001fe400078e000a */
[----:B----4-:R0:W-:Y:S01]  /*365c0*/  STL [R1+0x720c], R20 ;  /* 0x00720c1401007387 */ /* 0x0101e20000100800 */
[----:B------:R-:W4:Y:S02]  /*365d0*/  LDL R9, [R1+0x22d0] ;  /* 0x0022d00001097983 */ /* 0x000f240000100800 */
[----:B------:R-:W4:Y:S02]  /*365e0*/  LDL R8, [R1+0x230c] ;  /* 0x00230c0001087983 */ /* 0x000f240000100800 */
[----:B------:R-:W3:Y:S01]  /*365f0*/  LDL R11, [R1+0x2350] ;  /* 0x00235000010b7983 */ /* 0x000ee20000100800 */
[----:B------:R-:W3:Y:S04]  /*36600*/  LDL R10, [R1+0x238c] ;  /* 0x00238c00010a7983 */ /* 0x000ee80000100800 */
[----:B------:R-:W3:Y:S04]  /*36610*/  LDL R15, [R1+0x2310] ;  /* 0x00231000010f7983 */ /* 0x000ee80000100800 */
[----:B------:R-:W3:Y:S01]  /*36620*/  LDL R14, [R1+0x23b8] ;  /* 0x0023b800010e7983 */ /* 0x000ee20000100800 */
[----:B------:R-:W-:-:S02]  /*36630*/  PRMT R16, RZ, 0x7610, R16 ;  /* 0x00007610ff107816 */ /* 0x000fc40000000010 */
[----:B------:R-:W-:Y:S01]  /*36640*/  PRMT R3, RZ, 0x7610, R3 ;  /* 0x00007610ff037816 */ /* 0x000fe20000000003 */
[----:B------:R-:W-:Y:S01]  /*36650*/  @!P0 IMAD.MOV.U32 R4, RZ, RZ, R0 ;  /* 0x000000ffff048224 */ /* 0x000fe200078e0000 */
[----:B0-----:R-:W3:Y:S04]  /*36660*/  LDL R20, [R1+0x22d8] ;  /* 0x0022d80001147983 */ /* 0x001ee80000100800 */
[----:B------:R-:W3:Y:S04]  /*36670*/  LDL R0, [R1+0x234c] ;  /* 0x00234c0001007983 */ /* 0x000ee80000100800 */
[----:B------:R0:W3:Y:S04]  /*36680*/  @!P0 LDG.E.U16 R16, [R4.64] ;  /* 0x0000000604108981 */ /* 0x0000e8000c1e1500 */
[----:B--2---:R1:W2:Y:S01]  /*36690*/  @!P0 LDG.E.U16 R3, [R6.64] ;  /* 0x0000000606038981 */ /* 0x0042a2000c1e1500 */
[----:B0-----:R-:W-:Y:S01]  /*366a0*/  PRMT R4, RZ, 0x7610, R4 ;  /* 0x00007610ff047816 */ /* 0x001fe20000000004 */
[----:B-1----:R-:W-:-:S02]  /*366b0*/  @!P0 IMAD.MOV.U32 R6, RZ, RZ, R12 ;  /* 0x000000ffff068224 */ /* 0x002fc400078e000c */
[----:B------:R-:W-:Y:S01]  /*366c0*/  @!P0 IMAD.MOV.U32 R7, RZ, RZ, R13 ;  /* 0x000000ffff078224 */ /* 0x000fe200078e000d */
[----:B------:R-:W-:Y:S01]  /*366d0*/  PRMT R5, RZ, 0x7610, R5 ;  /* 0x00007610ff057816 */ /* 0x000fe20000000005 */
[----:B------:R-:W2:Y:S04]  /*366e0*/  LDL R13, [R1+0x2298] ;  /* 0x00229800010d7983 */ /* 0x000ea80000100800 */
[----:B------:R0:W2:Y:S04]  /*366f0*/  @!P0 LDG.E.U16 R4, [R6.64] ;  /* 0x0000000606048981 */ /* 0x0000a8000c1e1500 */
[----:B------:R-:W2:Y:S01]  /*36700*/  LDL R12, [R1+0x22d4] ;  /* 0x0022d400010c7983 */ /* 0x000ea20000100800 */
[----:B0-----:R-:W-:-:S03]  /*36710*/  PRMT R7, RZ, 0x7610, R7 ;  /* 0x00007610ff077816 */ /* 0x001fc60000000007 */
[----:B----4-:R0:W4:Y:S04]  /*36720*/  @!P0 LDG.E.U16 R5, [R8.64] ;  /* 0x0000000608058981 */ /* 0x010128000c1e1500 */
[----:B---3--:R1:W3:Y:S01]  /*36730*/  @!P0 LDG.E.U16 R7, [R10.64] ;  /* 0x000000060a078981 */ /* 0x0082e2000c1e1500 */
[----:B0-----:R-:W-:Y:S02]  /*36740*/  @!P0 IMAD.MOV.U32 R9, RZ, RZ, R15 ;  /* 0x000000ffff098224 */ /* 0x001fe400078e000f */
[----:B-1----:R-:W-:Y:S01]  /*36750*/  @!P0 IMAD.MOV.U32 R10, RZ, RZ, R14 ;  /* 0x000000ffff0a8224 */ /* 0x002fe200078e000e */
[----:B------:R-:W3:Y:S04]  /*36760*/  LDL R15, [R1+0x2318] ;  /* 0x00231800010f7983 */ /* 0x000ee80000100800 */
[----:B------:R-:W3:Y:S01]  /*36770*/  LDL R14, [R1+0x2354] ;  /* 0x00235400010e7983 */ /* 0x000ee20000100800 */
[----:B------:R-:W-:Y:S01]  /*36780*/  PRMT R6, RZ, 0x7610, R6 ;  /* 0x00007610ff067816 */ /* 0x000fe20000000006 */
[----:B------:R-:W-:-:S02]  /*36790*/  @!P0 IMAD.MOV.U32 R8, RZ, RZ, R0 ;  /* 0x000000ffff088224 */ /* 0x000fc400078e0000 */
[----:B------:R-:W-:Y:S01]  /*367a0*/  @!P0 IMAD.MOV.U32 R11, RZ, RZ, R2 ;  /* 0x000000ffff0b8224 */ /* 0x000fe200078e0002 */
[----:B------:R-:W4:Y:S04]  /*367b0*/  LDL R0, [R1+0x2314] ;  /* 0x0023140001007983 */ /* 0x000f280000100800 */
[----:B------:R0:W4:Y:S02]  /*367c0*/  @!P0 LDG.E.U16 R6, [R8.64] ;  /* 0x0000000608068981 */ /* 0x000124000c1e1500 */
[----:B0-----:R-:W-:-:S06]  /*367d0*/  PRMT R8, RZ, 0x7610, R8 ;  /* 0x00007610ff087816 */ /* 0x001fcc0000000008 */
[----:B------:R0:W4:Y:S04]  /*367e0*/  @!P0 LDG.E.U16 R8, [R10.64] ;  /* 0x000000060a088981 */ /* 0x000128000c1e1500 */
[----:B------:R1:W-:Y:S01]  /*367f0*/  STL [R1+0x25e4], R2 ;  /* 0x0025e40201007387 */ /* 0x0003e20000100800 */
[----:B0-----:R-:W-:-:S03]  /*36800*/  PRMT R11, RZ, 0x7610, R11 ;  /* 0x00007610ff0b7816 */ /* 0x001fc6000000000b */
[----:B-1----:R-:W4:Y:S01]  /*36810*/  LDL.LU R2, [R1+0x2360] ;  /* 0x0023600001027983 */ /* 0x002f220000300800 */
[----:B------:R-:W-:Y:S02]  /*36820*/  PRMT R9, RZ, 0x7610, R9 ;  /* 0x00007610ff097816 */ /* 0x000fe40000000009 */
[----:B------:R-:W-:Y:S01]  /*36830*/  PRMT R10, RZ, 0x7610, R10 ;  /* 0x00007610ff0a7816 */ /* 0x000fe2000000000a */
[----:B------:R-:W4:Y:S01]  /*36840*/  LDL R29, [R1+0x2260] ;  /* 0x00226000011d7983 */ /* 0x000f220000100800 */
[----:B------:R-:W4:Y:S04]  /*36850*/  LDL R28, [R1+0x229c] ;  /* 0x00229c00011c7983 */ /* 0x000f280000100800 */
[----:B--2---:R4:W2:Y:S04]  /*36860*/  @!P0 LDG.E.U16 R9, [R12.64] ;  /* 0x000000060c098981 */ /* 0x0048a8000c1e1500 */
[----:B------:R-:W2:Y:S04]  /*36870*/  LDL R27, [R1+0x22a0] ;  /* 0x0022a000011b7983 */ /* 0x000ea80000100800 */
[----:B------:R-:W2:Y:S04]  /*36880*/  LDL R26, [R1+0x22dc] ;  /* 0x0022dc00011a7983 */ /* 0x000ea80000100800 */
[----:B---3--:R0:W3:Y:S04]  /*36890*/  @!P0 LDG.E.U16 R11, [R14.64] ;  /* 0x000000060e0b8981 */ /* 0x0080e8000c1e1500 */
[----:B0-----:R-:W2:Y:S04]  /*368a0*/  LDL R14, [R1+0x2358] ;  /* 0x00235800010e7983 */ /* 0x001ea80000100800 */
[----:B------:R-:W2:Y:S01]  /*368b0*/  LDL R15, [R1+0x2394] ;  /* 0x00239400010f7983 */ /* 0x000ea20000100800 */
[----:B----4-:R-:W-:-:S02]  /*368c0*/  @!P0 IMAD.MOV.U32 R12, RZ, RZ, R0 ;  /* 0x000000ffff0c8224 */ /* 0x010fc400078e0000 */
[----:B------:R-:W-:Y:S01]  /*368d0*/  @!P0 IMAD.MOV.U32 R13, RZ, RZ, R20 ;  /* 0x000000ffff0d8224 */ /* 0x000fe200078e0014 */
[----:B------:R-:W4:Y:S04]  /*368e0*/  LDL R0, [R1+0x231c] ;  /* 0x00231c0001007983 */ /* 0x000f280000100800 */
[----:B------:R-:W3:Y:S04]  /*368f0*/  LDL R20, [R1+0x22e0] ;  /* 0x0022e00001147983 */ /* 0x000ee80000100800 */
[----:B------:R0:W3:Y:S02]  /*36900*/  @!P0 LDG.E.U16 R10, [R12.64] ;  /* 0x000000060c0a8981 */ /* 0x0000e4000c1e1500 */
[----:B0-----:R-:W-:-:S02]  /*36910*/  PRMT R12, RZ, 0x7610, R12 ;  /* 0x00007610ff0c7816 */ /* 0x001fc4000000000c */
[----:B--2---:R-:W-:-:S04]  /*36920*/  @!P0 LOP3.LUT R15, R15, R14, RZ, 0x3c, !PT ;  /* 0x0000000e0f0f8212 */ /* 0x004fc800078e3cff */
[----:B------:R-:W-:-:S04]  /*36930*/  @!P0 LOP3.LUT R14, R15, R14, RZ, 0x3c, !PT ;  /* 0x0000000e0f0e8212 */ /* 0x000fc800078e3cff */
[----:B------:R-:W-:-:S05]  /*36940*/  @!P0 LOP3.LUT R15, R15, R14, RZ, 0x3c, !PT ;  /* 0x0000000e0f0f8212 */ /* 0x000fca00078e3cff */
[----:B------:R0:W2:Y:S04]  /*36950*/  @!P0 LDG.E.U16 R12, [R14.64] ;  /* 0x000000060e0c8981 */ /* 0x0000a8000c1e1500 */
[----:B0-----:R-:W2:Y:S04]  /*36960*/  LDL R14, [R1+0x2398] ;  /* 0x00239800010e7983 */ /* 0x001ea80000100800 */
[----:B------:R-:W2:Y:S01]  /*36970*/  LDL R15, [R1+0x23b4] ;  /* 0x0023b400010f7983 */ /* 0x000ea20000100800 */
[----:B------:R-:W-:Y:S02]  /*36980*/  PRMT R13, RZ, 0x7610, R13 ;  /* 0x00007610ff0d7816 */ /* 0x000fe4000000000d */
[----:B------:R-:W-:-:S02]  /*36990*/  PRMT R17, RZ, 0x7610, R17 ;  /* 0x00007610ff117816 */ /* 0x000fc40000000011 */
[----:B------:R-:W-:Y:S02]  /*369a0*/  PRMT R19, RZ, 0x7610, R19 ;  /* 0x00007610ff137816 */ /* 0x000fe40000000013 */
[----:B------:R-:W-:Y:S02]  /*369b0*/  PRMT R21, RZ, 0x7610, R21 ;  /* 0x00007610ff157816 */ /* 0x000fe40000000015 */
[----:B--2---:R-:W-:-:S04]  /*369c0*/  @!P0 LOP3.LUT R15, R15, R14, RZ, 0x3c, !PT ;  /* 0x0000000e0f0f8212 */ /* 0x004fc800078e3cff */
[----:B------:R-:W-:-:S04]  /*369d0*/  @!P0 LOP3.LUT R14, R15, R14, RZ, 0x3c, !PT ;  /* 0x0000000e0f0e8212 */ /* 0x000fc800078e3cff */
[----:B------:R-:W-:-:S05]  /*369e0*/  @!P0 LOP3.LUT R15, R15, R14, RZ, 0x3c, !PT ;  /* 0x0000000e0f0f8212 */ /* 0x000fca00078e3cff */
[----:B------:R0:W2:Y:S02]  /*369f0*/  @!P0 LDG.E.U16 R13, [R14.64] ;  /* 0x000000060e0d8981 */ /* 0x0000a4000c1e1500 */
[----:B0-----:R-:W-:Y:S02]  /*36a00*/  @!P0 IMAD.MOV.U32 R14, RZ, RZ, R28 ;  /* 0x000000ffff0e8224 */ /* 0x001fe400078e001c */
[----:B------:R-:W-:-:S05]  /*36a10*/  @!P0 IMAD.MOV.U32 R15, RZ, RZ, R29 ;  /* 0x000000ffff0f8224 */ /* 0x000fca00078e001d */
[----:B------:R0:W2:Y:S02]  /*36a20*/  @!P0 LDG.E.U16 R17, [R14.64] ;  /* 0x000000060e118981 */ /* 0x0000a4000c1e1500 */
[----:B0-----:R-:W-:Y:S02]  /*36a30*/  @!P0 IMAD.MOV.U32 R14, RZ, RZ, R26 ;  /* 0x000000ffff0e8224 */ /* 0x001fe400078e001a */
[----:B------:R-:W-:Y:S01]  /*36a40*/  @!P0 IMAD.MOV.U32 R15, RZ, RZ, R27 ;  /* 0x000000ffff0f8224 */ /* 0x000fe200078e001b */
[----:B------:R-:W2:Y:S01]  /*36a50*/  LDL.LU R26, [R1+0x34] ;  /* 0x00003400011a7983 */ /* 0x000ea20000300800 */
[----:B------:R-:W2:Y:S02]  /*36a60*/  LDL.LU R27, [R1+0x2c] ;  /* 0x00002c00011b7983 */ /* 0x000ea40000300800 */
[----:B------:R-:W2:Y:S02]  /*36a70*/  LDL.LU R28, [R1+0x24] ;  /* 0x00002400011c7983 */ /* 0x000ea40000300800 */
[----:B------:R-:W2:Y:S01]  /*36a80*/  LDL.LU R29, [R1+0x1c] ;  /* 0x00001c00011d7983 */ /* 0x000ea20000300800 */
[----:B------:R4:W2:Y:S02]  /*36a90*/  @!P0 LDG.E.U16 R19, [R14.64] ;  /* 0x000000060e138981 */ /* 0x0008a4000c1e1500 */
[----:B----4-:R-:W-:-:S02]  /*36aa0*/  @!P0 IMAD.MOV.U32 R14, RZ, RZ, R0 ;  /* 0x000000ffff0e8224 */ /* 0x010fc400078e0000 */
[----:B---3--:R-:W-:Y:S01]  /*36ab0*/  @!P0 IMAD.MOV.U32 R15, RZ, RZ, R20 ;  /* 0x000000ffff0f8224 */ /* 0x008fe200078e0014 */
[----:B------:R-:W3:Y:S04]  /*36ac0*/  LDL.LU R0, [R1+0x14] ;  /* 0x0000140001007983 */ /* 0x000ee80000300800 */
[----:B------:R0:W4:Y:S04]  /*36ad0*/  @!P0 LDG.E.U16 R21, [R14.64] ;  /* 0x000000060e158981 */ /* 0x000128000c1e1500 */
[----:B0-----:R-:W2:Y:S04]  /*36ae0*/  LDL R14, [R1+0x2320] ;  /* 0x00232000010e7983 */ /* 0x001ea80000100800 */
[----:B------:R-:W2:Y:S01]  /*36af0*/  LDL R15, [R1+0x235c] ;  /* 0x00235c00010f7983 */ /* 0x000ea20000100800 */
[----:B------:R-:W-:-:S02]  /*36b00*/  PRMT R23, RZ, 0x7610, R23 ;  /* 0x00007610ff177816 */ /* 0x000fc40000000017 */
[----:B--2---:R-:W-:-:S04]  /*36b10*/  @!P0 LOP3.LUT R15, R15, R14, RZ, 0x3c, !PT ;  /* 0x0000000e0f0f8212 */ /* 0x004fc800078e3cff */
[----:B------:R-:W-:-:S04]  /*36b20*/  @!P0 LOP3.LUT R14, R15, R14, RZ, 0x3c, !PT ;  /* 0x0000000e0f0e8212 */ /* 0x000fc800078e3cff */
[----:B------:R-:W-:-:S05]  /*36b30*/  @!P0 LOP3.LUT R15, R15, R14, RZ, 0x3c, !PT ;  /* 0x0000000e0f0f8212 */ /* 0x000fca00078e3cff */
[----:B------:R0:W2:Y:S04]  /*36b40*/  @!P0 LDG.E.U16 R23, [R14.64] ;  /* 0x000000060e178981 */ /* 0x0000a8000c1e1500 */
[----:B0-----:R-:W2:Y:S01]  /*36b50*/  LDL R15, [R1+0x239c] ;  /* 0x00239c00010f7983 */ /* 0x001ea20000100800 */
[----:B------:R0:W-:Y:S01]  /*36b60*/  STL [R1+0x25e8], R2 ;  /* 0x0025e80201007387 */ /* 0x0001e20000100800 */
[----:B------:R-:W-:Y:S02]  /*36b70*/  PRMT R24, RZ, 0x7610, R24 ;  /* 0x00007610ff187816 */ /* 0x000fe40000000018 */
[----:B------:R-:W1:Y:S01]  /*36b80*/  S2R R20, SR_TID.X ;  /* 0x0000000000147919 */ /* 0x000e620000002100 */
[----:B--2---:R-:W-:Y:S02]  /*36b90*/  @!P0 IMAD.MOV.U32 R14, RZ, RZ, R15 ;  /* 0x000000ffff0e8224 */ /* 0x004fe400078e000f */
[----:B------:R-:W-:-:S02]  /*36ba0*/  @!P0 IMAD.MOV.U32 R15, RZ, RZ, R2 ;  /* 0x000000ffff0f8224 */ /* 0x000fc400078e0002 */
[----:B0-----:R-:W2:Y:S04]  /*36bb0*/  LDL R2, [R1+0x23b0] ;  /* 0x0023b00001027983 */ /* 0x001ea80000100800 */
[----:B------:R0:W3:Y:S04]  /*36bc0*/  @!P0 LDG.E.U16 R24, [R14.64] ;  /* 0x000000060e188981 */ /* 0x0000e8000c1e1500 */
[----:B0-----:R-:W3:Y:S01]  /*36bd0*/  LDL R15, [R1+0x23a0] ;  /* 0x0023a000010f7983 */ /* 0x001ee20000100800 */
[----:B-1----:R-:W-:-:S05]  /*36be0*/  LOP3.LUT R20, R20, 0x7f, RZ, 0xc0, !PT ;  /* 0x0000007f14147812 */ /* 0x002fca00078ec0ff */
[----:B------:R-:W-:-:S05]  /*36bf0*/  IMAD.SHL.U32 R20, R20, 0x2, RZ ;  /* 0x0000000214147824 */ /* 0x000fca00078e00ff */
[----:B------:R-:W-:Y:S02]  /*36c00*/  LOP3.LUT R20, R20, 0x50, RZ, 0x3c, !PT ;  /* 0x0000005014147812 */ /* 0x000fe400078e3cff */
[----:B------:R-:W-:-:S03]  /*36c10*/  PRMT R25, RZ, 0x7610, R25 ;  /* 0x00007610ff197816 */ /* 0x000fc60000000019 */
[----:B------:R0:W-:Y:S01]  /*36c20*/  STS.U16 [R20+0x24d00], R22 ;  /* 0x024d001614007388 */ /* 0x0001e20000000400 */
[----:B------:R1:W-:Y:S02]  /*36c30*/  STS.U16 [R20+0x25500], R16 ;  /* 0x0255001014007388 */ /* 0x0003e40000000400 */
[----:B------:R0:W-:Y:S02]  /*36c40*/  STS.U16 [R20+0x25d00], R4 ;  /* 0x025d000414007388 */ /* 0x0001e40000000400 */
[----:B------:R0:W-:Y:S01]  /*36c50*/  STS.U16 [R20+0x26500], R5 ;  /* 0x0265000514007388 */ /* 0x0001e20000000400 */
[----:B------:R-:W-:Y:S01]  /*36c60*/  STS.U16 [R20+0x26d00], R6 ;  /* 0x026d000614007388 */ /* 0x000fe20000000400 */
[----:B------:R0:W-:Y:S02]  /*36c70*/  STS.U16 [R20+0x27500], R7 ;  /* 0x0275000714007388 */ /* 0x0001e40000000400 */
[----:B------:R0:W-:Y:S02]  /*36c80*/  STS.U16 [R20+0x27d00], R8 ;  /* 0x027d000814007388 */ /* 0x0001e40000000400 */
[----:B--2---:R-:W-:-:S02]  /*36c90*/  @!P0 IMAD.MOV.U32 R14, RZ, RZ, R2 ;  /* 0x000000ffff0e8224 */ /* 0x004fc400078e0002 */
[----:B------:R-:W2:Y:S04]  /*36ca0*/  S2R R2, SR_TID.X ;  /* 0x0000000000027919 */ /* 0x000ea80000002100 */
[----:B---3--:R3:W4:Y:S04]  /*36cb0*/  @!P0 LDG.E.U16 R25, [R14.64] ;  /* 0x000000060e198981 */ /* 0x008728000c1e1500 */
[----:B---3--:R-:W3:Y:S01]  /*36cc0*/  LDL.LU R14, [R1+0x10] ;  /* 0x00001000010e7983 */ /* 0x008ee20000300800 */
[----:B------:R-:W3:Y:S02]  /*36cd0*/  LDL.LU R15, [R1+0x8] ;  /* 0x00000800010f7983 */ /* 0x000ee40000300800 */
[----:B0-----:R-:W3:Y:S02]  /*36ce0*/  LDL.LU R22, [R1+0x18] ;  /* 0x0000180001167983 */ /* 0x001ee40000300800 */
[----:B-1----:R-:W3:Y:S01]  /*36cf0*/  LDL.LU R16, [R1+0x20] ;  /* 0x0000200001107983 */ /* 0x002ee20000300800 */
[----:B------:R-:W3:Y:S01]  /*36d00*/  LDL.LU R4, [R1+0x28] ;  /* 0x0000280001047983 */ /* 0x000ee20000300800 */
[----:B--2---:R-:W-:Y:S01]  /*36d10*/  LOP3.LUT R2, R2, 0x7f, RZ, 0xc0, !PT ;  /* 0x0000007f02027812 */ /* 0x004fe200078ec0ff */
[----:B------:R-:W2:Y:S02]  /*36d20*/  LDL.LU R5, [R1+0x30] ;  /* 0x0000300001057983 */ /* 0x000ea40000300800 */
[----:B------:R-:W2:Y:S01]  /*36d30*/  LDL.LU R7, [R1+0x4] ;  /* 0x0000040001077983 */ /* 0x000ea20000300800 */
[----:B------:R-:W2:Y:S01]  /*36d40*/  LDL.LU R20, [R1+0x720c] ;  /* 0x00720c0001147983 */ /* 0x000ea20000300800 */
[----:B------:R-:W2:Y:S02]  /*36d50*/  LDL.LU R8, [R1+0xc] ;  /* 0x00000c0001087983 */ /* 0x000ea40000300800 */
[----:B------:R-:W-:-:S05]  /*36d60*/  IMAD.SHL.U32 R6, R2, 0x2, RZ ;  /* 0x0000000202067824 */ /* 0x000fca00078e00ff */
[----:B------:R-:W-:-:S05]  /*36d70*/  LOP3.LUT R6, R6, 0x60, RZ, 0x3c, !PT ;  /* 0x0000006006067812 */ /* 0x000fca00078e3cff */
[----:B------:R0:W-:Y:S01]  /*36d80*/  STS.U16 [R6+0x20600], R26 ;  /* 0x0206001a06007388 */ /* 0x0001e20000000400 */
[----:B------:R1:W-:Y:S02]  /*36d90*/  STS.U16 [R6+0x20e00], R27 ;  /* 0x020e001b06007388 */ /* 0x0003e40000000400 */
[----:B------:R1:W-:Y:S02]  /*36da0*/  STS.U16 [R6+0x21600], R28 ;  /* 0x0216001c06007388 */ /* 0x0003e40000000400 */
[----:B------:R1:W-:Y:S01]  /*36db0*/  STS.U16 [R6+0x21e00], R29 ;  /* 0x021e001d06007388 */ /* 0x0003e20000000400 */
[----:B0-----:R-:W3:Y:S01]  /*36dc0*/  LDL.LU R26, [R1+0x7208] ;  /* 0x00720800011a7983 */ /* 0x001ee20000300800 */
[----:B-1----:R-:W3:Y:S02]  /*36dd0*/  LDL.LU R27, [R1+0x7204] ;  /* 0x00720400011b7983 */ /* 0x002ee40000300800 */
[----:B------:R-:W3:Y:S02]  /*36de0*/  LDL.LU R28, [R1+0x7200] ;  /* 0x00720000011c7983 */ /* 0x000ee40000300800 */
[----:B------:R-:W3:Y:S01]  /*36df0*/  LDL.LU R29, [R1+0x71fc] ;  /* 0x0071fc00011d7983 */ /* 0x000ee20000300800 */
[----:B------:R0:W-:Y:S04]  /*36e00*/  STS.U16 [R6+0x22600], R0 ;  /* 0x0226000006007388 */ /* 0x0001e80000000400 */
[----:B0-----:R-:W4:Y:S01]  /*36e10*/  LDL.LU R0, [R1+0x71f8] ;  /* 0x0071f80001007983 */ /* 0x001f220000300800 */
[----:B------:R-:W-:-:S05]  /*36e20*/  IMAD.SHL.U32 R2, R2, 0x2, RZ ;  /* 0x0000000202027824 */ /* 0x000fca00078e00ff */
[----:B------:R-:W-:Y:S01]  /*36e30*/  LOP3.LUT R2, R2, 0x70, RZ, 0x3c, !PT ;  /* 0x0000007002027812 */ /* 0x000fe200078e3cff */
[----:B--2---:R-:W-:Y:S01]  /*36e40*/  STS.U16 [R6+0x22e00], R8 ;  /* 0x022e000806007388 */ /* 0x004fe20000000400 */
[----:B------:R-:W-:Y:S03]  /*36e50*/  STS.U16 [R6+0x23600], R7 ;  /* 0x0236000706007388 */ /* 0x000fe60000000400 */
[----:B---3--:R0:W-:Y:S01]  /*36e60*/  STS.U16 [R6+0x23e00], R29 ;  /* 0x023e001d06007388 */ /* 0x0081e20000000400 */
        /* <DEDUP_REMOVED lines=14> */
[----:B----4-:R1:W-:Y:S01]  /*36f50*/  STS.U16 [R2+0x23700], R0 ;  /* 0x0237000002007388 */ /* 0x0103e20000000400 */
[----:B------:R-:W-:Y:S01]  /*36f60*/  STS.U16 [R2+0x23f00], R28 ;  /* 0x023f001c02007388 */ /* 0x000fe20000000400 */
[----:B------:R-:W-:Y:S03]  /*36f70*/  STS.U16 [R2+0x24700], R26 ;  /* 0x0247001a02007388 */ /* 0x000fe60000000400 */
[----:B0-----:R-:W2:Y:S04]  /*36f80*/  LDL R29, [R1+0x9d0] ;  /* 0x0009d000011d7983 */ /* 0x001ea80000100800 */
[----:B-1----:R-:W0:Y:S04]  /*36f90*/  S2R R0, SR_TID.X ;  /* 0x0000000000007919 */ /* 0x002e280000002100 */
[----:B------:R-:W1:Y:S01]  /*36fa0*/  S2R R15, SR_TID.X ;  /* 0x00000000000f7919 */ /* 0x000e620000002100 */
[----:B------:R-:W-:Y:S02]  /*36fb0*/  STS.U16 [R2+0x24f00], R18 ;  /* 0x024f001202007388 */ /* 0x000fe40000000400 */
[----:B------:R-:W-:Y:S02]  /*36fc0*/  STS.U16 [R2+0x25700], R17 ;  /* 0x0257001102007388 */ /* 0x000fe40000000400 */
[----:B------:R-:W-:Y:S01]  /*36fd0*/  STS.U16 [R2+0x25f00], R19 ;  /* 0x025f001302007388 */ /* 0x000fe20000000400 */
[----:B------:R-:W-:Y:S01]  /*36fe0*/  STS.U16 [R2+0x26700], R21 ;  /* 0x0267001502007388 */ /* 0x000fe20000000400 */
[----:B------:R-:W-:Y:S02]  /*36ff0*/  STS.U16 [R2+0x26f00], R23 ;  /* 0x026f001702007388 */ /* 0x000fe40000000400 */
[----:B------:R-:W-:Y:S02]  /*37000*/  STS.U16 [R2+0x27700], R24 ;  /* 0x0277001802007388 */ /* 0x000fe40000000400 */
[----:B------:R-:W-:Y:S01]  /*37010*/  STS.U16 [R2+0x27f00], R25 ;  /* 0x027f001902007388 */ /* 0x000fe20000000400 */
[----:B------:R-:W-:Y:S01]  /*37020*/  BAR.SYNC.DEFER_BLOCKING 0x0 ;  /* 0x0000000000007b1d */ /* 0x000fe20000010000 */
[----:B0-----:R-:W-:Y:S01]  /*37030*/  LOP3.LUT R0, R0, 0x7, RZ, 0xc0, !PT ;  /* 0x0000000700007812 */ /* 0x001fe200078ec0ff */
[----:B-1----:R-:W-:-:S04]  /*37040*/  IMAD.SHL.U32 R15, R15, 0x2, RZ ;  /* 0x000000020f0f7824 */ /* 0x002fc800078e00ff */
[----:B------:R-:W-:-:S05]  /*37050*/  IMAD R0, R0, 0x110, RZ ;  /* 0x0000011000007824 */ /* 0x000fca00078e02ff */
[----:B------:R-:W-:-:S05]  /*37060*/  LOP3.LUT R0, R0, 0x30, R15, 0x78, !PT ;  /* 0x0000003000007812 */ /* 0x000fca00078e780f */
[----:B------:R-:W0:Y:S04]  /*37070*/  LDSM.16.M88.4 R12, [R0+0x20000] ;  /* 0x02000000000c783b */ /* 0x000e280000000200 */
[----:B------:R-:W1:Y:S04]  /*37080*/  LDSM.16.M88.4 R8, [R0+0x20800] ;  /* 0x020800000008783b */ /* 0x000e680000000200 */
[----:B------:R-:W3:Y:S04]  /*37090*/  LDSM.16.M88.4 R4, [R0+0x21000] ;  /* 0x021000000004783b */ /* 0x000ee80000000200 */
[----:B------:R-:W4:Y:S04]  /*370a0*/  LDSM.16.M88.4 R24, [R0+0x21800] ;  /* 0x021800000018783b */ /* 0x000f280000000200 */
[----:B------:R-:W-:Y:S04]  /*370b0*/  LDSM.16.M88.4 R16, [R0+0x25000] ;  /* 0x025000000010783b */ /* 0x000fe80000000200 */
[----:B0-----:R-:W-:Y:S01]  /*370c0*/  STL.64 [R1+0x20], R12 ;  /* 0x0000200c01007387 */ /* 0x001fe20000100a00 */
[----:B------:R-:W-:Y:S02]  /*370d0*/  STL.64 [R1+0x28], R14 ;  /* 0x0000280e01007387 */ /* 0x000fe40000100a00 */
[----:B-1----:R-:W-:Y:S02]  /*370e0*/  STL.64 [R1+0x10], R8 ;  /* 0x0000100801007387 */ /* 0x002fe40000100a00 */
[----:B------:R-:W-:Y:S01]  /*370f0*/  STL.64 [R1+0x18], R10 ;  /* 0x0000180a01007387 */ /* 0x000fe20000100a00 */
[----:B---3--:R-:W-:Y:S04]  /*37100*/  STL.64 [R1], R4 ;  /* 0x0000000401007387 */ /* 0x008fe80000100a00 */
[----:B------:R-:W0:Y:S01]  /*37110*/  LDSM.16.M88.4 R8, [R0+0x22000] ;  /* 0x022000000008783b */ /* 0x000e220000000200 */
[----:B------:R-:W-:-:S02]  /*37120*/  IMAD.MOV.U32 R3, RZ, RZ, R4 ;  /* 0x000000ffff037224 */ /* 0x000fc400078e0004 */
[----:B------:R-:W-:Y:S02]  /*37130*/  STL.64 [R1+0x8], R6 ;  /* 0x0000080601007387 */ /* 0x000fe40000100a00 */
[----:B------:R-:W-:Y:S01]  /*37140*/  IMAD.MOV.U32 R2, RZ, RZ, R5 ;  /* 0x000000ffff027224 */ /* 0x000fe200078e0005 */
[----:B------:R-:W-:Y:S04]  /*37150*/  LDSM.16.M88.4 R12, [R0+0x24000] ;  /* 0x02400000000c783b */ /* 0x000fe80000000200 */
[----:B------:R-:W1:Y:S04]  /*37160*/  LDSM.16.M88.4 R4, [R0+0x22800] ;  /* 0x022800000004783b */ /* 0x000e680000000200 */
[----:B----4-:R-:W-:Y:S01]  /*37170*/  STL [R1+0x6ce4], R26 ;  /* 0x006ce41a01007387 */ /* 0x010fe20000100800 */
[----:B------:R-:W-:Y:S02]  /*37180*/  STL [R1+0x6ad0], R27 ;  /* 0x006ad01b01007387 */ /* 0x000fe40000100800 */
[----:B------:R3:W-:Y:S02]  /*37190*/  STL.64 [R1+0x71b0], R24 ;  /* 0x0071b01801007387 */ /* 0x0007e40000100a00 */
[----:B---3--:R-:W-:-:S02]  /*371a0*/  IMAD.MOV.U32 R24, RZ, RZ, R3 ;  /* 0x000000ffff187224 */ /* 0x008fc400078e0003 */
[----:B------:R-:W-:-:S05]  /*371b0*/  IMAD.MOV.U32 R25, RZ, RZ, R2 ;  /* 0x000000ffff197224 */ /* 0x000fca00078e0002 */
[----:B------:R3:W-:Y:S04]  /*371c0*/  STL.64 [R1+0x71c8], R24 ;  /* 0x0071c81801007387 */ /* 0x0007e80000100a00 */
[----:B0-----:R-:W-:Y:S01]  /*371d0*/  STL [R1+0x6cdc], R10 ;  /* 0x006cdc0a01007387 */ /* 0x001fe20000100800 */
[----:B------:R-:W-:Y:S03]  /*371e0*/  STL [R1+0x6cd8], R11 ;  /* 0x006cd80b01007387 */ /* 0x000fe60000100800 */
[----:B-1----:R-:W-:Y:S01]  /*371f0*/  STL [R1+0x6cb4], R6 ;  /* 0x006cb40601007387 */ /* 0x002fe20000100800 */
[----:B------:R-:W-:Y:S02]  /*37200*/  STL [R1+0x6cb0], R7 ;  /* 0x006cb00701007387 */ /* 0x000fe40000100800 */
[----:B------:R-:W-:Y:S02]  /*37210*/  STL.64 [R1+0x7198], R4 ;  /* 0x0071980401007387 */ /* 0x000fe40000100a00 */
[----:B---3--:R-:W3:Y:S01]  /*37220*/  LDL.64 R24, [R1+0x10] ;  /* 0x0000100001187983 */ /* 0x008ee20000100a00 */
[----:B------:R-:W0:Y:S04]  /*37230*/  LDSM.16.M88.4 R4, [R0+0x23000] ;  /* 0x023000000004783b */ /* 0x000e280000000200 */
[----:B--2---:R-:W-:Y:S04]  /*37240*/  LDSM.16.MT88.4 R20, [R29] ;  /* 0x000000001d14783b */ /* 0x004fe80000004200 */
[----:B---3--:R1:W-:Y:S01]  /*37250*/  STL.64 [R1+0x71e0], R24 ;  /* 0x0071e01801007387 */ /* 0x0083e20000100a00 */
[----:B0-----:R-:W-:Y:S02]  /*37260*/  STL.64 [R1+0x30], R4 ;  /* 0x0000300401007387 */ /* 0x001fe40000100a00 */
[----:B------:R-:W-:Y:S02]  /*37270*/  STL.64 [R1+0x38], R6 ;  /* 0x0000380601007387 */ /* 0x000fe40000100a00 */
[----:B------:R-:W0:Y:S04]  /*37280*/  LDSM.16.M88.4 R4, [R0+0x23800] ;  /* 0x023800000004783b */ /* 0x000e280000000200 */
[----:B-1----:R-:W2:Y:S04]  /*37290*/  LDL.64 R24, [R1+0x20] ;  /* 0x0000200001187983 */ /* 0x002ea80000100a00 */
[----:B0-----:R-:W-:Y:S01]  /*372a0*/  STL.64 [R1+0xc0], R4 ;  /* 0x0000c00401007387 */ /* 0x001fe20000100a00 */
[----:B------:R-:W-:Y:S02]  /*372b0*/  STL.64 [R1+0xc8], R6 ;  /* 0x0000c80601007387 */ /* 0x000fe40000100a00 */
[----:B------:R-:W0:Y:S04]  /*372c0*/  LDSM.16.M88.4 R4, [R0+0x24800] ;  /* 0x024800000004783b */ /* 0x000e280000000200 */
[----:B------:R-:W-:Y:S01]  /*372d0*/  STL.64 [R1+0xb0], R12 ;  /* 0x0000b00c01007387 */ /* 0x000fe20000100a00 */
[----:B------:R-:W-:Y:S02]  /*372e0*/  STL.64 [R1+0xb8], R14 ;  /* 0x0000b80e01007387 */ /* 0x000fe40000100a00 */
[----:B------:R-:W1:Y:S02]  /*372f0*/  LDSM.16.M88.4 R12, [R0+0x25800] ;  /* 0x02580000000c783b */ /* 0x000e640000000200 */
[----:B0-----:R-:W-:Y:S02]  /*37300*/  STL.64 [R1+0xa0], R4 ;  /* 0x0000a00401007387 */ /* 0x001fe40000100a00 */
[----:B------:R-:W-:Y:S02]  /*37310*/  STL.64 [R1+0xa8], R6 ;  /* 0x0000a80601007387 */ /* 0x000fe40000100a00 */
[----:B------:R-:W0:Y:S04]  /*37320*/  LDSM.16.M88.4 R4, [R0+0x26000] ;  /* 0x026000000004783b */ /* 0x000e280000000200 */
[----:B------:R-:W-:Y:S01]  /*37330*/  STL.64 [R1+0x90], R16 ;  /* 0x0000901001007387 */ /* 0x000fe20000100a00 */
[----:B------:R-:W-:Y:S01]  /*37340*/  STL.64 [R1+0x98], R18 ;  /* 0x0000981201007387 */ /* 0x000fe20000100a00 */
[----:B-1----:R-:W-:Y:S02]  /*37350*/  STL.64 [R1+0x80], R12 ;  /* 0x0000800c01007387 */ /* 0x002fe40000100a00 */
[----:B------:R-:W-:Y:S02]  /*37360*/  STL.64 [R1+0x88], R14 ;  /* 0x0000880e01007387 */ /* 0x000fe40000100a00 */
[----:B------:R-:W1:Y:S01]  /*37370*/  LDSM.16.M88.4 R16, [R0+0x26800] ;  /* 0x026800000010783b */ /* 0x000e620000000200 */
[----:B------:R-:W3:Y:S04]  /*37380*/  LDSM.16.M88.4 R12, [R0+0x27000] ;  /* 0x02700000000c783b */ /* 0x000ee80000000200 */
[----:B0-----:R-:W-:Y:S01]  /*37390*/  STL.64 [R1+0x70], R4 ;  /* 0x0000700401007387 */ /* 0x001fe20000100a00 */
[----:B------:R-:W-:Y:S02]  /*373a0*/  STL.64 [R1+0x78], R6 ;  /* 0x0000780601007387 */ /* 0x000fe40000100a00 */
[----:B------:R-:W0:Y:S01]  /*373b0*/  LDSM.16.M88.4 R4, [R0+0x27800] ;  /* 0x027800000004783b */ /* 0x000e220000000200 */
[----:B-1----:R-:W-:Y:S03]  /*373c0*/  STL.64 [R1+0x60], R16 ;  /* 0x0000601001007387 */ /* 0x002fe60000100a00 */
[----:B------:R-:W-:Y:S02]  /*373d0*/  STL.64 [R1+0x68], R18 ;  /* 0x0000681201007387 */ /* 0x000fe40000100a00 */
[----:B---3--:R-:W-:Y:S02]  /*373e0*/  STL.64 [R1+0x50], R12 ;  /* 0x0000500c01007387 */ /* 0x008fe40000100a00 */
[----:B------:R-:W-:Y:S02]  /*373f0*/  STL.64 [R1+0x58], R14 ;  /* 0x0000580e01007387 */ /* 0x000fe40000100a00 */
[----:B------:R-:W1:Y:S01]  /*37400*/  LDSM.16.MT88.4 R12, [R29+0x80] ;  /* 0x000080001d0c783b */ /* 0x000e620000004200 */
[----:B0-----:R-:W-:-:S02]  /*37410*/  IMAD.MOV.U32 R11, RZ, RZ, R4 ;  /* 0x000000ffff0b7224 */ /* 0x001fc400078e0004 */
[----:B------:R-:W-:Y:S01]  /*37420*/  IMAD.MOV.U32 R10, RZ, RZ, R5 ;  /* 0x000000ffff0a7224 */ /* 0x000fe200078e0005 */
[----:B------:R-:W-:Y:S01]  /*37430*/  STL.64 [R1+0x40], R4 ;  /* 0x0000400401007387 */ /* 0x000fe20000100a00 */
[----:B------:R-:W-:Y:S03]  /*37440*/  STL.64 [R1+0x48], R6 ;  /* 0x0000480601007387 */ /* 0x000fe60000100a00 */
[----:B------:R-:W-:Y:S01]  /*37450*/  STL.64 [R1+0x71a8], R10 ;  /* 0x0071a80a01007387 */ /* 0x000fe20000100a00 */
[----:B------:R0:W-:Y:S03]  /*37460*/  STL.64 [R1+0x71a0], R8 ;  /* 0x0071a00801007387 */ /* 0x0001e60000100a00 */
[----:B0-----:R-:W3:Y:S01]  /*37470*/  LDL.LU.64 R8, [R1+0xf60] ;  /* 0x000f600001087983 */ /* 0x001ee20000300a00 */
[----:B------:R-:W4:Y:S03]  /*37480*/  LDL.LU.64 R10, [R1+0xf68] ;  /* 0x000f6800010a7983 */ /* 0x000f260000300a00 */
[----:B----4-:R-:W-:Y:S01]  /*37490*/  STL.64 [R1+0x71c0], R10 ;  /* 0x0071c00a01007387 */ /* 0x010fe20000100a00 */
[----:B---3--:R0:W-:Y:S03]  /*374a0*/  STL.64 [R1+0x71b8], R8 ;  /* 0x0071b80801007387 */ /* 0x0081e60000100a00 */
        /* <DEDUP_REMOVED lines=9> */
[----:B------:R-:W3:Y:S02]  /*37540*/  LDL.LU.64 R10, [R1+0xf98] ;  /* 0x000f9800010a7983 */ /* 0x000ee40000300a00 */
[----:B------:R-:W4:Y:S02]  /*37550*/  LDL.LU.64 R4, [R1+0xdc0] ;  /* 0x000dc00001047983 */ /* 0x000f240000300a00 */
[----:B------:R-:W4:Y:S01]  /*37560*/  LDL.LU.64 R6, [R1+0xdc8] ;  /* 0x000dc80001067983 */ /* 0x000f220000300a00 */
[----:B------:R-:W4:Y:S01]  /*37570*/  LDL.LU.64 R16, [R1+0xd90] ;  /* 0x000d900001107983 */ /* 0x000f220000300a00 */
[----:B------:R-:W4:Y:S02]  /*37580*/  LDL.LU.64 R18, [R1+0xd98] ;  /* 0x000d980001127983 */ /* 0x000f240000300a00 */
[----:B-1----:R-:W-:Y:S02]  /*37590*/  STL.64 [R1+0x7128], R14 ;  /* 0x0071280e01007387 */ /* 0x002fe40000100a00 */
[----:B------:R0:W-:Y:S02]  /*375a0*/  STL.64 [R1+0x7120], R12 ;  /* 0x0071200c01007387 */ /* 0x0001e40000100a00 */
[----:B--2---:R-:W-:-:S02]  /*375b0*/  IMAD.MOV.U32 R2, RZ, RZ, R24 ;  /* 0x000000ffff027224 */ /* 0x004fc400078e0018 */
[----:B------:R-:W-:Y:S01]  /*375c0*/  IMAD.MOV.U32 R0, RZ, RZ, R25 ;  /* 0x000000ffff007224 */ /* 0x000fe200078e0019 */
[----:B0-----:R-:W2:Y:S01]  /*375d0*/  LDL.64 R12, [R1+0xc0] ;  /* 0x0000c000010c7983 */ /* 0x001ea20000100a00 */
[C---:B---3--:R-:W-:Y:S11]  /*375e0*/  HMMA.16816.F32.BF16 R8, R20.reuse, R24, R8 ;  /* 0x000000181408723c */ /* 0x048ff60000041808 */
[----:B------:R-:W-:Y:S11]  /*375f0*/  @!UPT UIADD3 URZ, URZ, URZ, URZ ;  /* 0x0000003f3f3ff290 */ /* 0x000ff6000fffe03f */
[----:B------:R-:W-:Y:S01]  /*37600*/  @!UPT UIADD3 URZ, URZ, URZ, URZ ;  /* 0x0000003f3f3ff290 */ /* 0x000fe2000fffe03f */
[----:B------:R-:W-:Y:S01]  /*37610*/  STL.64 [R1+0x4f0], R8 ;  /* 0x0004f00801007387 */ /* 0x000fe20000100a00 */
[----:B------:R0:W-:Y:S03]  /*37620*/  STL.64 [R1+0x4f8], R10 ;  /* 0x0004f80a01007387 */ /* 0x0001e60000100a00 */
[----:B0-----:R-:W3:Y:S01]  /*37630*/  LDL.LU.64 R10, [R1+0x71f0] ;  /* 0x0071f000010a7983 */ /* 0x001ee20000300a00 */
[----:B------:R-:W3:Y:S02]  /*37640*/  LDL.LU.64 R8, [R1+0x71e8] ;  /* 0x0071e80001087983 */ /* 0x000ee40000300a00 */
[----:B------:R-:W3:Y:S02]  /*37650*/  LDL.LU.64 R24, [R1+0x71e0] ;  /* 0x0071e00001187983 */ /* 0x000ee40000300a00 */
[C---:B---3--:R-:W-:Y:S01]  /*37660*/  HMMA.16816.F32.BF16 R8, R20.reuse, R24, R8 ;  /* 0x000000181408723c */ /* 0x048fe20000041808 */
[----:B------:R-:W-:Y:S11]  /*37670*/  IMAD.MOV.U32 R3, RZ, RZ, R25 ;  /* 0x000000ffff037224 */ /* 0x000ff600078e0019 */
[----:B------:R-:W-:Y:S11]  /*37680*/  @!UPT UIADD3 URZ, URZ, URZ, URZ ;  /* 0x0000003f3f3ff290 */ /* 0x000ff6000fffe03f */
[----:B------:R-:W-:Y:S01]  /*37690*/  STL.64 [R1+0x4e0], R8 ;  /* 0x0004e00801007387 */ /* 0x000fe20000100a00 */
[----:B------:R0:W-:Y:S03]  /*376a0*/  STL.64 [R1+0x4e8], R10 ;  /* 0x0004e80a01007387 */ /* 0x0001e60000100a00 */
[----:B0-----:R-:W3:Y:S01]  /*376b0*/  LDL.LU.64 R10, [R1+0x71d8] ;  /* 0x0071d800010a7983 */ /* 0x001ee20000300a00 */
[----:B------:R-:W3:Y:S02]  /*376c0*/  LDL.LU.64 R8, [R1+0x71d0] ;  /* 0x0071d00001087983 */ /* 0x000ee40000300a00 */
[----:B------:R-:W3:Y:S02]  /*376d0*/  LDL.LU.64 R24, [R1+0x71c8] ;  /* 0x0071c80001187983 */ /* 0x000ee40000300a00 */
[C---:B---3--:R-:W-:Y:S01]  /*376e0*/  HMMA.16816.F32.BF16 R24, R20.reuse, R24, R8 ;  /* 0x000000181418723c */ /* 0x048fe20000041808 */
[----:B------:R-:W3:Y:S01]  /*376f0*/  LDL.LU.64 R10, [R1+0x71c0] ;  /* 0x0071c000010a7983 */ /* 0x000ee20000300a00 */
[----:B------:R-:W3:Y:S11]  /*37700*/  LDL.LU.64 R8, [R1+0x71b8] ;  /* 0x0071b80001087983 */ /* 0x000ef60000300a00 */
[----:B------:R-:W-:Y:S10]  /*37710*/  @!UPT UIADD3 URZ, URZ, URZ, URZ ;  /* 0x0000003f3f3ff290 */ /* 0x000ff4000fffe03f */
[----:B------:R0:W-:Y:S01]  /*37720*/  STL.64 [R1+0x4d0], R24 ;  /* 0x0004d01801007387 */ /* 0x0001e20000100a00 */
[----:B------:R-:W-:Y:S03]  /*37730*/  STL.64 [R1+0x4d8], R26 ;  /* 0x0004d81a01007387 */ /* 0x000fe60000100a00 */
[----:B0-----:R-:W3:Y:S02]  /*37740*/  LDL.LU.64 R24, [R1+0x71b0] ;  /* 0x0071b00001187983 */ /* 0x001ee40000300a00 */
[C---:B---3--:R-:W-:Y:S11]  /*37750*/  HMMA.16816.F32.BF16 R8, R20.reuse, R24, R8 ;  /* 0x000000181408723c */ /* 0x048ff60000041808 */
[----:B------:R-:W-:Y:S11]  /*37760*/  @!UPT UIADD3 URZ, URZ, URZ, URZ ;  /* 0x0000003f3f3ff290 */ /* 0x000ff6000fffe03f */
[----:B------:R-:W-:Y:S01]  /*37770*/  @!UPT UIADD3 URZ, URZ, URZ, URZ ;  /* 0x0000003f3f3ff290 */ /* 0x000fe2000fffe03f */
[----:B------:R-:W-:Y:S01]  /*37780*/  STL.64 [R1+0x4c0], R8 ;  /* 0x0004c00801007387 */ /* 0x000fe20000100a00 */
[----:B------:R0:W-:Y:S03]  /*37790*/  STL.64 [R1+0x4c8], R10 ;  /* 0x0004c80a01007387 */ /* 0x0001e60000100a00 */
[----:B0-----:R-:W3:Y:S01]  /*377a0*/  LDL.LU.64 R10, [R1+0x71a8] ;  /* 0x0071a800010a7983 */ /* 0x001ee20000300a00 */
[----:B------:R-:W4:Y:S02]  /*377b0*/  LDL.LU.64 R8, [R1+0x71a0] ;  /* 0x0071a00001087983 */ /* 0x000f240000300a00 */
[----:B------:R0:W-:Y:S02]  /*377c0*/  STL.64 [R1+0x7188], R24 ;  /* 0x0071881801007387 */ /* 0x0001e40000100a00 */
[----:B0-----:R-:W2:Y:S01]  /*377d0*/  LDL.64 R24, [R1+0x30] ;  /* 0x0000300001187983 */ /* 0x001ea20000100a00 */
[C---:B----4-:R-:W-:Y:S11]  /*377e0*/  HMMA.16816.F32.BF16 R4, R20.reuse, R8, R4 ;  /* 0x000000081404723c */ /* 0x050ff60000041804 */
[----:B------:R-:W-:Y:S11]  /*377f0*/  @!UPT UIADD3 URZ, URZ, URZ, URZ ;  /* 0x0000003f3f3ff290 */ /* 0x000ff6000fffe03f */
[----:B------:R-:W-:Y:S01]  /*37800*/  @!UPT UIADD3 URZ, URZ, URZ, URZ ;  /* 0x0000003f3f3ff290 */ /* 0x000fe2000fffe03f */
[----:B------:R0:W-:Y:S01]  /*37810*/  STL.64 [R1+0x4b0], R4 ;  /* 0x0004b00401007387 */ /* 0x0001e20000100a00 */
[----:B------:R-:W-:Y:S03]  /*37820*/  STL.64 [R1+0x4b8], R6 ;  /* 0x0004b80601007387 */ /* 0x000fe60000100a00 */
[----:B0-----:R-:W4:Y:S02]  /*37830*/  LDL.LU.64 R4, [R1+0x7198] ;  /* 0x0071980001047983 */ /* 0x001f240000300a00 */
[----:B----4-:R-:W-:Y:S02]  /*37840*/  HMMA.16816.F32.BF16 R16, R20, R4, R16 ;  /* 0x000000041410723c */ /* 0x010fe40000041810 */
[----:B------:R-:W-:Y:S01]  /*37850*/  STL [R1+0x70ac], R4 ;  /* 0x0070ac0401007387 */ /* 0x000fe20000100800 */
[----:B------:R0:W-:Y:S11]  /*37860*/  STL [R1+0x70a8], R5 ;  /* 0x0070a80501007387 */ /* 0x0001f60000100800 */
[----:B------:R-:W-:Y:S09]  /*37870*/  @!UPT UIADD3 URZ, URZ, URZ, URZ ;  /* 0x0000003f3f3ff290 */ /* 0x000ff2000fffe03f */
[----:B------:R-:W-:Y:S01]  /*37880*/  STL.64 [R1+0x4a0], R16 ;  /* 0x0004a01001007387 */ /* 0x000fe20000100a00 */
[----:B------:R-:W-:Y:S02]  /*37890*/  STL.64 [R1+0x4a8], R18 ;  /* 0x0004a81201007387 */ /* 0x000fe40000100a00 */
[----:B0-----:R-:W4:Y:S02]  /*378a0*/  LDL.LU.64 R4, [R1+0xdb0] ;  /* 0x000db00001047983 */ /* 0x001f240000300a00 */
[----:B------:R-:W4:Y:S01]  /*378b0*/  LDL.LU.64 R6, [R1+0xdb8] ;  /* 0x000db80001067983 */ /* 0x000f220000300a00 */
[----:B------:R-:W0:Y:S04]  /*378c0*/  LDSM.16.MT88.4 R16, [R29+0x100] ;  /* 0x000100001d10783b */ /* 0x000e280000004200 */
[----:B------:R-:W-:Y:S04]  /*378d0*/  STL [R1+0x70b0], R29 ;  /* 0x0070b01d01007387 */ /* 0x000fe80000100800 */
[----:B0-----:R-:W-:Y:S01]  /*378e0*/  STL.64 [R1+0x7000], R18 ;  /* 0x0070001201007387 */ /* 0x001fe20000100a00 */
[----:B------:R3:W-:Y:S02]  /*378f0*/  STL.64 [R1+0x6ff8], R16 ;  /* 0x006ff81001007387 */ /* 0x0007e40000100a00 */
[----:B---3--:R-:W-:-:S02]  /*37900*/  IMAD.MOV.U32 R16, RZ, RZ, R11 ;  /* 0x000000ffff107224 */ /* 0x008fc400078e000b */
[----:B------:R-:W-:-:S05]  /*37910*/  IMAD.MOV.U32 R17, RZ, RZ, R10 ;  /* 0x000000ffff117224 */ /* 0x000fca00078e000a */
[----:B------:R0:W-:Y:S04]  /*37920*/  STL.64 [R1+0x7190], R16 ;  /* 0x0071901001007387 */ /* 0x0001e80000100a00 */
[----:B0-----:R-:W3:Y:S01]  /*37930*/  LDL.LU.64 R16, [R1+0xda0] ;  /* 0x000da00001107983 */ /* 0x001ee20000300a00 */
[----:B------:R-:W3:Y:S02]  /*37940*/  LDL.LU.64 R18, [R1+0xda8] ;  /* 0x000da80001127983 */ /* 0x000ee40000300a00 */
[----:B--2---:R-:W-:Y:S01]  /*37950*/  IMAD.MOV.U32 R10, RZ, RZ, R24 ;  /* 0x000000ffff0a7224 */ /* 0x004fe200078e0018 */
[C---:B----4-:R-:W-:Y:S11]  /*37960*/  HMMA.16816.F32.BF16 R4, R20.reuse, R24, R4 ;  /* 0x000000181404723c */ /* 0x050ff60000041804 */
[----:B------:R-:W-:Y:S11]  /*37970*/  @!UPT UIADD3 URZ, URZ, URZ, URZ ;  /* 0x0000003f3f3ff290 */ /* 0x000ff6000fffe03f */
[----:B------:R-:W-:Y:S01]  /*37980*/  @!UPT UIADD3 URZ, URZ, URZ, URZ ;  /* 0x0000003f3f3ff290 */ /* 0x000fe2000fffe03f */
[----:B------:R-:W-:Y:S01]  /*37990*/  STL.64 [R1+0x820], R4 ;  /* 0x0008200401007387 */ /* 0x000fe20000100a00 */
[----:B------:R0:W-:Y:S02]  /*379a0*/  STL.64 [R1+0x828], R6 ;  /* 0x0008280601007387 */ /* 0x0001e40000100a00 */
[----:B0-----:R-:W-:Y:S02]  /*379b0*/  IMAD.MOV.U32 R7, RZ, RZ, R25 ;  /* 0x000000ffff077224 */ /* 0x001fe400078e0019 */
[----:B------:R-:W2:Y:S01]  /*379c0*/  LDL.LU.64 R24, [R1+0xbd0] ;  /* 0x000bd00001187983 */ /* 0x000ea20000300a00 */
[----:B------:R-:W2:Y:S02]  /*379d0*/  LDL.LU.64 R26, [R1+0xbd8] ;  /* 0x000bd800011a7983 */ /* 0x000ea40000300a00 */
[----:B------:R-:W-:Y:S02]  /*379e0*/  STL [R1+0x70b8], R7 ;  /* 0x0070b80701007387 */ /* 0x000fe40000100800 */
[----:B------:R-:W4:Y:S02]  /*379f0*/  LDL.64 R4, [R1+0xa0] ;  /* 0x0000a00001047983 */ /* 0x000f240000100a00 */
[----:B------:R-:W-:Y:S01]  /*37a00*/  IMAD.MOV.U32 R11, RZ, RZ, R13 ;  /* 0x000000ffff0b7224 */ /* 0x000fe200078e000d */
[----:B---3--:R-:W-:Y:S01]  /*37a10*/  HMMA.16816.F32.BF16 R16, R20, R12, R16 ;  /* 0x0000000c1410723c */ /* 0x008fe20000041810 */
[----:B----4-:R0:W-:Y:S04]  /*37a20*/  STL.64 [R1+0x7180], R4 ;  /* 0x0071800401007387 */ /* 0x0101e80000100a00 */
[----:B0-----:R-:W2:Y:S01]  /*37a30*/  LDL.64 R4, [R1+0xb0] ;  /* 0x0000b00001047983 */ /* 0x001ea20000100a00 */
[----:B------:R-:W-:Y:S11]  /*37a40*/  STL [R1+0x70b4], R10 ;  /* 0x0070b40a01007387 */ /* 0x000ff60000100800 */
[----:B------:R-:W-:Y:S06]  /*37a50*/  @!UPT UIADD3 URZ, URZ, URZ, URZ ;  /* 0x0000003f3f3ff290 */ /* 0x000fec000fffe03f */
[----:B------:R0:W-:Y:S02]  /*37a60*/  STL.64 [R1+0x810], R16 ;  /* 0x0008101001007387 */ /* 0x0001e40000100a00 */
[----:B------:R-:W-:Y:S01]  /*37a70*/  STL.64 [R1+0x818], R18 ;  /* 0x0008181201007387 */ /* 0x000fe20000100a00 */
[----:B0-----:R-:W3:Y:S01]  /*37a80*/  LDL.LU.64 R16, [R1+0x7190] ;  /* 0x0071900001107983 */ /* 0x001ee20000300a00 */
[----:B------:R-:W-:Y:S02]  /*37a90*/  STL [R1+0x7168], R11 ;  /* 0x0071680b01007387 */ /* 0x000fe40000100800 */
[----:B------:R0:W-:Y:S02]  /*37aa0*/  STL.64 [R1+0x7160], R8 ;  /* 0x0071600801007387 */ /* 0x0001e40000100a00 */
[----:B0-----:R-:W4:Y:S01]  /*37ab0*/  LDL.64 R8, [R1+0x80] ;  /* 0x0000800001087983 */ /* 0x001f220000100a00 */
[----:B------:R-:W-:-:S03]  /*37ac0*/  IMAD.MOV.U32 R18, RZ, RZ, R12 ;  /* 0x000000ffff127224 */ /* 0x000fc600078e000c */
[----:B----4-:R0:W-:Y:S01]  /*37ad0*/  STL.64 [R1+0x7178], R8 ;  /* 0x0071780801007387 */ /* 0x0101e20000100a00 */
[----:B------:R-:W4:Y:S01]  /*37ae0*/  LDL.64 R12, [R1+0x70] ;  /* 0x00007000010c7983 */ /* 0x000f220000100a00 */
[----:B--2---:R-:W-:Y:S01]  /*37af0*/  HMMA.16816.F32.BF16 R24, R20, R4, R24 ;  /* 0x000000041418723c */ /* 0x004fe20000041818 */
[----:B------:R-:W-:Y:S01]  /*37b00*/  IMAD.MOV.U32 R19, RZ, RZ, R5 ;  /* 0x000000ffff137224 */ /* 0x000fe200078e0005 */
[----:B0-----:R-:W2:Y:S04]  /*37b10*/  LDL.64 R8, [R1+0x90] ;  /* 0x0000900001087983 */ /* 0x001ea80000100a00 */
[----:B----4-:R0:W-:Y:S04]  /*37b20*/  STL.64 [R1+0x7170], R12 ;  /* 0x0071700c01007387 */ /* 0x0101e80000100a00 */
[----:B0-----:R-:W4:Y:S01]  /*37b30*/  LDL.LU.64 R12, [R1+0xbc0] ;  /* 0x000bc000010c7983 */ /* 0x001f220000300a00 */
[----:B------:R-:W4:Y:S02]  /*37b40*/  LDL.LU.64 R14, [R1+0xbc8] ;  /* 0x000bc800010e7983 */ /* 0x000f240000300a00 */
[----:B------:R-:W-:Y:S10]  /*37b50*/  STL [R1+0x70bc], R18 ;  /* 0x0070bc1201007387 */ /* 0x000ff40000100800 */
[----:B------:R0:W-:Y:S01]  /*37b60*/  STL.64 [R1+0x800], R24 ;  /* 0x0008001801007387 */ /* 0x0001e20000100a00 */
[----:B------:R1:W-:Y:S04]  /*37b70*/  STL.64 [R1+0x808], R26 ;  /* 0x0008081a01007387 */ /* 0x0003e80000100a00 */
[----:B0-----:R-:W2:Y:S01]  /*37b80*/  LDL.LU.64 R24, [R1+0x7188] ;  /* 0x0071880001187983 */ /* 0x001ea20000300a00 */
[----:B-1----:R-:W-:-:S02]  /*37b90*/  IMAD.MOV.U32 R26, RZ, RZ, R4 ;  /* 0x000000ffff1a7224 */ /* 0x002fc400078e0004 */
[----:B------:R-:W4:Y:S02]  /*37ba0*/  LDL.LU.64 R4, [R1+0x7180] ;  /* 0x0071800001047983 */ /* 0x000f240000300a00 */
[----:B------:R-:W-:Y:S01]  /*37bb0*/  STL [R1+0x7140], R19 ;  /* 0x0071401301007387 */ /* 0x000fe20000100800 */
[----:B---3--:R-:W-:Y:S01]  /*37bc0*/  STL.64 [R1+0x7138], R16 ;  /* 0x0071381001007387 */ /* 0x008fe20000100a00 */
[C---:B----4-:R-:W-:Y:S01]  /*37bd0*/  HMMA.16816.F32.BF16 R12, R20.reuse, R4, R12 ;  /* 0x00000004140c723c */ /* 0x050fe2000004180c */
[----:B------:R-:W-:Y:S02]  /*37be0*/  IMAD.MOV.U32 R28, RZ, RZ, R4 ;  /* 0x000000ffff1c7224 */ /* 0x000fe400078e0004 */
[----:B------:R-:W-:Y:S11]  /*37bf0*/  IMAD.MOV.U32 R27, RZ, RZ, R5 ;  /* 0x000000ffff1b7224 */ /* 0x000ff600078e0005 */
[----:B------:R-:W-:Y:S09]  /*37c00*/  @!UPT UIADD3 URZ, URZ, URZ, URZ ;  /* 0x0000003f3f3ff290 */ /* 0x000ff2000fffe03f */
[----:B------:R0:W-:Y:S01]  /*37c10*/  STL.64 [R1+0x7f0], R12 ;  /* 0x0007f00c01007387 */ /* 0x0001e20000100a00 */
[----:B------:R1:W-:Y:S02]  /*37c20*/  STL.64 [R1+0x7f8], R14 ;  /* 0x0007f80e01007387 */ /* 0x0003e40000100a00 */
[----:B------:R-:W3:Y:S02]  /*37c30*/  LDL.LU.64 R4, [R1+0xbb0] ;  /* 0x000bb00001047983 */ /* 0x000ee40000300a00 */
[----:B------:R-:W3:Y:S01]  /*37c40*/  LDL.LU.64 R6, [R1+0xbb8] ;  /* 0x000bb80001067983 */ /* 0x000ee20000300a00 */
[----:B0-----:R-:W4:Y:S01]  /*37c50*/  LDL.LU.64 R12, [R1+0xba0] ;  /* 0x000ba000010c7983 */ /* 0x001f220000300a00 */
[----:B-1----:R-:W4:Y:S02]  /*37c60*/  LDL.LU.64 R14, [R1+0xba8] ;  /* 0x000ba800010e7983 */ /* 0x002f240000300a00 */
[----:B------:R-:W3:Y:S02]  /*37c70*/  LDL.LU.64 R16, [R1+0x9a0] ;  /* 0x0009a00001107983 */ /* 0x000ee40000300a00 */
[----:B------:R-:W3:Y:S01]  /*37c80*/  LDL.LU.64 R18, [R1+0x9a8] ;  /* 0x0009a80001127983 */ /* 0x000ee20000300a00 */
[----:B------:R-:W-:Y:S01]  /*37c90*/  STL.64 [R1+0x70d8], R26 ;  /* 0x0070d81a01007387 */ /* 0x000fe20000100a00 */
[----:B--2---:R0:W-:Y:S03]  /*37ca0*/  STL.64 [R1+0x70d0], R24 ;  /* 0x0070d01801007387 */ /* 0x0041e60000100a00 */
[----:B0-----:R-:W2:Y:S04]  /*37cb0*/  LDL.64 R24, [R1] ;  /* 0x0000000001187983 */ /* 0x001ea80000100a00 */
[----:B--2---:R0:W-:Y:S04]  /*37cc0*/  STL.64 [R1+0x70f0], R24 ;  /* 0x0070f01801007387 */ /* 0x0041e80000100a00 */
[----:B0-----:R-:W2:Y:S01]  /*37cd0*/  LDL R24, [R1+0x10] ;  /* 0x0000100001187983 */ /* 0x001ea20000100800 */
[----:B------:R-:W-:Y:S01]  /*37ce0*/  IMAD.MOV.U32 R25, RZ, RZ, R3 ;  /* 0x000000ffff197224 */ /* 0x000fe200078e0003 */
[----:B---3--:R-:W-:Y:S04]  /*37cf0*/  HMMA.16816.F32.BF16 R4, R20, R8, R4 ;  /* 0x000000081404723c */ /* 0x008fe80000041804 */
[----:B--2---:R0:W-:Y:S02]  /*37d00*/  STL.64 [R1+0x7108], R24 ;  /* 0x0071081801007387 */ /* 0x0041e40000100a00 */
[----:B0-----:R-:W-:-:S02]  /*37d10*/  IMAD.MOV.U32 R24, RZ, RZ, R2 ;  /* 0x000000ffff187224 */ /* 0x001fc400078e0002 */
[----:B------:R-:W-:-:S05]  /*37d20*/  IMAD.MOV.U32 R25, RZ, RZ, R0 ;  /* 0x000000ffff197224 */ /* 0x000fca00078e0000 */
[----:B------:R0:W-:Y:S04]  /*37d30*/  STL.64 [R1+0x7130], R24 ;  /* 0x0071301801007387 */ /* 0x0001e80000100a00 */
[----:B0-----:R-:W2:Y:S04]  /*37d40*/  LDL.64 R24, [R1+0x50] ;  /* 0x0000500001187983 */ /* 0x001ea80000100a00 */
[----:B--2---:R0:W-:Y:S04]  /*37d50*/  STL.64 [R1+0x7148], R24 ;  /* 0x0071481801007387 */ /* 0x0041e80000100a00 */
[----:B0-----:R-:W2:Y:S01]  /*37d60*/  LDL.64 R24, [R1+0x60] ;  /* 0x0000600001187983 */ /* 0x001ea20000100a00 */
[----:B------:R0:W-:Y:S02]  /*37d70*/  STL.64 [R1+0x7e0], R4 ;  /* 0x0007e00401007387 */ /* 0x0001e40000100a00 */
[----:B------:R-:W-:Y:S02]  /*37d80*/  STL.64 [R1+0x7e8], R6 ;  /* 0x0007e80601007387 */ /* 0x000fe40000100a00 */
[----:B0-----:R-:W-:-:S02]  /*37d90*/  IMAD.MOV.U32 R4, RZ, RZ, R8 ;  /* 0x000000ffff047224 */ /* 0x001fc400078e0008 */
[----:B------:R-:W-:Y:S02]  /*37da0*/  IMAD.MOV.U32 R5, RZ, RZ, R9 ;  /* 0x000000ffff057224 */ /* 0x000fe400078e0009 */
[----:B------:R-:W4:Y:S02]  /*37db0*/  LDL.LU.64 R8, [R1+0x7178] ;  /* 0x0071780001087983 */ /* 0x000f240000300a00 */
[C---:B----4-:R-:W-:Y:S11]  /*37dc0*/  HMMA.16816.F32.BF16 R12, R20.reuse, R8, R12 ;  /* 0x00000008140c723c */ /* 0x050ff6000004180c */
[----:B------:R-:W-:Y:S11]  /*37dd0*/  @!UPT UIADD3 URZ, URZ, URZ, URZ ;  /* 0x0000003f3f3ff290 */ /* 0x000ff6000fffe03f */
[----:B------:R-:W-:Y:S01]  /*37de0*/  @!UPT UIADD3 URZ, URZ, URZ, URZ ;  /* 0x0000003f3f3ff290 */ /* 0x000fe2000fffe03f */
[----:B------:R0:W-:Y:S01]  /*37df0*/  STL.64 [R1+0x7d0], R12 ;  /* 0x0007d00c01007387 */ /* 0x0001e20000100a00 */
[----:B------:R-:W-:Y:S03]  /*37e00*/  STL.64 [R1+0x7d8], R14 ;  /* 0x0007d80e01007387 */ /* 0x000fe60000100a00 */
[----:B0-----:R-:W3:Y:S01]  /*37e10*/  LDL.LU.64 R12, [R1+0x7170] ;  /* 0x00717000010c7983 */ /* 0x001ee20000300a00 */
[----:B------:R-:W-:Y:S02]  /*37e20*/  IMAD.MOV.U32 R6, RZ, RZ, R8 ;  /* 0x000000ffff067224 */ /* 0x000fe400078e0008 */
[----:B------:R-:W-:Y:S02]  /*37e30*/  IMAD.MOV.U32 R3, RZ, RZ, R9 ;  /* 0x000000ffff037224 */ /* 0x000fe400078e0009 */
[----:B------:R-:W4:Y:S01]  /*37e40*/  LDL.LU R11, [R1+0x7168] ;  /* 0x00716800010b7983 */ /* 0x000f220000300800 */
[----:B------:R-:W2:Y:S01]  /*37e50*/  LDL.LU.64 R8, [R1+0x7160] ;  /* 0x0071600001087983 */ /* 0x000ea20000300a00 */
[----:B------:R-:W-:Y:S02]  /*37e60*/  STL [R1+0x7158], R6 ;  /* 0x0071580601007387 */ /* 0x000fe40000100800 */
[----:B------:R3:W-:Y:S02]  /*37e70*/  STL.64 [R1+0x7150], R4 ;  /* 0x0071500401007387 */ /* 0x0007e40000100a00 */
[----:B---3--:R-:W-:Y:S01]  /*37e80*/  HMMA.16816.F32.BF16 R4, R20, R12, R16 ;  /* 0x0000000c1404723c */ /* 0x008fe20000041810 */
[----:B------:R-:W-:-:S02]  /*37e90*/  IMAD.MOV.U32 R10, RZ, RZ, R12 ;  /* 0x000000ffff0a7224 */ /* 0x000fc400078e000c */
[----:B------:R-:W-:Y:S11]  /*37ea0*/  IMAD.MOV.U32 R29, RZ, RZ, R13 ;  /* 0x000000ffff1d7224 */ /* 0x000ff600078e000d */
[----:B------:R-:W-:Y:S09]  /*37eb0*/  @!UPT UIADD3 URZ, URZ, URZ, URZ ;  /* 0x0000003f3f3ff290 */ /* 0x000ff2000fffe03f */
[----:B------:R0:W-:Y:S01]  /*37ec0*/  STL.64 [R1+0x7c0], R4 ;  /* 0x0007c00401007387 */ /* 0x0001e20000100a00 */
[----:B------:R1:W-:Y:S03]  /*37ed0*/  STL.64 [R1+0x7c8], R6 ;  /* 0x0007c80601007387 */ /* 0x0003e60000100a00 */
[----:B0-----:R-:W3:Y:S01]  /*37ee0*/  LDL.LU.64 R4, [R1+0x990] ;  /* 0x0009900001047983 */ /* 0x001ee20000300a00 */
[----:B-1----:R-:W3:Y:S02]  /*37ef0*/  LDL.LU.64 R6, [R1+0x998] ;  /* 0x0009980001067983 */ /* 0x002ee40000300a00 */
[----:B------:R-:W3:Y:S02]  /*37f00*/  LDL.LU.64 R16, [R1+0x980] ;  /* 0x0009800001107983 */ /* 0x000ee40000300a00 */
[----:B------:R-:W3:Y:S01]  /*37f10*/  LDL.LU.64 R18, [R1+0x988] ;  /* 0x0009880001127983 */ /* 0x000ee20000300a00 */
[----:B------:R-:W3:Y:S01]  /*37f20*/  LDL.LU.64 R12, [R1+0x540] ;  /* 0x00054000010c7983 */ /* 0x000ee20000300a00 */
[----:B------:R-:W3:Y:S02]  /*37f30*/  LDL.LU.64 R14, [R1+0x548] ;  /* 0x00054800010e7983 */ /* 0x000ee40000300a00 */
[----:B----4-:R-:W-:Y:S02]  /*37f40*/  STL.64 [R1+0x70c8], R10 ;  /* 0x0070c80a01007387 */ /* 0x010fe40000100a00 */
[----:B--2---:R0:W-:Y:S02]  /*37f50*/  STL.64 [R1+0x70c0], R8 ;  /* 0x0070c00801007387 */ /* 0x0041e40000100a00 */
[----:B0-----:R-:W2:Y:S01]  /*37f60*/  LDL.LU.64 R8, [R1+0xf20] ;  /* 0x000f200001087983 */ /* 0x001ea20000300a00 */
[----:B------:R-:W4:Y:S03]  /*37f70*/  LDL.LU.64 R10, [R1+0xf28] ;  /* 0x000f2800010a7983 */ /* 0x000f260000300a00 */
[----:B----4-:R-:W-:Y:S01]  /*37f80*/  STL.64 [R1+0x70e8], R10 ;  /* 0x0070e80a01007387 */ /* 0x010fe20000100a00 */
[----:B--2---:R0:W-:Y:S03]  /*37f90*/  STL.64 [R1+0x70e0], R8 ;  /* 0x0070e00801007387 */ /* 0x0041e60000100a00 */
[----:B0-----:R-:W2:Y:S01]  /*37fa0*/  LDL.LU.64 R8, [R1+0xf30] ;  /* 0x000f300001087983 */ /* 0x001ea20000300a00 */
[----:B------:R-:W4:Y:S01]  /*37fb0*/  LDL.LU.64 R10, [R1+0xf38] ;  /* 0x000f3800010a7983 */ /* 0x000f220000300a00 */
[----:B---3--:R-:W-:Y:S02]  /*37fc0*/  HMMA.16816.F32.BF16 R4, R20, R24, R4 ;  /* 0x000000181404723c */ /* 0x008fe40000041804 */
[----:B----4-:R-:W-:Y:S01]  /*37fd0*/  STL.64 [R1+0x7100], R10 ;  /* 0x0071000a01007387 */ /* 0x010fe20000100a00 */
[----:B--2---:R0:W-:Y:S03]  /*37fe0*/  STL.64 [R1+0x70f8], R8 ;  /* 0x0070f80801007387 */ /* 0x0041e60000100a00 */
[----:B0-----:R-:W2:Y:S01]  /*37ff0*/  LDL.LU.64 R8, [R1+0xf40] ;  /* 0x000f400001087983 */ /* 0x001ea20000300a00 */
[----:B------:R-:W3:Y:S02]  /*38000*/  LDL.LU.64 R10, [R1+0xf48] ;  /* 0x000f4800010a7983 */ /* 0x000ee40000300a00 */
[----:B------:R-:W-:-:S02]  /*38010*/  IMAD.MOV.U32 R2, RZ, RZ, R24 ;  /* 0x000000ffff027224 */ /* 0x000fc400078e0018 */
[----:B------:R-:W-:Y:S01]  /*38020*/  IMAD.MOV.U32 R0, RZ, RZ, R25 ;  /* 0x000000ffff007224 */ /* 0x000fe200078e0019 */
[----:B---3--:R-:W-:Y:S01]  /*38030*/  STL.64 [R1+0x7118], R10 ;  /* 0x0071180a01007387 */ /* 0x008fe20000100a00 */
[----:B--2---:R0:W-:Y:S03]  /*38040*/  STL.64 [R1+0x7110], R8 ;  /* 0x0071100801007387 */ /* 0x0041e60000100a00 */
[----:B0-----:R-:W2:Y:S01]  /*38050*/  LDL.LU.64 R8, [R1+0xf50] ;  /* 0x000f500001087983 */ /* 0x001ea20000300a00 */
[----:B------:R-:W2:Y:S06]  /*38060*/  LDL.LU.64 R10, [R1+0xf58] ;  /* 0x000f5800010a7983 */ /* 0x000eac0000300a00 */
[----:B------:R-:W-:Y:S02]  /*38070*/  STL.64 [R1+0x7b0], R4 ;  /* 0x0007b00401007387 */ /* 0x000fe40000100a00 */
[----:B------:R0:W-:Y:S02]  /*38080*/  STL.64 [R1+0x7b8], R6 ;  /* 0x0007b80601007387 */ /* 0x0001e40000100a00 */
[----:B0-----:R-:W3:Y:S01]  /*38090*/  LDL.LU R6, [R1+0x7158] ;  /* 0x0071580001067983 */ /* 0x001ee20000300800 */
[----:B------:R-:W4:Y:S02]  /*380a0*/  LDL.LU.64 R4, [R1+0x7150] ;  /* 0x0071500001047983 */ /* 0x000f240000300a00 */
[----:B------:R-:W2:Y:S02]  /*380b0*/  LDL.LU.64 R24, [R1+0x7148] ;  /* 0x0071480001187983 */ /* 0x000ea40000300a00 */
[C---:B--2---:R-:W-:Y:S11]  /*380c0*/  HMMA.16816.F32.BF16 R16, R20.reuse, R24, R16 ;  /* 0x000000181410723c */ /* 0x044ff60000041810 */
[----:B------:R-:W-:Y:S11]  /*380d0*/  @!UPT UIADD3 URZ, URZ, URZ, URZ ;  /* 0x0000003f3f3ff290 */ /* 0x000ff6000fffe03f */
[----:B------:R-:W-:Y:S01]  /*380e0*/  @!UPT UIADD3 URZ, URZ, URZ, URZ ;  /* 0x0000003f3f3ff290 */ /* 0x000fe2000fffe03f */
[----:B------:R-:W-:Y:S01]  /*380f0*/  STL.64 [R1+0x7a0], R16 ;  /* 0x0007a01001007387 */ /* 0x000fe20000100a00 */
[----:B------:R0:W-:Y:S03]  /*38100*/  STL.64 [R1+0x7a8], R18 ;  /* 0x0007a81201007387 */ /* 0x0001e60000100a00 */
[----:B0-----:R-:W2:Y:S01]  /*38110*/  LDL.LU R19, [R1+0x7140] ;  /* 0x0071400001137983 */ /* 0x001ea20000300800 */
[----:B------:R-:W2:Y:S02]  /*38120*/  LDL.LU.64 R16, [R1+0x7138] ;  /* 0x0071380001107983 */ /* 0x000ea40000300a00 */
[----:B------:R-:W-:Y:S02]  /*38130*/  IMAD.MOV.U32 R18, RZ, RZ, R24 ;  /* 0x000000ffff127224 */ /* 0x000fe400078e0018 */
[----:B------:R-:W-:Y:S02]  /*38140*/  IMAD.MOV.U32 R7, RZ, RZ, R25 ;  /* 0x000000ffff077224 */ /* 0x000fe400078e0019 */
[----:B------:R-:W3:Y:S01]  /*38150*/  LDL.LU.64 R24, [R1+0x7130] ;  /* 0x0071300001187983 */ /* 0x000ee20000300a00 */
[----:B--2---:R-:W-:Y:S03]  /*38160*/  HMMA.16816.F32.BF16 R20, R20, R16, R12 ;  /* 0x000000101414723c */ /* 0x004fe6000004180c */
[----:B------:R-:W3:Y:S01]  /*38170*/  LDL.LU.64 R14, [R1+0x7128] ;  /* 0x00712800010e7983 */ /* 0x000ee20000300a00 */
[----:B------:R-:W3:Y:S11]  /*38180*/  LDL.LU.64 R12, [R1+0x7120] ;  /* 0x00712000010c7983 */ /* 0x000ef60000300a00 */
[----:B------:R-:W-:Y:S08]  /*38190*/  @!UPT UIADD3 URZ, URZ, URZ, URZ ;  /* 0x0000003f3f3ff290 */ /* 0x000ff0000fffe03f */
[----:B------:R0:W-:Y:S01]  /*381a0*/  STL.64 [R1+0x490], R20 ;  /* 0x0004901401007387 */ /* 0x0001e20000100a00 */
[----:B------:R1:W-:Y:S03]  /*381b0*/  STL.64 [R1+0x498], R22 ;  /* 0x0004981601007387 */ /* 0x0003e60000100a00 */
[----:B0-----:R-:W2:Y:S01]  /*381c0*/  LDL.LU.64 R20, [R1+0xd70] ;  /* 0x000d700001147983 */ /* 0x001ea20000300a00 */
[----:B-1----:R-:W2:Y:S02]  /*381d0*/  LDL.LU.64 R22, [R1+0xd78] ;  /* 0x000d780001167983 */ /* 0x002ea40000300a00 */
[----:B------:R-:W-:Y:S01]  /*381e0*/  STL.64 [R1+0x7010], R16 ;  /* 0x0070101001007387 */ /* 0x000fe20000100a00 */
[C---:B---3--:R-:W-:Y:S01]  /*381f0*/  HMMA.16816.F32.BF16 R24, R12.reuse, R24, R8 ;  /* 0x000000180c18723c */ /* 0x048fe20000041808 */
[----:B------:R-:W3:Y:S01]  /*38200*/  LDL.LU.64 R10, [R1+0x7118] ;  /* 0x00711800010a7983 */ /* 0x000ee20000300a00 */
[----:B------:R-:W3:Y:S11]  /*38210*/  LDL.LU.64 R8, [R1+0x7110] ;  /* 0x0071100001087983 */ /* 0x000ef60000300a00 */
[----:B------:R-:W-:Y:S10]  /*38220*/  @!UPT UIADD3 URZ, URZ, URZ, URZ ;  /* 0x0000003f3f3ff290 */ /* 0x000ff4000fffe03f */
[----:B------:R0:W-:Y:S01]  /*38230*/  STL.64 [R1+0x480], R24 ;  /* 0x0004801801007387 */ /* 0x0001e20000100a00 */
[----:B------:R3:W-:Y:S03]  /*38240*/  STL.64 [R1+0x488], R26 ;  /* 0x0004881a01007387 */ /* 0x0007e60000100a00 */
[----:B0-----:R-:W3:Y:S02]  /*38250*/  LDL.LU.64 R24, [R1+0x7108] ;  /* 0x0071080001187983 */ /* 0x001ee40000300a00 */
[C---:B---3--:R-:W-:Y:S02]  /*38260*/  HMMA.16816.F32.BF16 R24, R12.reuse, R24, R8 ;  /* 0x000000180c18723c */ /* 0x048fe40000041808 */
[----:B------:R-:W3:Y:S01]  /*38270*/  LDL.LU.64 R10, [R1+0x7100] ;  /* 0x00710000010a7983 */ /* 0x000ee20000300a00 */
[----:B------:R-:W3:Y:S11]  /*38280*/  LDL.LU.64 R8, [R1+0x70f8] ;  /* 0x0070f80001087983 */ /* 0x000ef60000300a00 */
[----:B------:R-:W-:Y:S09]  /*38290*/  @!UPT UIADD3 URZ, URZ, URZ, URZ ;  /* 0x0000003f3f3ff290 */ /* 0x000ff2000fffe03f */
[----:B------:R0:W-:Y:S01]  /*382a0*/  STL.64 [R1+0x470], R24 ;  /* 0x0004701801007387 */ /* 0x0001e20000100a00 */
[----:B------:R-:W-:Y:S03]  /*382b0*/  STL.64 [R1+0x478], R26 ;  /* 0x0004781a01007387 */ /* 0x000fe60000100a00 */
[----:B0-----:R-:W3:Y:S02]  /*382c0*/  LDL.LU.64 R24, [R1+0x70f0] ;  /* 0x0070f00001187983 */ /* 0x001ee40000300a00 */
[C---:B---3--:R-:W-:Y:S01]  /*382d0*/  HMMA.16816.F32.BF16 R8, R12.reuse, R24, R8 ;  /* 0x000000180c08723c */ /* 0x048fe20000041808 */
[----:B------:R-:W-:Y:S02]  /*382e0*/  IMAD.MOV.U32 R17, RZ, RZ, R24 ;  /* 0x000000ffff117224 */ /* 0x000fe400078e0018 */
[----:B------:R-:W-:Y:S11]  /*382f0*/  IMAD.MOV.U32 R16, RZ, RZ, R25 ;  /* 0x000000ffff107224 */ /* 0x000ff600078e0019 */
[----:B------:R-:W-:Y:S09]  /*38300*/  @!UPT UIADD3 URZ, URZ, URZ, URZ ;  /* 0x0000003f3f3ff290 */ /* 0x000ff2000fffe03f */
[----:B------:R-:W-:Y:S01]  /*38310*/  STL.64 [R1+0x460], R8 ;  /* 0x0004600801007387 */ /* 0x000fe20000100a00 */
[----:B------:R0:W-:Y:S03]  /*38320*/  STL.64 [R1+0x468], R10 ;  /* 0x0004680a01007387 */ /* 0x0001e60000100a00 */
[----:B0-----:R-:W3:Y:S01]  /*38330*/  LDL.LU.64 R10, [R1+0x70e8] ;  /* 0x0070e800010a7983 */ /* 0x001ee20000300a00 */
[----:B------:R-:W3:Y:S02]  /*38340*/  LDL.LU.64 R8, [R1+0x70e0] ;  /* 0x0070e00001087983 */ /* 0x000ee40000300a00 */
[----:B------:R-:W2:Y:S02]  /*38350*/  LDL.LU.64 R26, [R1+0x70d8] ;  /* 0x0070d800011a7983 */ /* 0x000ea40000300a00 */
[----:B------:R-:W3:Y:S02]  /*38360*/  LDL.LU.64 R24, [R1+0x70d0] ;  /* 0x0070d00001187983 */ /* 0x000ee40000300a00 */
[C---:B---3--:R-:W-:Y:S11]  /*38370*/  HMMA.16816.F32.BF16 R8, R12.reuse, R24, R8 ;  /* 0x000000180c08723c */ /* 0x048ff60000041808 */
[----:B------:R-:W-:Y:S11]  /*38380*/  @!UPT UIADD3 URZ, URZ, URZ, URZ ;  /* 0x0000003f3f3ff290 */ /* 0x000ff6000fffe03f */
[----:B------:R-:W-:Y:S01]  /*38390*/  @!UPT UIADD3 URZ, URZ, URZ, URZ ;  /* 0x0000003f3f3ff290 */ /* 0x000fe2000fffe03f */
[----:B------:R-:W-:Y:S01]  /*383a0*/  STL.64 [R1+0x450], R8 ;  /* 0x0004500801007387 */ /* 0x000fe20000100a00 */
[----:B------:R0:W-:Y:S03]  /*383b0*/  STL.64 [R1+0x458], R10 ;  /* 0x0004580a01007387 */ /* 0x0001e60000100a00 */
[----:B0-----:R-:W3:Y:S01]  /*383c0*/  LDL.LU.64 R10, [R1+0x70c8] ;  /* 0x0070c800010a7983 */ /* 0x001ee20000300a00 */
[----:B------:R-:W2:Y:S02]  /*383d0*/  LDL.LU.64 R8, [R1+0x70c0] ;  /* 0x0070c00001087983 */ /* 0x000ea40000300a00 */
[----:B------:R0:W-:Y:S02]  /*383e0*/  STL.64 [R1+0x6fc0], R24 ;  /* 0x006fc01801007387 */ /* 0x0001e40000100a00 */
[----:B0-----:R-:W-:Y:S02]  /*383f0*/  IMAD.MOV.U32 R25, RZ, RZ, R16 ;  /* 0x000000ffff197224 */ /* 0x001fe400078e0010 */
[----:B------:R-:W-:Y:S01]  /*38400*/  IMAD.MOV.U32 R16, RZ, RZ, R18 ;  /* 0x000000ffff107224 */ /* 0x000fe200078e0012 */
[----:B--2---:R-:W-:Y:S11]  /*38410*/  HMMA.16816.F32.BF16 R20, R12, R8, R20 ;  /* 0x000000080c14723c */ /* 0x004ff60000041814 */
[----:B------:R-:W-:Y:S11]  /*38420*/  @!UPT UIADD3 URZ, URZ, URZ, URZ ;  /* 0x0000003f3f3ff290 */ /* 0x000ff6000fffe03f */
[----:B------:R-:W-:Y:S01]  /*38430*/  @!UPT UIADD3 URZ, URZ, URZ, URZ ;  /* 0x0000003f3f3ff290 */ /* 0x000fe2000fffe03f */
[----:B------:R-:W-:Y:S01]  /*38440*/  STL.64 [R1+0x440], R20 ;  /* 0x0004401401007387 */ /* 0x000fe20000100a00 */
[----:B------:R-:W-:Y:S02]  /*38450*/  STL.64 [R1+0x448], R22 ;  /* 0x0004481601007387 */ /* 0x000fe40000100a00 */
[----:B------:R-:W2:Y:S02]  /*38460*/  LDL.LU R18, [R1+0x70bc] ;  /* 0x0070bc0001127983 */ /* 0x000ea40000300800 */
[----:B------:R-:W-:Y:S02]  /*38470*/  IMAD.MOV.U32 R24, RZ, RZ, R17 ;  /* 0x000000ffff187224 */ /* 0x000fe400078e0011 */
[----:B------:R-:W-:Y:S02]  /*38480*/  IMAD.MOV.U32 R17, RZ, RZ, R7 ;  /* 0x000000ffff117224 */ /* 0x000fe400078e0007 */
[----:B------:R-:W2:Y:S03]  /*38490*/  LDL.LU R7, [R1+0x70b8] ;  /* 0x0070b80001077983 */ /* 0x000ea60000300800 */
[----:B------:R3:W-:Y:S02]  /*384a0*/  STL.64 [R1+0x7028], R16 ;  /* 0x0070281001007387 */ /* 0x0007e40000100a00 */
[----:B---3--:R-:W-:-:S02]  /*384b0*/  IMAD.MOV.U32 R16, RZ, RZ, R10 ;  /* 0x000000ffff107224 */ /* 0x008fc400078e000a */
[----:B------:R-:W-:Y:S01]  /*384c0*/  IMAD.MOV.U32 R17, RZ, RZ, R29 ;  /* 0x000000ffff117224 */ /* 0x000fe200078e001d */
[----:B------:R-:W3:Y:S01]  /*384d0*/  LDL.LU R10, [R1+0x70b4] ;  /* 0x0070b400010a7983 */ /* 0x000ee20000300800 */
[----:B------:R-:W3:Y:S03]  /*384e0*/  LDL.LU R29, [R1+0x70b0] ;  /* 0x0070b000011d7983 */ /* 0x000ee60000300800 */
[----:B------:R4:W-:Y:S02]  /*384f0*/  STL.64 [R1+0x7030], R16 ;  /* 0x0070301001007387 */ /* 0x0009e40000100a00 */
[----:B----4-:R-:W-:Y:S02]  /*38500*/  IMAD.MOV.U32 R16, RZ, RZ, R4 ;  /* 0x000000ffff107224 */ /* 0x010fe400078e0004 */
[----:B------:R-:W-:Y:S01]  /*38510*/  IMAD.MOV.U32 R17, RZ, RZ, R5 ;  /* 0x000000ffff117224 */ /* 0x000fe200078e0005 */
[----:B------:R-:W4:Y:S01]  /*38520*/  LDL.LU R4, [R1+0x70ac] ;  /* 0x0070ac0001047983 */ /* 0x000f220000300800 */
[----:B------:R-:W4:Y:S03]  /*38530*/  LDL.LU R5, [R1+0x70a8] ;  /* 0x0070a80001057983 */ /* 0x000f260000300800 */
[----:B------:R0:W-:Y:S02]  /*38540*/  STL.64 [R1+0x7048], R16 ;  /* 0x0070481001007387 */ /* 0x0001e40000100a00 */
[----:B0-----:R-:W-:-:S02]  /*38550*/  IMAD.MOV.U32 R16, RZ, RZ, R28 ;  /* 0x000000ffff107224 */ /* 0x001fc400078e001c */
[----:B------:R-:W-:-:S05]  /*38560*/  IMAD.MOV.U32 R17, RZ, RZ, R27 ;  /* 0x000000ffff117224 */ /* 0x000fca00078e001b */
[----:B------:R0:W-:Y:S02]  /*38570*/  STL.64 [R1+0x7060], R16 ;  /* 0x0070601001007387 */ /* 0x0001e40000100a00 */
[----:B0-----:R-:W-:Y:S02]  /*38580*/  IMAD.MOV.U32 R16, RZ, RZ, R26 ;  /* 0x000000ffff107224 */ /* 0x001fe400078e001a */
[----:B------:R-:W-:-:S05]  /*38590*/  IMAD.MOV.U32 R17, RZ, RZ, R19 ;  /* 0x000000ffff117224 */ /* 0x000fca00078e0013 */
[----:B------:R0:W-:Y:S02]  /*385a0*/  STL.64 [R1+0x7078], R16 ;  /* 0x0070781001007387 */ /* 0x0001e40000100a00 */
[----:B0-----:R-:W-:Y:S02]  /*385b0*/  IMAD.MOV.U32 R17, RZ, RZ, R11 ;  /* 0x000000ffff117224 */ /* 0x001fe400078e000b */
[----:B--2---:R-:W-:-:S05]  /*385c0*/  IMAD.MOV.U32 R16, RZ, RZ, R18 ;  /* 0x000000ffff107224 */ /* 0x004fca00078e0012 */
[----:B------:R-:W-:Y:S01]  /*385d0*/  STL.64 [R1+0x7090], R16 ;  /* 0x0070901001007387 */ /* 0x000fe20000100a00 */
[----:B------:R-:W4:Y:S02]  /*385e0*/  LDL.LU.64 R20, [R1+0xd30] ;  /* 0x000d300001147983 */ /* 0x000f240000300a00 */
[----:B------:R-:W4:Y:S02]  /*385f0*/  LDL.LU.64 R22, [R1+0xd38] ;  /* 0x000d380001167983 */ /* 0x000f240000300a00 */
[----:B------:R0:W-:Y:S02]  /*38600*/  STL.64 [R1+0x6fd8], R24 ;  /* 0x006fd81801007387 */ /* 0x0001e40000100a00 */
[----:B0-----:R-:W2:Y:S04]  /*38610*/  LDL.64 R24, [R1+0x10] ;  /* 0x0000100001187983 */ /* 0x001ea80000100a00 */
[----:B--2---:R0:W-:Y:S04]  /*38620*/  STL.64 [R1+0x6fe0], R24 ;  /* 0x006fe01801007387 */ /* 0x0041e80000100a00 */
[----:B0-----:R-:W2:Y:S04]  /*38630*/  LDL.64 R24, [R1+0x20] ;  /* 0x0000200001187983 */ /* 0x001ea80000100a00 */
[----:B--2---:R0:W-:Y:S04]  /*38640*/  STL.64 [R1+0x7008], R24 ;  /* 0x0070081801007387 */ /* 0x0041e80000100a00 */
[----:B0-----:R-:W2:Y:S01]  /*38650*/  LDL.LU.64 R24, [R1+0x970] ;  /* 0x0009700001187983 */ /* 0x001ea20000300a00 */
[----:B------:R-:W2:Y:S03]  /*38660*/  LDL.LU.64 R26, [R1+0x978] ;  /* 0x00097800011a7983 */ /* 0x000ea60000300a00 */
[----:B--2---:R-:W-:Y:S01]  /*38670*/  STL.64 [R1+0x7040], R26 ;  /* 0x0070401a01007387 */ /* 0x004fe20000100a00 */
[----:B------:R0:W-:Y:S03]  /*38680*/  STL.64 [R1+0x7038], R24 ;  /* 0x0070381801007387 */ /* 0x0001e60000100a00 */
        /* <DEDUP_REMOVED lines=13> */
[----:B------:R-:W2:Y:S01]  /*38760*/  LDL.LU.64 R26, [R1+0xd58] ;  /* 0x000d5800011a7983 */ /* 0x000ea20000300a00 */
[----:B----4-:R-:W-:Y:S01]  /*38770*/  HMMA.16816.F32.BF16 R20, R12, R4, R20 ;  /* 0x000000040c14723c */ /* 0x010fe20000041814 */
[----:B---3--:R-:W-:-:S02]  /*38780*/  IMAD.MOV.U32 R16, RZ, RZ, R10 ;  /* 0x000000ffff107224 */ /* 0x008fc400078e000a */
[----:B------:R-:W-:Y:S01]  /*38790*/  IMAD.MOV.U32 R17, RZ, RZ, R7 ;  /* 0x000000ffff117224 */ /* 0x000fe200078e0007 */
[----:B--2---:R-:W-:Y:S01]  /*387a0*/  STL.64 [R1+0x70a0], R26 ;  /* 0x0070a01a01007387 */ /* 0x004fe20000100a00 */
[----:B------:R0:W-:Y:S03]  /*387b0*/  STL.64 [R1+0x7098], R24 ;  /* 0x0070981801007387 */ /* 0x0001e60000100a00 */
[----:B0-----:R-:W2:Y:S01]  /*387c0*/  LDL.LU.64 R24, [R1+0xd60] ;  /* 0x000d600001187983 */ /* 0x001ea20000300a00 */
[----:B------:R-:W2:Y:S02]  /*387d0*/  LDL.LU.64 R26, [R1+0xd68] ;  /* 0x000d6800011a7983 */ /* 0x000ea40000300a00 */
[----:B------:R-:W-:Y:S02]  /*387e0*/  STL.64 [R1+0x6fb8], R8 ;  /* 0x006fb80801007387 */ /* 0x000fe40000100a00 */
[----:B------:R-:W-:Y:S10]  /*387f0*/  STL.64 [R1+0x6fb0], R4 ;  /* 0x006fb00401007387 */ /* 0x000ff40000100a00 */
[----:B------:R-:W-:Y:S01]  /*38800*/  STL.64 [R1+0x430], R20 ;  /* 0x0004301401007387 */ /* 0x000fe20000100a00 */
[----:B------:R-:W-:Y:S02]  /*38810*/  STL.64 [R1+0x438], R22 ;  /* 0x0004381601007387 */ /* 0x000fe40000100a00 */
[----:B------:R-:W0:Y:S02]  /*38820*/  LDSM.16.MT88.4 R20, [R29+0x180] ;  /* 0x000180001d14783b */ /* 0x000e240000004200 */
[----:B0-----:R-:W-:Y:S02]  /*38830*/  STL.64 [R1+0x6f48], R22 ;  /* 0x006f481601007387 */ /* 0x001fe40000100a00 */
[----:B------:R0:W-:Y:S02]  /*38840*/  STL.64 [R1+0x6f40], R20 ;  /* 0x006f401401007387 */ /* 0x0001e40000100a00 */
[----:B0-----:R-:W3:Y:S01]  /*38850*/  LDL.LU.64 R20, [R1+0xb60] ;  /* 0x000b600001147983 */ /* 0x001ee20000300a00 */
[----:B------:R-:W3:Y:S01]  /*38860*/  LDL.LU.64 R22, [R1+0xb68] ;  /* 0x000b680001167983 */ /* 0x000ee20000300a00 */
[C---:B--2---:R-:W-:Y:S02]  /*38870*/  HMMA.16816.F32.BF16 R16, R12.reuse, R16, R24 ;  /* 0x000000100c10723c */ /* 0x044fe40000041818 */
[----:B------:R-:W2:Y:S01]  /*38880*/  LDL.LU.64 R26, [R1+0x70a0] ;  /* 0x0070a000011a7983 */ /* 0x000ea20000300a00 */
[----:B------:R-:W2:Y:S11]  /*38890*/  LDL.LU.64 R24, [R1+0x7098] ;  /* 0x0070980001187983 */ /* 0x000eb60000300a00 */
[----:B------:R-:W-:Y:S09]  /*388a0*/  @!UPT UIADD3 URZ, URZ, URZ, URZ ;  /* 0x0000003f3f3ff290 */ /* 0x000ff2000fffe03f */
[----:B------:R0:W-:Y:S01]  /*388b0*/  STL.64 [R1+0x790], R16 ;  /* 0x0007901001007387 */ /* 0x0001e20000100a00 */
[----:B------:R2:W-:Y:S03]  /*388c0*/  STL.64 [R1+0x798], R18 ;  /* 0x0007981201007387 */ /* 0x0005e60000100a00 */
[----:B0-----:R-:W2:Y:S02]  /*388d0*/  LDL.LU.64 R16, [R1+0x7090] ;  /* 0x0070900001107983 */ /* 0x001ea40000300a00 */
        /* <DEDUP_REMOVED lines=21> */
[----:B--2---:R-:W-:Y:S02]  /*38a30*/  HMMA.16816.F32.BF16 R16, R12, R16, R24 ;  /* 0x000000100c10723c */ /* 0x004fe40000041818 */
[----:B------:R-:W2:Y:S01]  /*38a40*/  LDL.LU.64 R26, [R1+0x7040] ;  /* 0x00704000011a7983 */ /* 0x000ea20000300a00 */
[----:B------:R-:W2:Y:S11]  /*38a50*/  LDL.LU.64 R24, [R1+0x7038] ;  /* 0x0070380001187983 */ /* 0x000eb60000300a00 */
[----:B------:R-:W-:Y:S09]  /*38a60*/  @!UPT UIADD3 URZ, URZ, URZ, URZ ;  /* 0x0000003f3f3ff290 */ /* 0x000ff2000fffe03f */
[----:B------:R0:W-:Y:S01]  /*38a70*/  STL.64 [R1+0x750], R16 ;  /* 0x0007501001007387 */ /* 0x0001e20000100a00 */
[----:B------:R1:W-:Y:S03]  /*38a80*/  STL.64 [R1+0x758], R18 ;  /* 0x0007581201007387 */ /* 0x0003e60000100a00 */
[----:B0-----:R-:W2:Y:S01]  /*38a90*/  LDL.LU.64 R16, [R1+0x7030] ;  /* 0x0070300001107983 */ /* 0x001ea20000300a00 */
[----:B------:R-:W-:Y:S02]  /*38aa0*/  IMAD.MOV.U32 R8, RZ, RZ, R6 ;  /* 0x000000ffff087224 */ /* 0x000fe400078e0006 */
[----:B------:R-:W-:-:S07]  /*38ab0*/  IMAD.MOV.U32 R9, RZ, RZ, R3 ;  /* 0x000000ffff097224 */ /* 0x000fce00078e0003 */
[C---:B---3--:R-:W-:Y:S08]  /*38ac0*/  HMMA.16816.F32.BF16 R20, R12.reuse, R8, R20 ;  /* 0x000000080c14723c */ /* 0x048ff00000041814 */
[----:B--2---:R-:W-:Y:S01]  /*38ad0*/  HMMA.16816.F32.BF16 R8, R12, R16, R24 ;  /* 0x000000100c08723c */ /* 0x004fe20000041818 */
[----:B------:R-:W2:Y:S11]  /*38ae0*/  LDL.LU.64 R16, [R1+0x960] ;  /* 0x0009600001107983 */ /* 0x000eb60000300a00 */
[----:B------:R-:W-:Y:S03]  /*38af0*/  @!UPT UIADD3 URZ, URZ, URZ, URZ ;  /* 0x0000003f3f3ff290 */ /* 0x000fe6000fffe03f */
[----:B------:R-:W-:Y:S02]  /*38b00*/  STL.64 [R1+0x740], R20 ;  /* 0x0007401401007387 */ /* 0x000fe40000100a00 */
[----:B------:R-:W-:Y:S02]  /*38b10*/  STL.64 [R1+0x748], R22 ;  /* 0x0007481601007387 */ /* 0x000fe40000100a00 */
[----:B-1----:R-:W2:Y:S04]  /*38b20*/  LDL.LU.64 R18, [R1+0x968] ;  /* 0x0009680001127983 */ /* 0x002ea80000300a00 */
[----:B------:R-:W-:Y:S01]  /*38b30*/  STL.64 [R1+0x730], R8 ;  /* 0x0007300801007387 */ /* 0x000fe20000100a00 */
[----:B------:R-:W-:Y:S02]  /*38b40*/  STL.64 [R1+0x738], R10 ;  /* 0x0007380a01007387 */ /* 0x000fe40000100a00 */
[----:B------:R-:W3:Y:S02]  /*38b50*/  LDL.LU.64 R24, [R1+0x530] ;  /* 0x0005300001187983 */ /* 0x000ee40000300a00 */
[----:B------:R-:W4:Y:S02]  /*38b60*/  LDL.LU.64 R26, [R1+0x538] ;  /* 0x00053800011a7983 */ /* 0x000f240000300a00 */
[----:B----4-:R-:W-:Y:S01]  /*38b70*/  STL.64 [R1+0x7020], R26 ;  /* 0x0070201a01007387 */ /* 0x010fe20000100a00 */
[----:B---3--:R0:W-:Y:S03]  /*38b80*/  STL.64 [R1+0x7018], R24 ;  /* 0x0070181801007387 */ /* 0x0081e60000100a00 */
[----:B0-----:R-:W3:Y:S01]  /*38b90*/  LDL.LU.64 R24, [R1+0x950] ;  /* 0x0009500001187983 */ /* 0x001ee20000300a00 */
[----:B------:R-:W3:Y:S02]  /*38ba0*/  LDL.LU.64 R26, [R1+0x958] ;  /* 0x00095800011a7983 */ /* 0x000ee40000300a00 */
[----:B------:R-:W4:Y:S02]  /*38bb0*/  LDL.LU.64 R20, [R1+0xf00] ;  /* 0x000f000001147983 */ /* 0x000f240000300a00 */
[----:B------:R-:W2:Y:S02]  /*38bc0*/  LDL.LU.64 R22, [R1+0xf08] ;  /* 0x000f080001167983 */ /* 0x000ea40000300a00 */
[----:B--2---:R-:W-:Y:S01]  /*38bd0*/  STL.64 [R1+0x6ff0], R22 ;  /* 0x006ff01601007387 */ /* 0x004fe20000100a00 */
[----:B----4-:R0:W-:Y:S03]  /*38be0*/  STL.64 [R1+0x6fe8], R20 ;  /* 0x006fe81401007387 */ /* 0x0101e60000100a00 */
[----:B0-----:R-:W2:Y:S01]  /*38bf0*/  LDL.LU.64 R20, [R1+0xf10] ;  /* 0x000f100001147983 */ /* 0x001ea20000300a00 */
[----:B------:R-:W2:Y:S02]  /*38c00*/  LDL.LU.64 R22, [R1+0xf18] ;  /* 0x000f180001167983 */ /* 0x000ea40000300a00 */
[----:B------:R-:W4:Y:S02]  /*38c10*/  LDL.LU.64 R8, [R1+0xee0] ;  /* 0x000ee00001087983 */ /* 0x000f240000300a00 */
[----:B------:R-:W2:Y:S02]  /*38c20*/  LDL.LU.64 R10, [R1+0xee8] ;  /* 0x000ee800010a7983 */ /* 0x000ea40000300a00 */
[----:B------:R-:W-:-:S02]  /*38c30*/  IMAD.MOV.U32 R4, RZ, RZ, R2 ;  /* 0x000000ffff047224 */ /* 0x000fc400078e0002 */
[----:B------:R-:W-:-:S07]  /*38c40*/  IMAD.MOV.U32 R5, RZ, RZ, R0 ;  /* 0x000000ffff057224 */ /* 0x000fce00078e0000 */
[C---:B------:R-:W-:Y:S01]  /*38c50*/  HMMA.16816.F32.BF16 R4, R12.reuse, R4, R16 ;  /* 0x000000040c04723c */ /* 0x040fe20000041810 */
[----:B--2---:R-:W-:Y:S01]  /*38c60*/  STL.64 [R1+0x6fd0], R10 ;  /* 0x006fd00a01007387 */ /* 0x004fe20000100a00 */
[----:B----4-:R0:W-:Y:S03]  /*38c70*/  STL.64 [R1+0x6fc8], R8 ;  /* 0x006fc80801007387 */ /* 0x0101e60000100a00 */
[----:B0-----:R-:W2:Y:S01]  /*38c80*/  LDL.LU.64 R8, [R1+0xef0] ;  /* 0x000ef00001087983 */ /* 0x001ea20000300a00 */
[----:B------:R-:W2:Y:S02]  /*38c90*/  LDL.LU.64 R10, [R1+0xef8] ;  /* 0x000ef800010a7983 */ /* 0x000ea40000300a00 */
[----:B------:R-:W3:Y:S11]  /*38ca0*/  LDL.LU.64 R16, [R1+0x7028] ;  /* 0x0070280001107983 */ /* 0x000ef60000300a00 */
[----:B------:R-:W-:Y:S04]  /*38cb0*/  @!UPT UIADD3 URZ, URZ, URZ, URZ ;  /* 0x0000003f3f3ff290 */ /* 0x000fe8000fffe03f */
[----:B------:R0:W-:Y:S01]  /*38cc0*/  STL.64 [R1+0x720], R4 ;  /* 0x0007200401007387 */ /* 0x0001e20000100a00 */
[----:B------:R1:W-:Y:S04]  /*38cd0*/  STL.64 [R1+0x728], R6 ;  /* 0x0007280601007387 */ /* 0x0003e80000100a00 */
[----:B0-----:R-:W4:Y:S01]  /*38ce0*/  LDL.LU.64 R4, [R1+0xd10] ;  /* 0x000d100001047983 */ /* 0x001f220000300a00 */
[----:B-1----:R-:W4:Y:S01]  /*38cf0*/  LDL.LU.64 R6, [R1+0xd18] ;  /* 0x000d180001067983 */ /* 0x002f220000300a00 */
[C---:B---3--:R-:W-:Y:S02]  /*38d00*/  HMMA.16816.F32.BF16 R16, R12.reuse, R16, R24 ;  /* 0x000000100c10723c */ /* 0x048fe40000041818 */
[----:B------:R-:W3:Y:S01]  /*38d10*/  LDL.LU.64 R26, [R1+0x7020] ;  /* 0x00702000011a7983 */ /* 0x000ee20000300a00 */
[----:B------:R-:W3:Y:S11]  /*38d20*/  LDL.LU.64 R24, [R1+0x7018] ;  /* 0x0070180001187983 */ /* 0x000ef60000300a00 */
[----:B------:R-:W-:Y:S09]  /*38d30*/  @!UPT UIADD3 URZ, URZ, URZ, URZ ;  /* 0x0000003f3f3ff290 */ /* 0x000ff2000fffe03f */
[----:B------:R0:W-:Y:S01]  /*38d40*/  STL.64 [R1+0x710], R16 ;  /* 0x0007101001007387 */ /* 0x0001e20000100a00 */
[----:B------:R1:W-:Y:S03]  /*38d50*/  STL.64 [R1+0x718], R18 ;  /* 0x0007181201007387 */ /* 0x0003e60000100a00 */
[----:B0-----:R-:W3:Y:S02]  /*38d60*/  LDL.LU.64 R16, [R1+0x7010] ;  /* 0x0070100001107983 */ /* 0x001ee40000300a00 */
[----:B---3--:R-:W-:Y:S02]  /*38d70*/  HMMA.16816.F32.BF16 R12, R12, R16, R24 ;  /* 0x000000100c0c723c */ /* 0x008fe40000041818 */
[----:B------:R-:W3:Y:S01]  /*38d80*/  LDL.LU.64 R24, [R1+0x7008] ;  /* 0x0070080001187983 */ /* 0x000ee20000300a00 */
[----:B-1----:R-:W3:Y:S02]  /*38d90*/  LDL.LU.64 R18, [R1+0x7000] ;  /* 0x0070000001127983 */ /* 0x002ee40000300a00 */
[----:B------:R-:W3:Y:S11]  /*38da0*/  LDL.LU.64 R16, [R1+0x6ff8] ;  /* 0x006ff80001107983 */ /* 0x000ef60000300a00 */
[----:B------:R-:W-:Y:S07]  /*38db0*/  @!UPT UIADD3 URZ, URZ, URZ, URZ ;  /* 0x0000003f3f3ff290 */ /* 0x000fee000fffe03f */
[----:B------:R0:W-:Y:S01]  /*38dc0*/  STL.64 [R1+0x420], R12 ;  /* 0x0004200c01007387 */ /* 0x0001e20000100a00 */
[----:B------:R1:W-:Y:S03]  /*38dd0*/  STL.64 [R1+0x428], R14 ;  /* 0x0004280e01007387 */ /* 0x0003e60000100a00 */
[----:B0-----:R-:W2:Y:S01]  /*38de0*/  LDL.LU.64 R12, [R1+0xce0] ;  /* 0x000ce000010c7983 */ /* 0x001ea20000300a00 */
[----:B-1----:R-:W2:Y:S01]  /*38df0*/  LDL.LU.64 R14, [R1+0xce8] ;  /* 0x000ce800010e7983 */ /* 0x002ea20000300a00 */
        /* <DEDUP_REMOVED lines=8> */
[----:B------:R-:W3:Y:S02]  /*38e80*/  LDL.LU.64 R24, [R1+0x6fe0] ;  /* 0x006fe00001187983 */ /* 0x000ee40000300a00 */
[C---:B---3--:R-:W-:Y:S11]  /*38e90*/  HMMA.16816.F32.BF16 R20, R16.reuse, R24, R20 ;  /* 0x000000181014723c */ /* 0x048ff60000041814 */
[----:B------:R-:W-:Y:S11]  /*38ea0*/  @!UPT UIADD3 URZ, URZ, URZ, URZ ;  /* 0x0000003f3f3ff290 */ /* 0x000ff6000fffe03f */
[----:B------:R-:W-:Y:S01]  /*38eb0*/  @!UPT UIADD3 URZ, URZ, URZ, URZ ;  /* 0x0000003f3f3ff290 */ /* 0x000fe2000fffe03f */
[----:B------:R0:W-:Y:S01]  /*38ec0*/  STL.64 [R1+0x400], R20 ;  /* 0x0004001401007387 */ /* 0x0001e20000100a00 */
[----:B------:R-:W-:Y:S02]  /*38ed0*/  STL.64 [R1+0x408], R22 ;  /* 0x0004081601007387 */ /* 0x000fe40000100a00 */
[----:B0-----:R-:W-:Y:S02]  /*38ee0*/  IMAD.MOV.U32 R21, RZ, RZ, R24 ;  /* 0x000000ffff157224 */ /* 0x001fe400078e0018 */
[----:B------:R-:W-:Y:S02]  /*38ef0*/  IMAD.MOV.U32 R20, RZ, RZ, R25 ;  /* 0x000000ffff147224 */ /* 0x000fe400078e0019 */
[----:B------:R-:W2:Y:S03]  /*38f00*/  LDL.LU.64 R24, [R1+0x6fd8] ;  /* 0x006fd80001187983 */ /* 0x000ea60000300a00 */
[----:B------:R0:W-:Y:S02]  /*38f10*/  STL.64 [R1+0x6f68], R20 ;  /* 0x006f681401007387 */ /* 0x0001e40000100a00 */
[----:B0-----:R-:W3:Y:S01]  /*38f20*/  LDL.64 R20, [R1+0x30] ;  /* 0x0000300001147983 */ /* 0x001ee20000100a00 */
[C---:B--2---:R-:W-:Y:S03]  /*38f30*/  HMMA.16816.F32.BF16 R24, R16.reuse, R24, R8 ;  /* 0x000000181018723c */ /* 0x044fe60000041808 */
[----:B------:R-:W2:Y:S01]  /*38f40*/  LDL.LU.64 R10, [R1+0x6fd0] ;  /* 0x006fd000010a7983 */ /* 0x000ea20000300a00 */
[----:B------:R-:W2:Y:S11]  /*38f50*/  LDL.LU.64 R8, [R1+0x6fc8] ;  /* 0x006fc80001087983 */ /* 0x000eb60000300a00 */
[----:B------:R-:W-:Y:S08]  /*38f60*/  @!UPT UIADD3 URZ, URZ, URZ, URZ ;  /* 0x0000003f3f3ff290 */ /* 0x000ff0000fffe03f */
[----:B------:R0:W-:Y:S01]  /*38f70*/  STL.64 [R1+0x3f0], R24 ;  /* 0x0003f01801007387 */ /* 0x0001e20000100a00 */
[----:B------:R-:W-:Y:S03]  /*38f80*/  STL.64 [R1+0x3f8], R26 ;  /* 0x0003f81a01007387 */ /* 0x000fe60000100a00 */
[----:B0-----:R-:W2:Y:S02]  /*38f90*/  LDL.LU.64 R24, [R1+0x6fc0] ;  /* 0x006fc00001187983 */ /* 0x001ea40000300a00 */
[C---:B--2---:R-:W-:Y:S11]  /*38fa0*/  HMMA.16816.F32.BF16 R8, R16.reuse, R24, R8 ;  /* 0x000000181008723c */ /* 0x044ff60000041808 */
[----:B------:R-:W-:Y:S11]  /*38fb0*/  @!UPT UIADD3 URZ, URZ, URZ, URZ ;  /* 0x0000003f3f3ff290 */ /* 0x000ff6000fffe03f */
[----:B------:R-:W-:Y:S01]  /*38fc0*/  @!UPT UIADD3 URZ, URZ, URZ, URZ ;  /* 0x0000003f3f3ff290 */ /* 0x000fe2000fffe03f */
[----:B------:R0:W-:Y:S01]  /*38fd0*/  STL.64 [R1+0x3e0], R8 ;  /* 0x0003e00801007387 */ /* 0x0001e20000100a00 */
[----:B------:R-:W-:Y:S03]  /*38fe0*/  STL.64 [R1+0x3e8], R10 ;  /* 0x0003e80a01007387 */ /* 0x000fe60000100a00 */
[----:B0-----:R-:W4:Y:S01]  /*38ff0*/  LDL.LU.64 R8, [R1+0x6fb8] ;  /* 0x006fb80001087983 */ /* 0x001f220000300a00 */
[----:B------:R0:W-:Y:S03]  /*39000*/  STL.64 [R1+0x6f90], R24 ;  /* 0x006f901801007387 */ /* 0x0001e60000100a00 */
[----:B0-----:R-:W2:Y:S01]  /*39010*/  LDL.64 R24, [R1+0xc0] ;  /* 0x0000c00001187983 */ /* 0x001ea20000100a00 */
[C---:B----4-:R-:W-:Y:S11]  /*39020*/  HMMA.16816.F32.BF16 R4, R16.reuse, R8, R4 ;  /* 0x000000081004723c */ /* 0x050ff60000041804 */
[----:B------:R-:W-:Y:S11]  /*39030*/  @!UPT UIADD3 URZ, URZ, URZ, URZ ;  /* 0x0000003f3f3ff290 */ /* 0x000ff6000fffe03f */
[----:B------:R-:W-:Y:S01]  /*39040*/  @!UPT UIADD3 URZ, URZ, URZ, URZ ;  /* 0x0000003f3f3ff290 */ /* 0x000fe2000fffe03f */
[----:B------:R0:W-:Y:S01]  /*39050*/  STL.64 [R1+0x3d0], R4 ;  /* 0x0003d00401007387 */ /* 0x0001e20000100a00 */
[----:B------:R-:W-:Y:S03]  /*39060*/  STL.64 [R1+0x3d8], R6 ;  /* 0x0003d80601007387 */ /* 0x000fe60000100a00 */
[----:B0-----:R-:W4:Y:S02]  /*39070*/  LDL.LU.64 R4, [R1+0x6fb0] ;  /* 0x006fb00001047983 */ /* 0x001f240000300a00 */
[----:B----4-:R-:W-:Y:S11]  /*39080*/  HMMA.16816.F32.BF16 R12, R16, R4, R12 ;  /* 0x00000004100c723c */ /* 0x010ff6000004180c */
[----:B------:R-:W-:Y:S11]  /*39090*/  @!UPT UIADD3 URZ, URZ, URZ, URZ ;  /* 0x0000003f3f3ff290 */ /* 0x000ff6000fffe03f */
[----:B------:R-:W-:Y:S01]  /*390a0*/  @!UPT UIADD3 URZ, URZ, URZ, URZ ;  /* 0x0000003f3f3ff290 */ /* 0x000fe2000fffe03f */
[----:B------:R-:W-:Y:S01]  /*390b0*/  STL.64 [R1+0x3c0], R12 ;  /* 0x0003c00c01007387 */ /* 0x000fe20000100a00 */
[----:B------:R-:W-:Y:S02]  /*390c0*/  STL.64 [R1+0x3c8], R14 ;  /* 0x0003c80e01007387 */ /* 0x000fe40000100a00 */
[----:B------:R-:W0:Y:S04]  /*390d0*/  LDSM.16.MT88.4 R12, [R29+0x200] ;  /* 0x000200001d0c783b */ /* 0x000e280000004200 */
[----:B------:R-:W-:Y:S01]  /*390e0*/  STL [R1+0x6ee0], R29 ;  /* 0x006ee01d01007387 */ /* 0x000fe20000100800 */
[----:B0-----:R-:W-:Y:S01]  /*390f0*/  STL.64 [R1+0x6e00], R14 ;  /* 0x006e000e01007387 */ /* 0x001fe20000100a00 */
[----:B------:R0:W-:Y:S03]  /*39100*/  STL.64 [R1+0x6df8], R12 ;  /* 0x006df80c01007387 */ /* 0x0001e60000100a00 */
[----:B0-----:R-:W4:Y:S04]  /*39110*/  LDL.64 R12, [R1+0x50] ;  /* 0x00005000010c7983 */ /* 0x001f280000100a00 */
[----:B----4-:R0:W-:Y:S04]  /*39120*/  STL.64 [R1+0x6fa8], R12 ;  /* 0x006fa80c01007387 */ /* 0x0101e80000100a00 */
[----:B0-----:R-:W4:Y:S01]  /*39130*/  LDL.LU.64 R12, [R1+0xd00] ;  /* 0x000d0000010c7983 */ /* 0x001f220000300a00 */
[----:B------:R-:W4:Y:S02]  /*39140*/  LDL.LU.64 R14, [R1+0xd08] ;  /* 0x000d0800010e7983 */ /* 0x000f240000300a00 */
[----:B---3--:R-:W-:-:S02]  /*39150*/  IMAD.MOV.U32 R6, RZ, RZ, R20 ;  /* 0x000000ffff067224 */ /* 0x008fc400078e0014 */
[----:B------:R-:W-:Y:S01]  /*39160*/  IMAD.MOV.U32 R3, RZ, RZ, R21 ;  /* 0x000000ffff037224 */ /* 0x000fe200078e0015 */
[----:B----4-:R-:W-:Y:S11]  /*39170*/  HMMA.16816.F32.BF16 R12, R16, R20, R12 ;  /* 0x00000014100c723c */ /* 0x010ff6000004180c */
[----:B------:R-:W-:Y:S11]  /*39180*/  @!UPT UIADD3 URZ, URZ, URZ, URZ ;  /* 0x0000003f3f3ff290 */ /* 0x000ff6000fffe03f */
[----:B------:R-:W-:Y:S01]  /*39190*/  @!UPT UIADD3 URZ, URZ, URZ, URZ ;  /* 0x0000003f3f3ff290 */ /* 0x000fe2000fffe03f */
[----:B------:R0:W-:Y:S01]  /*391a0*/  STL.64 [R1+0x700], R12 ;  /* 0x0007000c01007387 */ /* 0x0001e20000100a00 */
[----:B------:R1:W-:Y:S03]  /*391b0*/  STL.64 [R1+0x708], R14 ;  /* 0x0007080e01007387 */ /* 0x0003e60000100a00 */
[----:B0-----:R-:W3:Y:S01]  /*391c0*/  LDL.LU.64 R12, [R1+0xb50] ;  /* 0x000b5000010c7983 */ /* 0x001ee20000300a00 */
[----:B-1----:R-:W3:Y:S02]  /*391d0*/  LDL.LU.64 R14, [R1+0xb58] ;  /* 0x000b5800010e7983 */ /* 0x002ee40000300a00 */
[----:B------:R-:W4:Y:S02]  /*391e0*/  LDL.64 R20, [R1+0x70] ;  /* 0x0000700001147983 */ /* 0x000f240000100a00 */
[----:B----4-:R0:W-:Y:S04]  /*391f0*/  STL.64 [R1+0x6f78], R20 ;  /* 0x006f781401007387 */ /* 0x0101e80000100a00 */
[----:B0-----:R-:W4:Y:S01]  /*39200*/  LDL.LU.64 R20, [R1+0xcf0] ;  /* 0x000cf00001147983 */ /* 0x001f220000300a00 */
[----:B------:R-:W4:Y:S02]  /*39210*/  LDL.LU.64 R22, [R1+0xcf8] ;  /* 0x000cf80001167983 */ /* 0x000f240000300a00 */
[----:B--2---:R-:W-:-:S02]  /*39220*/  IMAD.MOV.U32 R10, RZ, RZ, R24 ;  /* 0x000000ffff0a7224 */ /* 0x004fc400078e0018 */
[----:B------:R-:W-:Y:S02]  /*39230*/  STL [R1+0x6ee4], R3 ;  /* 0x006ee40301007387 */ /* 0x000fe40000100800 */
[----:B------:R-:W-:Y:S01]  /*39240*/  IMAD.MOV.U32 R7, RZ, RZ, R25 ;  /* 0x000000ffff077224 */ /* 0x000fe200078e0019 */
[C---:B----4-:R-:W-:Y:S11]  /*39250*/  HMMA.16816.F32.BF16 R20, R16.reuse, R24, R20 ;  /* 0x000000181014723c */ /* 0x050ff60000041814 */
[----:B------:R-:W-:Y:S11]  /*39260*/  @!UPT UIADD3 URZ, URZ, URZ, URZ ;  /* 0x0000003f3f3ff290 */ /* 0x000ff6000fffe03f */
[----:B------:R-:W-:Y:S01]  /*39270*/  @!UPT UIADD3 URZ, URZ, URZ, URZ ;  /* 0x0000003f3f3ff290 */ /* 0x000fe2000fffe03f */
[----:B------:R-:W-:Y:S01]  /*39280*/  STL.64 [R1+0x6f0], R20 ;  /* 0x0006f01401007387 */ /* 0x000fe20000100a00 */
[----:B------:R-:W-:Y:S02]  /*39290*/  STL.64 [R1+0x6f8], R22 ;  /* 0x0006f81601007387 */ /* 0x000fe40000100a00 */
[----:B------:R-:W-:Y:S02]  /*392a0*/  STL [R1+0x6fa0], R10 ;  /* 0x006fa00a01007387 */ /* 0x000fe40000100800 */
[----:B------:R0:W-:Y:S02]  /*392b0*/  STL.64 [R1+0x6f98], R8 ;  /* 0x006f980801007387 */ /* 0x0001e40000100a00 */
[----:B0-----:R-:W3:Y:S01]  /*392c0*/  LDL.64 R8, [R1+0xb0] ;  /* 0x0000b00001087983 */ /* 0x001ee20000100a00 */
[----:B------:R-:W2:Y:S02]  /*392d0*/  LDL.LU.64 R24, [R1+0xb30] ;  /* 0x000b300001187983 */ /* 0x000ea40000300a00 */
[----:B------:R-:W2:Y:S02]  /*392e0*/  LDL.LU.64 R26, [R1+0xb38] ;  /* 0x000b3800011a7983 */ /* 0x000ea40000300a00 */
[----:B------:R-:W4:Y:S01]  /*392f0*/  LDL.LU.64 R20, [R1+0xb20] ;  /* 0x000b200001147983 */ /* 0x000f220000300a00 */
[----:B------:R-:W2:Y:S01]  /*39300*/  LDL.LU.64 R22, [R1+0xb28] ;  /* 0x000b280001167983 */ /* 0x000ea20000300a00 */
[----:B---3--:R-:W-:Y:S03]  /*39310*/  HMMA.16816.F32.BF16 R12, R16, R8, R12 ;  /* 0x00000008100c723c */ /* 0x008fe6000004180c */
[----:B--2---:R-:W-:Y:S01]  /*39320*/  STL.64 [R1+0x6f88], R22 ;  /* 0x006f881601007387 */ /* 0x004fe20000100a00 */
[----:B----4-:R0:W-:Y:S03]  /*39330*/  STL.64 [R1+0x6f80], R20 ;  /* 0x006f801401007387 */ /* 0x0101e60000100a00 */
[----:B0-----:R-:W2:Y:S01]  /*39340*/  LDL.64 R20, [R1+0xa0] ;  /* 0x0000a00001147983 */ /* 0x001ea20000100a00 */
[----:B------:R-:W-:Y:S02]  /*39350*/  STL.64 [R1+0x6ed8], R6 ;  /* 0x006ed80601007387 */ /* 0x000fe40000100a00 */
[----:B------:R0:W-:Y:S02]  /*39360*/  STL.64 [R1+0x6ed0], R4 ;  /* 0x006ed00401007387 */ /* 0x0001e40000100a00 */
[----:B------:R-:W-:Y:S01]  /*39370*/  IMAD.MOV.U32 R11, RZ, RZ, R9 ;  /* 0x000000ffff0b7224 */ /* 0x000fe200078e0009 */
[----:B0-----:R-:W3:Y:S10]  /*39380*/  LDL.64 R4, [R1+0x90] ;  /* 0x0000900001047983 */ /* 0x001ef40000100a00 */
[----:B------:R0:W-:Y:S02]  /*39390*/  STL.64 [R1+0x6e0], R12 ;  /* 0x0006e00c01007387 */ /* 0x0001e40000100a00 */
[----:B------:R1:W-:Y:S01]  /*393a0*/  STL.64 [R1+0x6e8], R14 ;  /* 0x0006e80e01007387 */ /* 0x0003e20000100a00 */
[----:B0-----:R-:W4:Y:S01]  /*393b0*/  LDL.LU.64 R12, [R1+0x6fa8] ;  /* 0x006fa800010c7983 */ /* 0x001f220000300a00 */
[----:B-1----:R-:W-:-:S02]  /*393c0*/  IMAD.MOV.U32 R14, RZ, RZ, R8 ;  /* 0x000000ffff0e7224 */ /* 0x002fc400078e0008 */
[----:B------:R-:W3:Y:S02]  /*393d0*/  LDL.LU R10, [R1+0x6fa0] ;  /* 0x006fa000010a7983 */ /* 0x000ee40000300800 */
[----:B------:R-:W4:Y:S01]  /*393e0*/  LDL.LU.64 R8, [R1+0x6f98] ;  /* 0x006f980001087983 */ /* 0x000f220000300a00 */
[----:B--2---:R-:W-:Y:S01]  /*393f0*/  HMMA.16816.F32.BF16 R24, R16, R20, R24 ;  /* 0x000000141018723c */ /* 0x004fe20000041818 */
[----:B------:R-:W-:Y:S01]  /*39400*/  IMAD.MOV.U32 R15, RZ, RZ, R21 ;  /* 0x000000ffff0f7224 */ /* 0x000fe200078e0015 */
[----:B---3--:R-:W-:Y:S01]  /*39410*/  STL.64 [R1+0x6ef0], R10 ;  /* 0x006ef00a01007387 */ /* 0x008fe20000100a00 */
[----:B----4-:R0:W-:Y:S03]  /*39420*/  STL.64 [R1+0x6ee8], R8 ;  /* 0x006ee80801007387 */ /* 0x0101e60000100a00 */
[----:B0-----:R-:W2:Y:S11]  /*39430*/  LDL.64 R8, [R1+0x80] ;  /* 0x0000800001087983 */ /* 0x001eb60000100a00 */
[----:B------:R-:W-:Y:S06]  /*39440*/  @!UPT UIADD3 URZ, URZ, URZ, URZ ;  /* 0x0000003f3f3ff290 */ /* 0x000fec000fffe03f */
[----:B------:R0:W-:Y:S02]  /*39450*/  STL.64 [R1+0x6d0], R24 ;  /* 0x0006d01801007387 */ /* 0x0001e40000100a00 */
[----:B------:R1:W-:Y:S01]  /*39460*/  STL.64 [R1+0x6d8], R26 ;  /* 0x0006d81a01007387 */ /* 0x0003e20000100a00 */
[----:B0-----:R-:W3:Y:S01]  /*39470*/  LDL.LU.64 R24, [R1+0x6f90] ;  /* 0x006f900001187983 */ /* 0x001ee20000300a00 */
[----:B-1----:R-:W-:Y:S02]  /*39480*/  IMAD.MOV.U32 R26, RZ, RZ, R20 ;  /* 0x000000ffff1a7224 */ /* 0x002fe400078e0014 */
[----:B------:R-:W4:Y:S02]  /*39490*/  LDL.LU.64 R22, [R1+0x6f88] ;  /* 0x006f880001167983 */ /* 0x000f240000300a00 */
[----:B------:R-:W4:Y:S01]  /*394a0*/  LDL.LU.64 R20, [R1+0x6f80] ;  /* 0x006f800001147983 */ /* 0x000f220000300a00 */
[----:B------:R-:W-:Y:S01]  /*394b0*/  STL.64 [R1+0x6f58], R14 ;  /* 0x006f580e01007387 */ /* 0x000fe20000100a00 */
[----:B------:R0:W-:Y:S03]  /*394c0*/  STL.64 [R1+0x6f50], R12 ;  /* 0x006f500c01007387 */ /* 0x0001e60000100a00 */
[----:B0-----:R-:W2:Y:S01]  /*394d0*/  LDL.64 R12, [R1+0x60] ;  /* 0x00006000010c7983 */ /* 0x001ea20000100a00 */
[----:B------:R-:W-:-:S02]  /*394e0*/  IMAD.MOV.U32 R28, RZ, RZ, R4 ;  /* 0x000000ffff1c7224 */ /* 0x000fc400078e0004 */
[----:B------:R-:W-:Y:S01]  /*394f0*/  IMAD.MOV.U32 R27, RZ, RZ, R5 ;  /* 0x000000ffff1b7224 */ /* 0x000fe200078e0005 */
[C---:B----4-:R-:W-:Y:S01]  /*39500*/  HMMA.16816.F32.BF16 R20, R16.reuse, R4, R20 ;  /* 0x000000041014723c */ /* 0x050fe20000041814 */
[----:B--2---:R0:W-:Y:S04]  /*39510*/  STL.64 [R1+0x6f70], R12 ;  /* 0x006f700c01007387 */ /* 0x0041e80000100a00 */
[----:B0-----:R-:W2:Y:S01]  /*39520*/  LDL.LU.64 R12, [R1+0x940] ;  /* 0x00094000010c7983 */ /* 0x001ea20000300a00 */
[----:B------:R-:W2:Y:S11]  /*39530*/  LDL.LU.64 R14, [R1+0x948] ;  /* 0x00094800010e7983 */ /* 0x000eb60000300a00 */
[----:B------:R-:W-:Y:S06]  /*39540*/  @!UPT UIADD3 URZ, URZ, URZ, URZ ;  /* 0x0000003f3f3ff290 */ /* 0x000fec000fffe03f */
[----:B------:R0:W-:Y:S02]  /*39550*/  STL.64 [R1+0x6c0], R20 ;  /* 0x0006c01401007387 */ /* 0x0001e40000100a00 */
[----:B------:R-:W-:Y:S01]  /*39560*/  STL.64 [R1+0x6c8], R22 ;  /* 0x0006c81601007387 */ /* 0x000fe20000100a00 */
[----:B0-----:R-:W2:Y:S01]  /*39570*/  LDL.LU.64 R20, [R1+0x6f78] ;  /* 0x006f780001147983 */ /* 0x001ea20000300a00 */
[----:B------:R-:W4:Y:S03]  /*39580*/  LDL.64 R4, [R1+0x40] ;  /* 0x0000400001047983 */ /* 0x000f260000100a00 */
[----:B----4-:R0:W-:Y:S04]  /*39590*/  STL.64 [R1+0x6f60], R4 ;  /* 0x006f600401007387 */ /* 0x0101e80000100a00 */
[----:B0-----:R-:W4:Y:S01]  /*395a0*/  LDL.LU.64 R4, [R1+0xb10] ;  /* 0x000b100001047983 */ /* 0x001f220000300a00 */
[----:B------:R-:W4:Y:S01]  /*395b0*/  LDL.LU.64 R6, [R1+0xb18] ;  /* 0x000b180001067983 */ /* 0x000f220000300a00 */
[----:B--2---:R-:W-:Y:S01]  /*395c0*/  HMMA.16816.F32.BF16 R12, R16, R20, R12 ;  /* 0x00000014100c723c */ /* 0x004fe2000004180c */
[----:B------:R-:W-:Y:S01]  /*395d0*/  STL.64 [R1+0x6f00], R26 ;  /* 0x006f001a01007387 */ /* 0x000fe20000100a00 */
[----:B---3--:R0:W-:Y:S01]  /*395e0*/  STL.64 [R1+0x6ef8], R24 ;  /* 0x006ef81801007387 */ /* 0x0081e20000100a00 */
[----:B------:R-:W-:-:S02]  /*395f0*/  IMAD.MOV.U32 R3, RZ, RZ, R8 ;  /* 0x000000ffff037224 */ /* 0x000fc400078e0008 */
[----:B------:R-:W-:Y:S01]  /*39600*/  IMAD.MOV.U32 R29, RZ, RZ, R9 ;  /* 0x000000ffff1d7224 */ /* 0x000fe200078e0009 */
[----:B0-----:R-:W2:Y:S01]  /*39610*/  LDL.64 R24, [R1] ;  /* 0x0000000001187983 */ /* 0x001ea20000100a00 */
[----:B------:R-:W-:Y:S02]  /*39620*/  IMAD.MOV.U32 R27, RZ, RZ, R20 ;  /* 0x000000ffff1b7224 */ /* 0x000fe400078e0014 */
[----:B------:R-:W-:Y:S01]  /*39630*/  IMAD.MOV.U32 R26, RZ, RZ, R21 ;  /* 0x000000ffff1a7224 */ /* 0x000fe200078e0015 */
[C---:B----4-:R-:W-:Y:S11]  /*39640*/  HMMA.16816.F32.BF16 R4, R16.reuse, R8, R4 ;  /* 0x000000081004723c */ /* 0x050ff60000041804 */
[----:B------:R-:W-:Y:S11]  /*39650*/  @!UPT UIADD3 URZ, URZ, URZ, URZ ;  /* 0x0000003f3f3ff290 */ /* 0x000ff6000fffe03f */
[----:B------:R-:W-:Y:S01]  /*39660*/  @!UPT UIADD3 URZ, URZ, URZ, URZ ;  /* 0x0000003f3f3ff290 */ /* 0x000fe2000fffe03f */
[----:B------:R0:W-:Y:S01]  /*39670*/  STL.64 [R1+0x6b0], R4 ;  /* 0x0006b00401007387 */ /* 0x0001e20000100a00 */
[----:B------:R1:W-:Y:S03]  /*39680*/  STL.64 [R1+0x6b8], R6 ;  /* 0x0006b80601007387 */ /* 0x0003e60000100a00 */
[----:B0-----:R-:W3:Y:S01]  /*39690*/  LDL.LU.64 R4, [R1+0x930] ;  /* 0x0009300001047983 */ /* 0x001ee20000300a00 */
[----:B-1----:R-:W3:Y:S02]  /*396a0*/  LDL.LU.64 R6, [R1+0x938] ;  /* 0x0009380001067983 */ /* 0x002ee40000300a00 */
[----:B------:R-:W4:Y:S02]  /*396b0*/  LDL.LU.64 R8, [R1+0x5b0] ;  /* 0x0005b00001087983 */ /* 0x000f240000300a00 */
[----:B------:R-:W4:Y:S01]  /*396c0*/  LDL.LU.64 R10, [R1+0x5b8] ;  /* 0x0005b800010a7983 */ /* 0x000f220000300a00 */
[----:B------:R0:W-:Y:S01]  /*396d0*/  STL.64 [R1+0x6a0], R12 ;  /* 0x0006a00c01007387 */ /* 0x0001e20000100a00 */
[----:B------:R-:W-:Y:S03]  /*396e0*/  STL.64 [R1+0x6a8], R14 ;  /* 0x0006a80e01007387 */ /* 0x000fe60000100a00 */
[----:B0-----:R-:W3:Y:S01]  /*396f0*/  LDL.LU.64 R12, [R1+0x6f70] ;  /* 0x006f7000010c7983 */ /* 0x001ee20000300a00 */
[----:B------:R-:W4:Y:S02]  /*39700*/  LDL.LU.64 R20, [R1+0x6f68] ;  /* 0x006f680001147983 */ /* 0x000f240000300a00 */
[----:B------:R-:W-:Y:S02]  /*39710*/  STL.64 [R1+0x6f10], R26 ;  /* 0x006f101a01007387 */ /* 0x000fe40000100a00 */
[----:B--2---:R4:W-:Y:S01]  /*39720*/  STL.64 [R1+0x6f08], R24 ;  /* 0x006f081801007387 */ /* 0x0049e20000100a00 */
[----:B---3--:R-:W-:Y:S01]  /*39730*/  HMMA.16816.F32.BF16 R4, R16, R12, R4 ;  /* 0x0000000c1004723c */ /* 0x008fe20000041804 */
[----:B----4-:R-:W-:-:S02]  /*39740*/  IMAD.MOV.U32 R24, RZ, RZ, R21 ;  /* 0x000000ffff187224 */ /* 0x010fc400078e0015 */
[----:B------:R-:W-:-:S05]  /*39750*/  IMAD.MOV.U32 R25, RZ, RZ, R20 ;  /* 0x000000ffff197224 */ /* 0x000fca00078e0014 */
[----:B------:R0:W-:Y:S01]  /*39760*/  STL.64 [R1+0x6f28], R24 ;  /* 0x006f281801007387 */ /* 0x0001e20000100a00 */
[----:B------:R-:W2:Y:S02]  /*39770*/  LDL.LU.64 R20, [R1+0x520] ;  /* 0x0005200001147983 */ /* 0x000ea40000300a00 */
[----:B------:R-:W2:Y:S02]  /*39780*/  LDL.LU.64 R22, [R1+0x528] ;  /* 0x0005280001167983 */ /* 0x000ea40000300a00 */
[----:B0-----:R-:W-:Y:S02]  /*39790*/  IMAD.MOV.U32 R24, RZ, RZ, R2 ;  /* 0x000000ffff187224 */ /* 0x001fe400078e0002 */
[----:B------:R-:W-:-:S08]  /*397a0*/  IMAD.MOV.U32 R25, RZ, RZ, R0 ;  /* 0x000000ffff197224 */ /* 0x000fd000078e0000 */
[----:B------:R0:W-:Y:S01]  /*397b0*/  STL.64 [R1+0x690], R4 ;  /* 0x0006900401007387 */ /* 0x0001e20000100a00 */
[----:B------:R-:W-:Y:S02]  /*397c0*/  STL.64 [R1+0x698], R6 ;  /* 0x0006980601007387 */ /* 0x000fe40000100a00 */
[----:B------:R-:W-:Y:S02]  /*397d0*/  IMAD.MOV.U32 R2, RZ, RZ, R12 ;  /* 0x000000ffff027224 */ /* 0x000fe400078e000c */
[----:B------:R-:W-:Y:S01]  /*397e0*/  IMAD.MOV.U32 R0, RZ, RZ, R13 ;  /* 0x000000ffff007224 */ /* 0x000fe200078e000d */
[----:B0-----:R-:W2:Y:S01]  /*397f0*/  LDL.LU.64 R4, [R1+0x6f60] ;  /* 0x006f600001047983 */ /* 0x001ea20000300a00 */
[----:B------:R-:W3:Y:S02]  /*39800*/  LDL.LU.64 R14, [R1+0x6f58] ;  /* 0x006f5800010e7983 */ /* 0x000ee40000300a00 */
[----:B------:R-:W4:Y:S02]  /*39810*/  LDL.LU.64 R12, [R1+0x6f50] ;  /* 0x006f5000010c7983 */ /* 0x000f240000300a00 */
[----:B----4-:R-:W-:Y:S01]  /*39820*/  HMMA.16816.F32.BF16 R8, R16, R12, R8 ;  /* 0x0000000c1008723c */ /* 0x010fe20000041808 */
[----:B------:R-:W-:Y:S11]  /*39830*/  STL.64 [R1+0x6e08], R12 ;  /* 0x006e080c01007387 */ /* 0x000ff60000100a00 */
[----:B------:R-:W-:Y:S11]  /*39840*/  @!UPT UIADD3 URZ, URZ, URZ, URZ ;  /* 0x0000003f3f3ff290 */ /* 0x000ff6000fffe03f */
[----:B------:R0:W-:Y:S01]  /*39850*/  STL.64 [R1+0x680], R8 ;  /* 0x0006800801007387 */ /* 0x0001e20000100a00 */
[----:B------:R1:W-:Y:S03]  /*39860*/  STL.64 [R1+0x688], R10 ;  /* 0x0006880a01007387 */ /* 0x0003e60000100a00 */
[----:B0-----:R-:W4:Y:S01]  /*39870*/  LDL.LU.64 R8, [R1+0xea0] ;  /* 0x000ea00001087983 */ /* 0x001f220000300a00 */
[----:B-1----:R-:W2:Y:S03]  /*39880*/  LDL.LU.64 R10, [R1+0xea8] ;  /* 0x000ea800010a7983 */ /* 0x002ea60000300a00 */
[----:B--2---:R-:W-:Y:S01]  /*39890*/  STL.64 [R1+0x6f20], R10 ;  /* 0x006f200a01007387 */ /* 0x004fe20000100a00 */
[----:B----4-:R0:W-:Y:S03]  /*398a0*/  STL.64 [R1+0x6f18], R8 ;  /* 0x006f180801007387 */ /* 0x0101e60000100a00 */
[----:B0-----:R-:W2:Y:S01]  /*398b0*/  LDL.LU.64 R8, [R1+0xec0] ;  /* 0x000ec00001087983 */ /* 0x001ea20000300a00 */
[----:B------:R-:W4:Y:S02]  /*398c0*/  LDL.LU.64 R10, [R1+0xec8] ;  /* 0x000ec800010a7983 */ /* 0x000f240000300a00 */
[----:B------:R-:W-:-:S02]  /*398d0*/  IMAD.MOV.U32 R12, RZ, RZ, R2 ;  /* 0x000000ffff0c7224 */ /* 0x000fc400078e0002 */
[----:B------:R-:W-:Y:S01]  /*398e0*/  IMAD.MOV.U32 R13, RZ, RZ, R0 ;  /* 0x000000ffff0d7224 */ /* 0x000fe200078e0000 */
[----:B------:R-:W-:Y:S01]  /*398f0*/  HMMA.16816.F32.BF16 R16, R16, R4, R20 ;  /* 0x000000041010723c */ /* 0x000fe20000041814 */
[----:B----4-:R-:W-:Y:S01]  /*39900*/  STL.64 [R1+0x6f38], R10 ;  /* 0x006f380a01007387 */ /* 0x010fe20000100a00 */
[----:B--2---:R0:W-:Y:S03]  /*39910*/  STL.64 [R1+0x6f30], R8 ;  /* 0x006f300801007387 */ /* 0x0041e60000100a00 */
[----:B0-----:R-:W2:Y:S01]  /*39920*/  LDL.LU.64 R8, [R1+0xed0] ;  /* 0x000ed00001087983 */ /* 0x001ea20000300a00 */
[----:B------:R-:W2:Y:S02]  /*39930*/  LDL.LU.64 R10, [R1+0xed8] ;  /* 0x000ed800010a7983 */ /* 0x000ea40000300a00 */
[----:B------:R-:W-:Y:S02]  /*39940*/  STL.64 [R1+0x6e20], R12 ;  /* 0x006e200c01007387 */ /* 0x000fe40000100a00 */
[----:B------:R-:W2:Y:S01]  /*39950*/  LDL.LU.64 R22, [R1+0x6f48] ;  /* 0x006f480001167983 */ /* 0x000ea20000300a00 */
[----:B------:R-:W2:Y:S11]  /*39960*/  LDL.LU.64 R20, [R1+0x6f40] ;  /* 0x006f400001147983 */ /* 0x000eb60000300a00 */
[----:B------:R-:W-:Y:S01]  /*39970*/  @!UPT UIADD3 URZ, URZ, URZ, URZ ;  /* 0x0000003f3f3ff290 */ /* 0x000fe2000fffe03f */
[----:B------:R0:W-:Y:S02]  /*39980*/  STL.64 [R1+0x3b0], R16 ;  /* 0x0003b01001007387 */ /* 0x0001e40000100a00 */
[----:B------:R1:W-:Y:S02]  /*39990*/  STL.64 [R1+0x3b8], R18 ;  /* 0x0003b81201007387 */ /* 0x0003e40000100a00 */
[----:B------:R-:W-:Y:S02]  /*399a0*/  IMAD.MOV.U32 R2, RZ, RZ, R4 ;  /* 0x000000ffff027224 */ /* 0x000fe400078e0004 */
[----:B------:R-:W-:Y:S01]  /*399b0*/  IMAD.MOV.U32 R0, RZ, RZ, R5 ;  /* 0x000000ffff007224 */ /* 0x000fe200078e0005 */
[----:B0-----:R-:W4:Y:S01]  /*399c0*/  LDL.LU.64 R16, [R1+0xeb0] ;  /* 0x000eb00001107983 */ /* 0x001f220000300a00 */
[----:B-1----:R-:W4:Y:S02]  /*399d0*/  LDL.LU.64 R18, [R1+0xeb8] ;  /* 0x000eb80001127983 */ /* 0x002f240000300a00 */
[----:B------:R-:W3:Y:S02]  /*399e0*/  LDL.LU.64 R4, [R1+0xcd0] ;  /* 0x000cd00001047983 */ /* 0x000ee40000300a00 */
[----:B------:R-:W3:Y:S01]  /*399f0*/  LDL.LU.64 R6, [R1+0xcd8] ;  /* 0x000cd80001067983 */ /* 0x000ee20000300a00 */
[C---:B--2---:R-:W-:Y:S01]  /*39a00*/  HMMA.16816.F32.BF16 R24, R20.reuse, R24, R8 ;  /* 0x000000181418723c */ /* 0x044fe20000041808 */
[----:B------:R-:W2:Y:S01]  /*39a10*/  LDL.LU.64 R10, [R1+0x6f38] ;  /* 0x006f3800010a7983 */ /* 0x000ea20000300a00 */
[----:B------:R-:W2:Y:S11]  /*39a20*/  LDL.LU.64 R8, [R1+0x6f30] ;  /* 0x006f300001087983 */ /* 0x000eb60000300a00 */
[----:B------:R-:W-:Y:S10]  /*39a30*/  @!UPT UIADD3 URZ, URZ, URZ, URZ ;  /* 0x0000003f3f3ff290 */ /* 0x000ff4000fffe03f */
[----:B------:R0:W-:Y:S01]  /*39a40*/  STL.64 [R1+0x3a0], R24 ;  /* 0x0003a01801007387 */ /* 0x0001e20000100a00 */
[----:B------:R2:W-:Y:S03]  /*39a50*/  STL.64 [R1+0x3a8], R26 ;  /* 0x0003a81a01007387 */ /* 0x0005e60000100a00 */
[----:B0-----:R-:W2:Y:S02]  /*39a60*/  LDL.LU.64 R24, [R1+0x6f28] ;  /* 0x006f280001187983 */ /* 0x001ea40000300a00 */
[C---:B--2---:R-:W-:Y:S02]  /*39a70*/  HMMA.16816.F32.BF16 R24, R20.reuse, R24, R8 ;  /* 0x000000181418723c */ /* 0x044fe40000041808 */
[----:B------:R-:W2:Y:S01]  /*39a80*/  LDL.LU.64 R10, [R1+0x6f20] ;  /* 0x006f2000010a7983 */ /* 0x000ea20000300a00 */
[----:B------:R-:W2:Y:S11]  /*39a90*/  LDL.LU.64 R8, [R1+0x6f18] ;  /* 0x006f180001087983 */ /* 0x000eb60000300a00 */
[----:B------:R-:W-:Y:S09]  /*39aa0*/  @!UPT UIADD3 URZ, URZ, URZ, URZ ;  /* 0x0000003f3f3ff290 */ /* 0x000ff2000fffe03f */
[----:B------:R-:W-:Y:S01]  /*39ab0*/  STL.64 [R1+0x390], R24 ;  /* 0x0003901801007387 */ /* 0x000fe20000100a00 */
[----:B------:R0:W-:Y:S03]  /*39ac0*/  STL.64 [R1+0x398], R26 ;  /* 0x0003981a01007387 */ /* 0x0001e60000100a00 */
[----:B0-----:R-:W2:Y:S01]  /*39ad0*/  LDL.LU.64 R26, [R1+0x6f10] ;  /* 0x006f1000011a7983 */ /* 0x001ea20000300a00 */
[----:B------:R-:W4:Y:S02]  /*39ae0*/  LDL.LU.64 R24, [R1+0x6f08] ;  /* 0x006f080001187983 */ /* 0x000f240000300a00 */
[----:B----4-:R-:W-:Y:S01]  /*39af0*/  HMMA.16816.F32.BF16 R16, R20, R24, R16 ;  /* 0x000000181410723c */ /* 0x010fe20000041810 */
[----:B--2---:R-:W-:Y:S02]  /*39b00*/  IMAD.MOV.U32 R12, RZ, RZ, R27 ;  /* 0x000000ffff0c7224 */ /* 0x004fe400078e001b */
[----:B------:R-:W-:-:S05]  /*39b10*/  IMAD.MOV.U32 R13, RZ, RZ, R26 ;  /* 0x000000ffff0d7224 */ /* 0x000fca00078e001a */
[----:B------:R-:W-:Y:S11]  /*39b20*/  STL.64 [R1+0x6e38], R12 ;  /* 0x006e380c01007387 */ /* 0x000ff60000100a00 */
[----:B------:R-:W-:Y:S04]  /*39b30*/  @!UPT UIADD3 URZ, URZ, URZ, URZ ;  /* 0x0000003f3f3ff290 */ /* 0x000fe8000fffe03f */
[----:B------:R0:W-:Y:S01]  /*39b40*/  STL.64 [R1+0x380], R16 ;  /* 0x0003801001007387 */ /* 0x0001e20000100a00 */
[----:B------:R-:W-:Y:S02]  /*39b50*/  STL.64 [R1+0x388], R18 ;  /* 0x0003881201007387 */ /* 0x000fe40000100a00 */
[----:B------:R-:W2:Y:S02]  /*39b60*/  LDL.LU.64 R26, [R1+0x6f00] ;  /* 0x006f0000011a7983 */ /* 0x000ea40000300a00 */
[----:B0-----:R-:W-:Y:S02]  /*39b70*/  IMAD.MOV.U32 R17, RZ, RZ, R24 ;  /* 0x000000ffff117224 */ /* 0x001fe400078e0018 */
[----:B------:R-:W-:Y:S02]  /*39b80*/  IMAD.MOV.U32 R16, RZ, RZ, R25 ;  /* 0x000000ffff107224 */ /* 0x000fe400078e0019 */
[----:B------:R-:W4:Y:S03]  /*39b90*/  LDL.LU.64 R24, [R1+0x6ef8] ;  /* 0x006ef80001187983 */ /* 0x000f260000300a00 */
[----:B------:R0:W-:Y:S02]  /*39ba0*/  STL.64 [R1+0x6ec8], R16 ;  /* 0x006ec81001007387 */ /* 0x0001e40000100a00 */
[----:B0-----:R-:W2:Y:S01]  /*39bb0*/  LDL.LU.64 R16, [R1+0xca0] ;  /* 0x000ca00001107983 */ /* 0x001ea20000300a00 */
[----:B------:R-:W2:Y:S01]  /*39bc0*/  LDL.LU.64 R18, [R1+0xca8] ;  /* 0x000ca80001127983 */ /* 0x000ea20000300a00 */
[C---:B----4-:R-:W-:Y:S11]  /*39bd0*/  HMMA.16816.F32.BF16 R8, R20.reuse, R24, R8 ;  /* 0x000000181408723c */ /* 0x050ff60000041808 */
[----:B------:R-:W-:Y:S11]  /*39be0*/  @!UPT UIADD3 URZ, URZ, URZ, URZ ;  /* 0x0000003f3f3ff290 */ /* 0x000ff6000fffe03f */
[----:B------:R-:W-:Y:S01]  /*39bf0*/  @!UPT UIADD3 URZ, URZ, URZ, URZ ;  /* 0x0000003f3f3ff290 */ /* 0x000fe2000fffe03f */
[----:B------:R-:W-:Y:S01]  /*39c00*/  STL.64 [R1+0x370], R8 ;  /* 0x0003700801007387 */ /* 0x000fe20000100a00 */
[----:B------:R0:W-:Y:S03]  /*39c10*/  STL.64 [R1+0x378], R10 ;  /* 0x0003780a01007387 */ /* 0x0001e60000100a00 */
[----:B0-----:R-:W4:Y:S01]  /*39c20*/  LDL.LU.64 R10, [R1+0x6ef0] ;  /* 0x006ef000010a7983 */ /* 0x001f220000300a00 */
[----:B------:R-:W3:Y:S02]  /*39c30*/  LDL.LU.64 R8, [R1+0x6ee8] ;  /* 0x006ee80001087983 */ /* 0x000ee40000300a00 */
[----:B------:R-:W-:Y:S02]  /*39c40*/  IMAD.MOV.U32 R12, RZ, RZ, R3 ;  /* 0x000000ffff0c7224 */ /* 0x000fe400078e0003 */
[----:B------:R-:W-:Y:S01]  /*39c50*/  IMAD.MOV.U32 R13, RZ, RZ, R29 ;  /* 0x000000ffff0d7224 */ /* 0x000fe200078e001d */
[----:B------:R-:W2:Y:S01]  /*39c60*/  LDL.LU R3, [R1+0x6ee4] ;  /* 0x006ee40001037983 */ /* 0x000ea20000300800 */
[----:B------:R-:W2:Y:S03]  /*39c70*/  LDL.LU R29, [R1+0x6ee0] ;  /* 0x006ee000011d7983 */ /* 0x000ea60000300800 */
[----:B------:R-:W-:Y:S01]  /*39c80*/  STL.64 [R1+0x6e50], R12 ;  /* 0x006e500c01007387 */ /* 0x000fe20000100a00 */
[----:B------:R-:W-:Y:S01]  /*39c90*/  STL.64 [R1+0x6dd0], R24 ;  /* 0x006dd01801007387 */ /* 0x000fe20000100a00 */
[C---:B---3--:R-:W-:Y:S11]  /*39ca0*/  HMMA.16816.F32.BF16 R4, R20.reuse, R8, R4 ;  /* 0x000000081404723c */ /* 0x048ff60000041804 */
[----:B------:R-:W-:Y:S11]  /*39cb0*/  @!UPT UIADD3 URZ, URZ, URZ, URZ ;  /* 0x0000003f3f3ff290 */ /* 0x000ff6000fffe03f */
[----:B------:R-:W-:Y:S01]  /*39cc0*/  @!UPT UIADD3 URZ, URZ, URZ, URZ ;  /* 0x0000003f3f3ff290 */ /* 0x000fe2000fffe03f */
[----:B------:R-:W-:Y:S01]  /*39cd0*/  STL.64 [R1+0x360], R4 ;  /* 0x0003600401007387 */ /* 0x000fe20000100a00 */
[----:B------:R0:W-:Y:S03]  /*39ce0*/  STL.64 [R1+0x368], R6 ;  /* 0x0003680601007387 */ /* 0x0001e60000100a00 */
[----:B0-----:R-:W3:Y:S01]  /*39cf0*/  LDL.LU.64 R6, [R1+0x6ed8] ;  /* 0x006ed80001067983 */ /* 0x001ee20000300a00 */
[----:B------:R-:W3:Y:S02]  /*39d00*/  LDL.LU.64 R4, [R1+0x6ed0] ;  /* 0x006ed00001047983 */ /* 0x000ee40000300a00 */
[----:B------:R-:W-:Y:S02]  /*39d10*/  IMAD.MOV.U32 R12, RZ, RZ, R28 ;  /* 0x000000ffff0c7224 */ /* 0x000fe400078e001c */
[----:B--2---:R-:W-:Y:S01]  /*39d20*/  IMAD.MOV.U32 R13, RZ, RZ, R27 ;  /* 0x000000ffff0d7224 */ /* 0x004fe200078e001b */
[----:B------:R-:W-:Y:S01]  /*39d30*/  STL.64 [R1+0x6df0], R8 ;  /* 0x006df00801007387 */ /* 0x000fe20000100a00 */
[----:B---3--:R-:W-:Y:S11]  /*39d40*/  HMMA.16816.F32.BF16 R16, R20, R4, R16 ;  /* 0x000000041410723c */ /* 0x008ff60000041810 */
[----:B------:R-:W-:Y:S11]  /*39d50*/  @!UPT UIADD3 URZ, URZ, URZ, URZ ;  /* 0x0000003f3f3ff290 */ /* 0x000ff6000fffe03f */
[----:B------:R-:W-:Y:S01]  /*39d60*/  @!UPT UIADD3 URZ, URZ, URZ, URZ ;  /* 0x0000003f3f3ff290 */ /* 0x000fe2000fffe03f */
[----:B------:R0:W-:Y:S01]  /*39d70*/  STL.64 [R1+0x350], R16 ;  /* 0x0003501001007387 */ /* 0x0001e20000100a00 */
[----:B------:R-:W-:Y:S03]  /*39d80*/  STL.64 [R1+0x358], R18 ;  /* 0x0003581201007387 */ /* 0x000fe60000100a00 */
[----:B0-----:R-:W2:Y:S01]  /*39d90*/  LDL.LU.64 R16, [R1+0x6ec8] ;  /* 0x006ec80001107983 */ /* 0x001ea20000300a00 */
[----:B------:R0:W-:Y:S02]  /*39da0*/  STL.64 [R1+0x6e68], R12 ;  /* 0x006e680c01007387 */ /* 0x0001e40000100a00 */
[----:B0-----:R-:W-:Y:S02]  /*39db0*/  IMAD.MOV.U32 R12, RZ, RZ, R26 ;  /* 0x000000ffff0c7224 */ /* 0x001fe400078e001a */
[----:B------:R-:W-:-:S05]  /*39dc0*/  IMAD.MOV.U32 R13, RZ, RZ, R15 ;  /* 0x000000ffff0d7224 */ /* 0x000fca00078e000f */
[----:B------:R0:W-:Y:S02]  /*39dd0*/  STL.64 [R1+0x6e80], R12 ;  /* 0x006e800c01007387 */ /* 0x0001e40000100a00 */
[----:B0-----:R-:W-:Y:S02]  /*39de0*/  IMAD.MOV.U32 R12, RZ, RZ, R14 ;  /* 0x000000ffff0c7224 */ /* 0x001fe400078e000e */
[----:B----4-:R-:W-:-:S05]  /*39df0*/  IMAD.MOV.U32 R13, RZ, RZ, R11 ;  /* 0x000000ffff0d7224 */ /* 0x010fca00078e000b */
[----:B------:R0:W-:Y:S02]  /*39e00*/  STL.64 [R1+0x6e98], R12 ;  /* 0x006e980c01007387 */ /* 0x0001e40000100a00 */
[----:B0-----:R-:W-:Y:S02]  /*39e10*/  IMAD.MOV.U32 R12, RZ, RZ, R10 ;  /* 0x000000ffff0c7224 */ /* 0x001fe400078e000a */
[----:B------:R-:W-:-:S05]  /*39e20*/  IMAD.MOV.U32 R13, RZ, RZ, R7 ;  /* 0x000000ffff0d7224 */ /* 0x000fca00078e0007 */
[----:B------:R-:W-:Y:S01]  /*39e30*/  STL.64 [R1+0x6eb0], R12 ;  /* 0x006eb00c01007387 */ /* 0x000fe20000100a00 */
[----:B------:R-:W3:Y:S02]  /*39e40*/  LDL.LU.64 R8, [R1+0x510] ;  /* 0x0005100001087983 */ /* 0x000ee40000300a00 */
[----:B------:R-:W4:Y:S02]  /*39e50*/  LDL.LU.64 R10, [R1+0x518] ;  /* 0x00051800010a7983 */ /* 0x000f240000300a00 */
        /* <DEDUP_REMOVED lines=27> */
[----:B------:R-:W4:Y:S02]  /*3a010*/  LDL.LU.64 R10, [R1+0xcb8] ;  /* 0x000cb800010a7983 */ /* 0x000f240000300a00 */
[----:B--2---:R-:W-:-:S02]  /*3a020*/  IMAD.MOV.U32 R24, RZ, RZ, R17 ;  /* 0x000000ffff187224 */ /* 0x004fc400078e0011 */
[----:B------:R-:W-:Y:S02]  /*3a030*/  IMAD.MOV.U32 R25, RZ, RZ, R16 ;  /* 0x000000ffff197224 */ /* 0x000fe400078e0010 */
[----:B------:R-:W0:Y:S04]  /*3a040*/  LDSM.16.MT88.4 R16, [R29+0x280] ;  /* 0x000280001d10783b */ /* 0x000e280000004200 */
[----:B----4-:R-:W-:Y:S01]  /*3a050*/  STL.64 [R1+0x6ec0], R10 ;  /* 0x006ec00a01007387 */ /* 0x010fe20000100a00 */
[----:B---3--:R1:W-:Y:S03]  /*3a060*/  STL.64 [R1+0x6eb8], R8 ;  /* 0x006eb80801007387 */ /* 0x0083e60000100a00 */
[----:B-1----:R-:W2:Y:S01]  /*3a070*/  LDL.LU.64 R8, [R1+0xcc0] ;  /* 0x000cc00001087983 */ /* 0x002ea20000300a00 */
[----:B------:R-:W2:Y:S02]  /*3a080*/  LDL.LU.64 R10, [R1+0xcc8] ;  /* 0x000cc800010a7983 */ /* 0x000ea40000300a00 */
[----:B------:R-:W-:-:S02]  /*3a090*/  IMAD.MOV.U32 R12, RZ, RZ, R6 ;  /* 0x000000ffff0c7224 */ /* 0x000fc400078e0006 */
[----:B------:R-:W-:Y:S01]  /*3a0a0*/  IMAD.MOV.U32 R13, RZ, RZ, R3 ;  /* 0x000000ffff0d7224 */ /* 0x000fe200078e0003 */
[----:B------:R-:W-:Y:S01]  /*3a0b0*/  STL.64 [R1+0x6de8], R24 ;  /* 0x006de81801007387 */ /* 0x000fe20000100a00 */
[----:B------:R1:W-:Y:S03]  /*3a0c0*/  STL.64 [R1+0x6dc8], R4 ;  /* 0x006dc80401007387 */ /* 0x0003e60000100a00 */
[----:B-1----:R-:W3:Y:S01]  /*3a0d0*/  LDL.LU.64 R4, [R1+0x580] ;  /* 0x0005800001047983 */ /* 0x002ee20000300a00 */
[----:B------:R-:W3:Y:S02]  /*3a0e0*/  LDL.LU.64 R6, [R1+0x588] ;  /* 0x0005880001067983 */ /* 0x000ee40000300a00 */
[----:B0-----:R-:W-:Y:S02]  /*3a0f0*/  STL.64 [R1+0x6d38], R18 ;  /* 0x006d381201007387 */ /* 0x001fe40000100a00 */
[----:B------:R-:W-:Y:S01]  /*3a100*/  STL.64 [R1+0x6d30], R16 ;  /* 0x006d301001007387 */ /* 0x000fe20000100a00 */
[----:B------:R-:W4:Y:S01]  /*3a110*/  LDL.64 R24, [R1+0x10] ;  /* 0x0000100001187983 */ /* 0x000f220000100a00 */
[C---:B--2---:R-:W-:Y:S03]  /*3a120*/  HMMA.16816.F32.BF16 R12, R20.reuse, R12, R8 ;  /* 0x0000000c140c723c */ /* 0x044fe60000041808 */
[----:B------:R-:W2:Y:S01]  /*3a130*/  LDL.LU.64 R10, [R1+0x6ec0] ;  /* 0x006ec000010a7983 */ /* 0x000ea20000300a00 */
[----:B------:R-:W2:Y:S11]  /*3a140*/  LDL.LU.64 R8, [R1+0x6eb8] ;  /* 0x006eb80001087983 */ /* 0x000eb60000300a00 */
[----:B------:R-:W-:Y:S08]  /*3a150*/  @!UPT UIADD3 URZ, URZ, URZ, URZ ;  /* 0x0000003f3f3ff290 */ /* 0x000ff0000fffe03f */
        /* <DEDUP_REMOVED lines=51> */
[----:B0-----:R-:W3:Y:S01]  /*3a490*/  LDL.LU.64 R12, [R1+0x6e08] ;  /* 0x006e0800010c7983 */ /* 0x001ee20000300a00 */
[----:B------:R-:W-:Y:S02]  /*3a4a0*/  IMAD.MOV.U32 R16, RZ, RZ, R2 ;  /* 0x000000ffff107224 */ /* 0x000fe400078e0002 */
[----:B------:R-:W-:Y:S01]  /*3a4b0*/  IMAD.MOV.U32 R17, RZ, RZ, R0 ;  /* 0x000000ffff117224 */ /* 0x000fe200078e0000 */
[C---:B---3--:R-:W-:Y:S01]  /*3a4c0*/  HMMA.16816.F32.BF16 R4, R20.reuse, R12, R4 ;  /* 0x0000000c1404723c */ /* 0x048fe20000041804 */
[----:B------:R-:W-:Y:S02]  /*3a4d0*/  IMAD.MOV.U32 R2, RZ, RZ, R12 ;  /* 0x000000ffff027224 */ /* 0x000fe400078e000c */
[----:B------:R-:W-:Y:S11]  /*3a4e0*/  IMAD.MOV.U32 R0, RZ, RZ, R13 ;  /* 0x000000ffff007224 */ /* 0x000ff600078e000d */
[----:B------:R-:W-:Y:S09]  /*3a4f0*/  @!UPT UIADD3 URZ, URZ, URZ, URZ ;  /* 0x0000003f3f3ff290 */ /* 0x000ff2000fffe03f */
[----:B------:R-:W-:Y:S01]  /*3a500*/  STL.64 [R1+0x670], R4 ;  /* 0x0006700401007387 */ /* 0x000fe20000100a00 */
[----:B------:R2:W-:Y:S02]  /*3a510*/  STL.64 [R1+0x678], R6 ;  /* 0x0006780601007387 */ /* 0x0005e40000100a00 */
[----:B-1----:R-:W3:Y:S02]  /*3a520*/  LDL.LU.64 R14, [R1+0x6e00] ;  /* 0x006e0000010e7983 */ /* 0x002ee40000300a00 */
[----:B------:R-:W3:Y:S01]  /*3a530*/  LDL.LU.64 R12, [R1+0x6df8] ;  /* 0x006df800010c7983 */ /* 0x000ee20000300a00 */
[----:B--2---:R-:W-:Y:S01]  /*3a540*/  HMMA.16816.F32.BF16 R4, R20, R16, R8 ;  /* 0x000000101404723c */ /* 0x004fe20000041808 */
[----:B------:R-:W3:Y:S01]  /*3a550*/  LDL.64 R20, [R1+0x20] ;  /* 0x0000200001147983 */ /* 0x000ee20000100a00 */
[----:B------:R-:W4:Y:S11]  /*3a560*/  LDL.LU.64 R8, [R1+0xe80] ;  /* 0x000e800001087983 */ /* 0x000f360000300a00 */
[----:B------:R-:W-:Y:S10]  /*3a570*/  @!UPT UIADD3 URZ, URZ, URZ, URZ ;  /* 0x0000003f3f3ff290 */ /* 0x000ff4000fffe03f */
[----:B------:R0:W-:Y:S01]  /*3a580*/  STL.64 [R1+0x2c0], R4 ;  /* 0x0002c00401007387 */ /* 0x0001e20000100a00 */
[----:B------:R1:W-:Y:S02]  /*3a590*/  STL.64 [R1+0x2c8], R6 ;  /* 0x0002c80601007387 */ /* 0x0003e40000100a00 */
[----:B------:R-:W4:Y:S01]  /*3a5a0*/  LDL.LU.64 R10, [R1+0xe88] ;  /* 0x000e8800010a7983 */ /* 0x000f220000300a00 */
[----:B0-----:R-:W2:Y:S01]  /*3a5b0*/  LDL.LU.64 R4, [R1+0xe60] ;  /* 0x000e600001047983 */ /* 0x001ea20000300a00 */
[----:B-1----:R-:W2:Y:S03]  /*3a5c0*/  LDL.LU.64 R6, [R1+0xe68] ;  /* 0x000e680001067983 */ /* 0x002ea60000300a00 */
[----:B--2---:R-:W-:Y:S01]  /*3a5d0*/  STL.64 [R1+0x6de0], R6 ;  /* 0x006de00601007387 */ /* 0x004fe20000100a00 */
[----:B------:R0:W-:Y:S03]  /*3a5e0*/  STL.64 [R1+0x6dd8], R4 ;  /* 0x006dd80401007387 */ /* 0x0001e60000100a00 */
[----:B0-----:R-:W2:Y:S01]  /*3a5f0*/  LDL.LU.64 R4, [R1+0xe70] ;  /* 0x000e700001047983 */ /* 0x001ea20000300a00 */
[----:B------:R-:W2:Y:S02]  /*3a600*/  LDL.LU.64 R6, [R1+0xe78] ;  /* 0x000e780001067983 */ /* 0x000ea40000300a00 */
[----:B------:R0:W-:Y:S02]  /*3a610*/  STL.64 [R1+0x6d48], R16 ;  /* 0x006d481001007387 */ /* 0x0001e40000100a00 */
[----:B0-----:R-:W3:Y:S01]  /*3a620*/  LDL.LU.64 R16, [R1+0xe90] ;  /* 0x000e900001107983 */ /* 0x001ee20000300a00 */
[----:B------:R-:W3:Y:S02]  /*3a630*/  LDL.LU.64 R18, [R1+0xe98] ;  /* 0x000e980001127983 */ /* 0x000ee40000300a00 */
[C---:B---3--:R-:W-:Y:S11]  /*3a640*/  HMMA.16816.F32.BF16 R16, R12.reuse, R20, R16 ;  /* 0x000000140c10723c */ /* 0x048ff60000041810 */
[----:B------:R-:W-:Y:S11]  /*3a650*/  @!UPT UIADD3 URZ, URZ, URZ, URZ ;  /* 0x0000003f3f3ff290 */ /* 0x000ff6000fffe03f */
[----:B------:R-:W-:Y:S01]  /*3a660*/  @!UPT UIADD3 URZ, URZ, URZ, URZ ;  /* 0x0000003f3f3ff290 */ /* 0x000fe2000fffe03f */
[----:B------:R-:W-:Y:S01]  /*3a670*/  STL.64 [R1+0x2b0], R16 ;  /* 0x0002b01001007387 */ /* 0x000fe20000100a00 */
[----:B------:R0:W-:Y:S02]  /*3a680*/  STL.64 [R1+0x2b8], R18 ;  /* 0x0002b81201007387 */ /* 0x0001e40000100a00 */
[----:B0-----:R-:W-:Y:S02]  /*3a690*/  IMAD.MOV.U32 R19, RZ, RZ, R20 ;  /* 0x000000ffff137224 */ /* 0x001fe400078e0014 */
[----:B------:R-:W-:Y:S02]  /*3a6a0*/  IMAD.MOV.U32 R18, RZ, RZ, R21 ;  /* 0x000000ffff127224 */ /* 0x000fe400078e0015 */
[----:B------:R-:W3:Y:S01]  /*3a6b0*/  LDL.LU.64 R20, [R1+0xc60] ;  /* 0x000c600001147983 */ /* 0x000ee20000300a00 */
[----:B------:R-:W3:Y:S02]  /*3a6c0*/  LDL.LU.64 R22, [R1+0xc68] ;  /* 0x000c680001167983 */ /* 0x000ee40000300a00 */
[----:B------:R-:W-:Y:S02]  /*3a6d0*/  STL.64 [R1+0x6d98], R18 ;  /* 0x006d981201007387 */ /* 0x000fe40000100a00 */
[----:B------:R-:W2:Y:S01]  /*3a6e0*/  LDL.64 R16, [R1+0xb0] ;  /* 0x0000b00001107983 */ /* 0x000ea20000100a00 */
[----:B----4-:R-:W-:Y:S01]  /*3a6f0*/  HMMA.16816.F32.BF16 R8, R12, R24, R8 ;  /* 0x000000180c08723c */ /* 0x010fe20000041808 */
[----:B--2---:R0:W-:Y:S04]  /*3a700*/  STL.64 [R1+0x6da8], R16 ;  /* 0x006da81001007387 */ /* 0x0041e80000100a00 */
[----:B0-----:R-:W2:Y:S04]  /*3a710*/  LDL.64 R16, [R1+0xc0] ;  /* 0x0000c00001107983 */ /* 0x001ea80000100a00 */
[----:B--2---:R0:W-:Y:S04]  /*3a720*/  STL.64 [R1+0x6db8], R16 ;  /* 0x006db81001007387 */ /* 0x0041e80000100a00 */
[----:B0-----:R-:W2:Y:S10]  /*3a730*/  LDL.64 R16, [R1+0x30] ;  /* 0x0000300001107983 */ /* 0x001eb40000100a00 */
[----:B------:R0:W-:Y:S02]  /*3a740*/  STL.64 [R1+0x2a0], R8 ;  /* 0x0002a00801007387 */ /* 0x0001e40000100a00 */
[----:B------:R1:W-:Y:S01]  /*3a750*/  STL.64 [R1+0x2a8], R10 ;  /* 0x0002a80a01007387 */ /* 0x0003e20000100a00 */
[----:B0-----:R-:W4:Y:S01]  /*3a760*/  LDL.LU.64 R8, [R1+0x6df0] ;  /* 0x006df00001087983 */ /* 0x001f220000300a00 */
[----:B-1----:R-:W-:-:S02]  /*3a770*/  IMAD.MOV.U32 R11, RZ, RZ, R24 ;  /* 0x000000ffff0b7224 */ /* 0x002fc400078e0018 */
[----:B------:R-:W-:Y:S02]  /*3a780*/  IMAD.MOV.U32 R10, RZ, RZ, R25 ;  /* 0x000000ffff0a7224 */ /* 0x000fe400078e0019 */
[----:B------:R-:W2:Y:S02]  /*3a790*/  LDL.LU.64 R24, [R1+0x6de8] ;  /* 0x006de80001187983 */ /* 0x000ea40000300a00 */
[C---:B--2---:R-:W-:Y:S02]  /*3a7a0*/  HMMA.16816.F32.BF16 R24, R12.reuse, R24, R4 ;  /* 0x000000180c18723c */ /* 0x044fe40000041804 */
[----:B------:R-:W2:Y:S01]  /*3a7b0*/  LDL.LU.64 R6, [R1+0x6de0] ;  /* 0x006de00001067983 */ /* 0x000ea20000300a00 */
[----:B------:R-:W2:Y:S11]  /*3a7c0*/  LDL.LU.64 R4, [R1+0x6dd8] ;  /* 0x006dd80001047983 */ /* 0x000eb60000300a00 */
[----:B------:R-:W-:Y:S09]  /*3a7d0*/  @!UPT UIADD3 URZ, URZ, URZ, URZ ;  /* 0x0000003f3f3ff290 */ /* 0x000ff2000fffe03f */
        /* <DEDUP_REMOVED lines=8> */
[----:B0-----:R-:W3:Y:S01]  /*3a860*/  LDL.LU.64 R4, [R1+0x6dc8] ;  /* 0x006dc80001047983 */ /* 0x001ee20000300a00 */
[----:B------:R0:W-:Y:S03]  /*3a870*/  STL.64 [R1+0x6dc0], R24 ;  /* 0x006dc01801007387 */ /* 0x0001e60000100a00 */
[----:B0-----:R-:W4:Y:S01]  /*3a880*/  LDL.LU.64 R24, [R1+0xc90] ;  /* 0x000c900001187983 */ /* 0x001f220000300a00 */
[----:B------:R-:W4:Y:S02]  /*3a890*/  LDL.LU.64 R26, [R1+0xc98] ;  /* 0x000c9800011a7983 */ /* 0x000f240000300a00 */
[----:B----4-:R-:W-:Y:S11]  /*3a8a0*/  HMMA.16816.F32.BF16 R24, R12, R8, R24 ;  /* 0x000000080c18723c */ /* 0x010ff60000041818 */
[----:B------:R-:W-:Y:S11]  /*3a8b0*/  @!UPT UIADD3 URZ, URZ, URZ, URZ ;  /* 0x0000003f3f3ff290 */ /* 0x000ff6000fffe03f */
[----:B------:R-:W-:Y:S01]  /*3a8c0*/  @!UPT UIADD3 URZ, URZ, URZ, URZ ;  /* 0x0000003f3f3ff290 */ /* 0x000fe2000fffe03f */
[----:B------:R0:W-:Y:S01]  /*3a8d0*/  STL.64 [R1+0x270], R24 ;  /* 0x0002701801007387 */ /* 0x0001e20000100a00 */
[----:B------:R1:W-:Y:S03]  /*3a8e0*/  STL.64 [R1+0x278], R26 ;  /* 0x0002781a01007387 */ /* 0x0003e60000100a00 */
[----:B0-----:R-:W2:Y:S01]  /*3a8f0*/  LDL.LU.64 R24, [R1+0xc80] ;  /* 0x000c800001187983 */ /* 0x001ea20000300a00 */
[----:B-1----:R-:W2:Y:S02]  /*3a900*/  LDL.LU.64 R26, [R1+0xc88] ;  /* 0x000c8800011a7983 */ /* 0x002ea40000300a00 */
[----:B------:R-:W-:Y:S02]  /*3a910*/  STL [R1+0x6ce0], R9 ;  /* 0x006ce00901007387 */ /* 0x000fe40000100800 */
[----:B------:R0:W-:Y:S01]  /*3a920*/  STL [R1+0x6d80], R8 ;  /* 0x006d800801007387 */ /* 0x0001e20000100800 */
[----:B------:R-:W-:Y:S04]  /*3a930*/  STL.64 [R1+0x6d88], R10 ;  /* 0x006d880a01007387 */ /* 0x000fe80000100a00 */
[----:B0-----:R-:W4:Y:S01]  /*3a940*/  LDL.64 R8, [R1+0xa0] ;  /* 0x0000a00001087983 */ /* 0x001f220000100a00 */
[----:B------:R-:W-:-:S03]  /*3a950*/  IMAD.MOV.U32 R3, RZ, RZ, R17 ;  /* 0x000000ffff037224 */ /* 0x000fc600078e0011 */
[----:B----4-:R3:W-:Y:S02]  /*3a960*/  STL.64 [R1+0x6da0], R8 ;  /* 0x006da00801007387 */ /* 0x0107e40000100a00 */
[C---:B---3--:R-:W-:Y:S02]  /*3a970*/  HMMA.16816.F32.BF16 R8, R12.reuse, R4, R20 ;  /* 0x000000040c08723c */ /* 0x048fe40000041814 */
[----:B------:R-:W0:Y:S06]  /*3a980*/  LDSM.16.MT88.4 R20, [R29+0x300] ;  /* 0x000300001d14783b */ /* 0x000e2c0000004200 */
[----:B--2---:R-:W-:Y:S01]  /*3a990*/  HMMA.16816.F32.BF16 R24, R12, R16, R24 ;  /* 0x000000100c18723c */ /* 0x004fe20000041818 */
[----:B------:R1:W-:Y:S04]  /*3a9a0*/  STL.64 [R1+0x6db0], R4 ;  /* 0x006db00401007387 */ /* 0x0003e80000100a00 */
[----:B-1----:R-:W2:Y:S10]  /*3a9b0*/  LDL.LU.64 R4, [R1+0xc70] ;  /* 0x000c700001047983 */ /* 0x002eb40000300a00 */
[----:B------:R1:W-:Y:S01]  /*3a9c0*/  STL.64 [R1+0x260], R8 ;  /* 0x0002600801007387 */ /* 0x0003e20000100a00 */
[----:B------:R3:W-:Y:S02]  /*3a9d0*/  STL.64 [R1+0x268], R10 ;  /* 0x0002680a01007387 */ /* 0x0007e40000100a00 */
[----:B------:R-:W2:Y:S01]  /*3a9e0*/  LDL.LU.64 R6, [R1+0xc78] ;  /* 0x000c780001067983 */ /* 0x000ea20000300a00 */
[----:B-1----:R-:W4:Y:S01]  /*3a9f0*/  LDL.LU.64 R8, [R1+0xa70] ;  /* 0x000a700001087983 */ /* 0x002f220000300a00 */
[----:B---3--:R-:W4:Y:S02]  /*3aa00*/  LDL.LU.64 R10, [R1+0xa78] ;  /* 0x000a7800010a7983 */ /* 0x008f240000300a00 */
[----:B------:R-:W-:Y:S01]  /*3aa10*/  STL [R1+0x6cb8], R29 ;  /* 0x006cb81d01007387 */ /* 0x000fe20000100800 */
[----:B0-----:R-:W-:Y:S01]  /*3aa20*/  STL.64 [R1+0x6be8], R22 ;  /* 0x006be81601007387 */ /* 0x001fe20000100a00 */
[----:B------:R0:W-:Y:S02]  /*3aa30*/  STL.64 [R1+0x6be0], R20 ;  /* 0x006be01401007387 */ /* 0x0001e40000100a00 */
[----:B0-----:R-:W-:-:S02]  /*3aa40*/  IMAD.MOV.U32 R20, RZ, RZ, R2 ;  /* 0x000000ffff147224 */ /* 0x001fc400078e0002 */
[----:B------:R-:W-:-:S05]  /*3aa50*/  IMAD.MOV.U32 R21, RZ, RZ, R0 ;  /* 0x000000ffff157224 */ /* 0x000fca00078e0000 */
[----:B------:R0:W-:Y:S04]  /*3aa60*/  STL.64 [R1+0x6d90], R20 ;  /* 0x006d901401007387 */ /* 0x0001e80000100a00 */
[----:B0-----:R-:W3:Y:S01]  /*3aa70*/  LDL.LU.64 R20, [R1+0xa60] ;  /* 0x000a600001147983 */ /* 0x001ee20000300a00 */
[----:B------:R-:W3:Y:S02]  /*3aa80*/  LDL.LU.64 R22, [R1+0xa68] ;  /* 0x000a680001167983 */ /* 0x000ee40000300a00 */
[----:B------:R0:W-:Y:S02]  /*3aa90*/  STL.64 [R1+0x250], R24 ;  /* 0x0002501801007387 */ /* 0x0001e40000100a00 */
[----:B------:R1:W-:Y:S01]  /*3aaa0*/  STL.64 [R1+0x258], R26 ;  /* 0x0002581a01007387 */ /* 0x0003e20000100a00 */
[----:B0-----:R-:W2:Y:S01]  /*3aab0*/  LDL.LU.64 R24, [R1+0x6dc0] ;  /* 0x006dc00001187983 */ /* 0x001ea20000300a00 */
[----:B-1----:R-:W-:-:S02]  /*3aac0*/  IMAD.MOV.U32 R27, RZ, RZ, R16 ;  /* 0x000000ffff1b7224 */ /* 0x002fc400078e0010 */
[----:B------:R-:W2:Y:S02]  /*3aad0*/  LDL.LU.64 R16, [R1+0x6db8] ;  /* 0x006db80001107983 */ /* 0x000ea40000300a00 */
[----:B------:R-:W-:Y:S01]  /*3aae0*/  STL [R1+0x6cc0], R3 ;  /* 0x006cc00301007387 */ /* 0x000fe20000100800 */
[----:B------:R-:W-:Y:S01]  /*3aaf0*/  STL [R1+0x6cbc], R27 ;  /* 0x006cbc1b01007387 */ /* 0x000fe20000100800 */
[C---:B--2---:R-:W-:Y:S01]  /*3ab00*/  HMMA.16816.F32.BF16 R4, R12.reuse, R16, R4 ;  /* 0x000000100c04723c */ /* 0x044fe20000041804 */
[----:B------:R-:W-:Y:S11]  /*3ab10*/  IMAD.MOV.U32 R28, RZ, RZ, R17 ;  /* 0x000000ffff1c7224 */ /* 0x000ff600078e0011 */
[----:B------:R-:W-:Y:S11]  /*3ab20*/  @!UPT UIADD3 URZ, URZ, URZ, URZ ;  /* 0x0000003f3f3ff290 */ /* 0x000ff6000fffe03f */
[----:B------:R0:W-:Y:S01]  /*3ab30*/  STL.64 [R1+0x660], R4 ;  /* 0x0006600401007387 */ /* 0x0001e20000100a00 */
[----:B------:R1:W-:Y:S03]  /*3ab40*/  STL.64 [R1+0x668], R6 ;  /* 0x0006680601007387 */ /* 0x0003e60000100a00 */
[----:B0-----:R-:W2:Y:S01]  /*3ab50*/  LDL.LU.64 R4, [R1+0x6db0] ;  /* 0x006db00001047983 */ /* 0x001ea20000300a00 */
[----:B-1----:R-:W-:Y:S02]  /*3ab60*/  IMAD.MOV.U32 R7, RZ, RZ, R16 ;  /* 0x000000ffff077224 */ /* 0x002fe400078e0010 */
        /* <DEDUP_REMOVED lines=9> */
[----:B------:R-:W4:Y:S01]  /*3ac00*/  LDL.LU.64 R18, [R1+0x6d98] ;  /* 0x006d980001127983 */ /* 0x000f220000300a00 */
[----:B------:R-:W4:Y:S01]  /*3ac10*/  LDL.64 R16, [R1+0x80] ;  /* 0x0000800001107983 */ /* 0x000f220000100a00 */
[----:B------:R-:W-:Y:S02]  /*3ac20*/  STL.64 [R1+0x6cd0], R6 ;  /* 0x006cd00601007387 */ /* 0x000fe40000100a00 */
[----:B--2---:R0:W-:Y:S02]  /*3ac30*/  STL.64 [R1+0x6cc8], R4 ;  /* 0x006cc80401007387 */ /* 0x0041e40000100a00 */
[----:B0-----:R-:W2:Y:S01]  /*3ac40*/  LDL.64 R4, [R1+0x90] ;  /* 0x0000900001047983 */ /* 0x001ea20000100a00 */
[----:B---3--:R-:W-:Y:S01]  /*3ac50*/  HMMA.16816.F32.BF16 R20, R12, R8, R20 ;  /* 0x000000080c14723c */ /* 0x008fe20000041814 */
[----:B------:R-:W-:Y:S11]  /*3ac60*/  IMAD.MOV.U32 R27, RZ, RZ, R9 ;  /* 0x000000ffff1b7224 */ /* 0x000ff600078e0009 */
[----:B------:R-:W-:Y:S11]  /*3ac70*/  @!UPT UIADD3 URZ, URZ, URZ, URZ ;  /* 0x0000003f3f3ff290 */ /* 0x000ff6000fffe03f */
[----:B------:R0:W-:Y:S01]  /*3ac80*/  STL.64 [R1+0x640], R20 ;  /* 0x0006401401007387 */ /* 0x0001e20000100a00 */
[----:B------:R-:W-:Y:S03]  /*3ac90*/  STL.64 [R1+0x648], R22 ;  /* 0x0006481601007387 */ /* 0x000fe60000100a00 */
[----:B0-----:R-:W3:Y:S01]  /*3aca0*/  LDL.LU.64 R20, [R1+0x6d90] ;  /* 0x006d900001147983 */ /* 0x001ee20000300a00 */
[----:B------:R-:W3:Y:S02]  /*3acb0*/  LDL.LU.64 R10, [R1+0x6d88] ;  /* 0x006d8800010a7983 */ /* 0x000ee40000300a00 */
[----:B------:R-:W-:Y:S02]  /*3acc0*/  STL [R1+0x6d68], R27 ;  /* 0x006d681b01007387 */ /* 0x000fe40000100800 */
[----:B------:R0:W-:Y:S02]  /*3acd0*/  STL.64 [R1+0x6d60], R24 ;  /* 0x006d601801007387 */ /* 0x0001e40000100a00 */
[----:B0-----:R-:W3:Y:S01]  /*3ace0*/  LDL.LU.64 R24, [R1+0xa50] ;  /* 0x000a500001187983 */ /* 0x001ee20000300a00 */
[----:B------:R-:W3:Y:S02]  /*3acf0*/  LDL.LU.64 R26, [R1+0xa58] ;  /* 0x000a5800011a7983 */ /* 0x000ee40000300a00 */
[----:B--2---:R-:W-:-:S02]  /*3ad00*/  IMAD.MOV.U32 R2, RZ, RZ, R4 ;  /* 0x000000ffff027224 */ /* 0x004fc400078e0004 */
[----:B------:R-:W-:Y:S01]  /*3ad10*/  IMAD.MOV.U32 R0, RZ, RZ, R5 ;  /* 0x000000ffff007224 */ /* 0x000fe200078e0005 */
[----:B---3--:R-:W-:Y:S11]  /*3ad20*/  HMMA.16816.F32.BF16 R24, R12, R4, R24 ;  /* 0x000000040c18723c */ /* 0x008ff60000041818 */
[----:B------:R-:W-:Y:S11]  /*3ad30*/  @!UPT UIADD3 URZ, URZ, URZ, URZ ;  /* 0x0000003f3f3ff290 */ /* 0x000ff6000fffe03f */
[----:B------:R-:W-:Y:S01]  /*3ad40*/  @!UPT UIADD3 URZ, URZ, URZ, URZ ;  /* 0x0000003f3f3ff290 */ /* 0x000fe2000fffe03f */
[----:B------:R-:W-:Y:S01]  /*3ad50*/  STL.64 [R1+0x630], R24 ;  /* 0x0006301801007387 */ /* 0x000fe20000100a00 */
[----:B------:R-:W-:Y:S02]  /*3ad60*/  STL.64 [R1+0x638], R26 ;  /* 0x0006381a01007387 */ /* 0x000fe40000100a00 */
[----:B------:R-:W2:Y:S02]  /*3ad70*/  LDL.LU.64 R4, [R1+0xe20] ;  /* 0x000e200001047983 */ /* 0x000ea40000300a00 */
[----:B------:R-:W3:Y:S02]  /*3ad80*/  LDL.LU.64 R6, [R1+0xe28] ;  /* 0x000e280001067983 */ /* 0x000ee40000300a00 */
[----:B---3--:R-:W-:Y:S01]  /*3ad90*/  STL.64 [R1+0x6cf0], R6 ;  /* 0x006cf00601007387 */ /* 0x008fe20000100a00 */
[----:B--2---:R0:W-:Y:S03]  /*3ada0*/  STL.64 [R1+0x6ce8], R4 ;  /* 0x006ce80401007387 */ /* 0x0041e60000100a00 */
[----:B0-----:R-:W2:Y:S01]  /*3adb0*/  LDL.LU.64 R4, [R1+0xe30] ;  /* 0x000e300001047983 */ /* 0x001ea20000300a00 */
[----:B------:R-:W3:Y:S02]  /*3adc0*/  LDL.LU.64 R6, [R1+0xe38] ;  /* 0x000e380001067983 */ /* 0x000ee40000300a00 */
[----:B------:R-:W-:Y:S01]  /*3add0*/  IMAD.MOV.U32 R3, RZ, RZ, R8 ;  /* 0x000000ffff037224 */ /* 0x000fe200078e0008 */
[----:B---3--:R-:W-:Y:S01]  /*3ade0*/  STL.64 [R1+0x6d00], R6 ;  /* 0x006d000601007387 */ /* 0x008fe20000100a00 */
[----:B--2---:R0:W-:Y:S02]  /*3adf0*/  STL.64 [R1+0x6cf8], R4 ;  /* 0x006cf80401007387 */ /* 0x0041e40000100a00 */
[----:B------:R-:W2:Y:S02]  /*3ae00*/  LDL.LU.64 R8, [R1+0x570] ;  /* 0x0005700001087983 */ /* 0x000ea40000300a00 */
[----:B0-----:R-:W-:-:S02]  /*3ae10*/  IMAD.MOV.U32 R4, RZ, RZ, R11 ;  /* 0x000000ffff047224 */ /* 0x001fc400078e000b */
[----:B------:R-:W-:Y:S02]  /*3ae20*/  IMAD.MOV.U32 R5, RZ, RZ, R10 ;  /* 0x000000ffff057224 */ /* 0x000fe400078e000a */
[----:B------:R-:W2:Y:S01]  /*3ae30*/  LDL.LU.64 R10, [R1+0x578] ;  /* 0x00057800010a7983 */ /* 0x000ea20000300a00 */
[----:B------:R-:W3:Y:S02]  /*3ae40*/  LDL.LU.64 R24, [R1+0x560] ;  /* 0x0005600001187983 */ /* 0x000ee40000300a00 */
[----:B------:R-:W2:Y:S02]  /*3ae50*/  LDL.LU.64 R26, [R1+0x568] ;  /* 0x00056800011a7983 */ /* 0x000ea40000300a00 */
[----:B--2---:R-:W-:Y:S01]  /*3ae60*/  STL.64 [R1+0x6d78], R26 ;  /* 0x006d781a01007387 */ /* 0x004fe20000100a00 */
[----:B---3--:R0:W-:Y:S03]  /*3ae70*/  STL.64 [R1+0x6d70], R24 ;  /* 0x006d701801007387 */ /* 0x0081e60000100a00 */
[----:B0-----:R-:W2:Y:S01]  /*3ae80*/  LDL.64 R24, [R1+0x70] ;  /* 0x0000700001187983 */ /* 0x001ea20000100a00 */
[----:B------:R4:W-:Y:S02]  /*3ae90*/  STL.64 [R1+0x6d18], R4 ;  /* 0x006d180401007387 */ /* 0x0009e40000100a00 */
[----:B----4-:R-:W-:-:S02]  /*3aea0*/  IMAD.MOV.U32 R4, RZ, RZ, R19 ;  /* 0x000000ffff047224 */ /* 0x010fc400078e0013 */
[----:B------:R-:W-:-:S05]  /*3aeb0*/  IMAD.MOV.U32 R5, RZ, RZ, R18 ;  /* 0x000000ffff057224 */ /* 0x000fca00078e0012 */
[----:B------:R0:W-:Y:S04]  /*3aec0*/  STL.64 [R1+0x6d40], R4 ;  /* 0x006d400401007387 */ /* 0x0001e80000100a00 */
[----:B0-----:R-:W3:Y:S01]  /*3aed0*/  LDL.LU.64 R4, [R1+0xa40] ;  /* 0x000a400001047983 */ /* 0x001ee20000300a00 */
[----:B------:R-:W3:Y:S02]  /*3aee0*/  LDL.LU.64 R6, [R1+0xa48] ;  /* 0x000a480001067983 */ /* 0x000ee40000300a00 */
[----:B------:R-:W-:Y:S02]  /*3aef0*/  IMAD.MOV.U32 R23, RZ, RZ, R16 ;  /* 0x000000ffff177224 */ /* 0x000fe400078e0010 */
[----:B------:R-:W-:Y:S01]  /*3af00*/  IMAD.MOV.U32 R22, RZ, RZ, R17 ;  /* 0x000000ffff167224 */ /* 0x000fe200078e0011 */
[C---:B--2---:R-:W-:Y:S08]  /*3af10*/  HMMA.16816.F32.BF16 R8, R12.reuse, R24, R8 ;  /* 0x000000180c08723c */ /* 0x044ff00000041808 */
[----:B---3--:R-:W-:Y:S11]  /*3af20*/  HMMA.16816.F32.BF16 R4, R12, R16, R4 ;  /* 0x000000100c04723c */ /* 0x008ff60000041804 */
[----:B------:R-:W-:Y:S11]  /*3af30*/  @!UPT UIADD3 URZ, URZ, URZ, URZ ;  /* 0x0000003f3f3ff290 */ /* 0x000ff6000fffe03f */
[----:B------:R-:W-:Y:S01]  /*3af40*/  @!UPT UIADD3 URZ, URZ, URZ, URZ ;  /* 0x0000003f3f3ff290 */ /* 0x000fe2000fffe03f */
[----:B------:R-:W-:Y:S01]  /*3af50*/  STL.64 [R1+0x620], R4 ;  /* 0x0006200401007387 */ /* 0x000fe20000100a00 */
[----:B------:R-:W-:Y:S02]  /*3af60*/  STL.64 [R1+0x628], R6 ;  /* 0x0006280601007387 */ /* 0x000fe40000100a00 */
[----:B------:R-:W-:Y:S02]  /*3af70*/  STL.64 [R1+0x6d58], R22 ;  /* 0x006d581601007387 */ /* 0x000fe40000100a00 */
[----:B------:R0:W-:Y:S02]  /*3af80*/  STL.64 [R1+0x6d50], R20 ;  /* 0x006d501401007387 */ /* 0x0001e40000100a00 */
[----:B0-----:R-:W2:Y:S01]  /*3af90*/  LDL.64 R20, [R1+0x60] ;  /* 0x0000600001147983 */ /* 0x001ea20000100a00 */
[----:B------:R-:W3:Y:S02]  /*3afa0*/  LDL.LU.64 R16, [R1+0x550] ;  /* 0x0005500001107983 */ /* 0x000ee40000300a00 */
[----:B------:R-:W3:Y:S02]  /*3afb0*/  LDL.LU.64 R18, [R1+0x558] ;  /* 0x0005580001127983 */ /* 0x000ee40000300a00 */
[----:B------:R-:W4:Y:S01]  /*3afc0*/  LDL.LU.64 R4, [R1+0x500] ;  /* 0x0005000001047983 */ /* 0x000f220000300a00 */
[----:B------:R-:W4:Y:S01]  /*3afd0*/  LDL.LU.64 R6, [R1+0x508] ;  /* 0x0005080001067983 */ /* 0x000f220000300a00 */
[----:B------:R0:W-:Y:S02]  /*3afe0*/  STL.64 [R1+0x610], R8 ;  /* 0x0006100801007387 */ /* 0x0001e40000100a00 */
[----:B------:R1:W-:Y:S01]  /*3aff0*/  STL.64 [R1+0x618], R10 ;  /* 0x0006180a01007387 */ /* 0x0003e20000100a00 */
[----:B0-----:R-:W2:Y:S01]  /*3b000*/  LDL.LU R8, [R1+0x6d80] ;  /* 0x006d800001087983 */ /* 0x001ea20000300800 */
[----:B-1----:R-:W-:-:S02]  /*3b010*/  IMAD.MOV.U32 R10, RZ, RZ, R24 ;  /* 0x000000ffff0a7224 */ /* 0x002fc400078e0018 */
[----:B------:R-:W-:Y:S02]  /*3b020*/  IMAD.MOV.U32 R11, RZ, RZ, R25 ;  /* 0x000000ffff0b7224 */ /* 0x000fe400078e0019 */
[----:B------:R-:W2:Y:S01]  /*3b030*/  LDL.LU.64 R26, [R1+0x6d78] ;  /* 0x006d7800011a7983 */ /* 0x000ea20000300a00 */
[----:B------:R-:W2:Y:S02]  /*3b040*/  LDL.LU.64 R24, [R1+0x6d70] ;  /* 0x006d700001187983 */ /* 0x000ea40000300a00 */
[C---:B--2---:R-:W-:Y:S01]  /*3b050*/  HMMA.16816.F32.BF16 R24, R12.reuse, R20, R24 ;  /* 0x000000140c18723c */ /* 0x044fe20000041818 */
[----:B------:R-:W-:Y:S11]  /*3b060*/  IMAD.MOV.U32 R9, RZ, RZ, R21 ;  /* 0x000000ffff097224 */ /* 0x000ff600078e0015 */
[----:B------:R-:W-:Y:S11]  /*3b070*/  @!UPT UIADD3 URZ, URZ, URZ, URZ ;  /* 0x0000003f3f3ff290 */ /* 0x000ff6000fffe03f */
[----:B------:R-:W-:Y:S01]  /*3b080*/  STL.64 [R1+0x600], R24 ;  /* 0x0006001801007387 */ /* 0x000fe20000100a00 */
[----:B------:R0:W-:Y:S03]  /*3b090*/  STL.64 [R1+0x608], R26 ;  /* 0x0006081a01007387 */ /* 0x0001e60000100a00 */
[----:B0-----:R-:W2:Y:S01]  /*3b0a0*/  LDL.LU R27, [R1+0x6d68] ;  /* 0x006d6800011b7983 */ /* 0x001ea20000300800 */
[----:B------:R-:W2:Y:S02]  /*3b0b0*/  LDL.LU.64 R24, [R1+0x6d60] ;  /* 0x006d600001187983 */ /* 0x000ea40000300a00 */
[----:B------:R-:W-:Y:S02]  /*3b0c0*/  IMAD.MOV.U32 R26, RZ, RZ, R20 ;  /* 0x000000ffff1a7224 */ /* 0x000fe400078e0014 */
[----:B------:R-:W2:Y:S01]  /*3b0d0*/  LDL.LU.64 R22, [R1+0x6d58] ;  /* 0x006d580001167983 */ /* 0x000ea20000300a00 */
[----:B------:R-:W3:Y:S01]  /*3b0e0*/  LDL.LU.64 R20, [R1+0x6d50] ;  /* 0x006d500001147983 */ /* 0x000ee20000300a00 */
[----:B------:R-:W-:Y:S02]  /*3b0f0*/  STL.64 [R1+0x6d28], R10 ;  /* 0x006d280a01007387 */ /* 0x000fe40000100a00 */
[----:B------:R0:W-:Y:S02]  /*3b100*/  STL.64 [R1+0x6d20], R8 ;  /* 0x006d200801007387 */ /* 0x0001e40000100a00 */
[----:B0-----:R-:W4:Y:S01]  /*3b110*/  LDL.LU.64 R8, [R1+0xe50] ;  /* 0x000e500001087983 */ /* 0x001f220000300a00 */
[----:B------:R-:W4:Y:S01]  /*3b120*/  LDL.LU.64 R10, [R1+0xe58] ;  /* 0x000e5800010a7983 */ /* 0x000f220000300a00 */
[C---:B---3--:R-:W-:Y:S02]  /*3b130*/  HMMA.16816.F32.BF16 R16, R12.reuse, R20, R16 ;  /* 0x000000140c10723c */ /* 0x048fe40000041810 */
[----:B--2---:R-:W-:Y:S01]  /*3b140*/  STL.64 [R1+0x6d10], R26 ;  /* 0x006d101a01007387 */ /* 0x004fe20000100a00 */
[----:B------:R0:W-:Y:S03]  /*3b150*/  STL.64 [R1+0x6d08], R24 ;  /* 0x006d081801007387 */ /* 0x0001e60000100a00 */
[----:B0-----:R-:W2:Y:S01]  /*3b160*/  LDL.LU.64 R24, [R1+0xe40] ;  /* 0x000e400001187983 */ /* 0x001ea20000300a00 */
[----:B------:R-:W2:Y:S11]  /*3b170*/  LDL.LU.64 R26, [R1+0xe48] ;  /* 0x000e4800011a7983 */ /* 0x000eb60000300a00 */
[----:B------:R-:W-:Y:S05]  /*3b180*/  @!UPT UIADD3 URZ, URZ, URZ, URZ ;  /* 0x0000003f3f3ff290 */ /* 0x000fea000fffe03f */
[----:B------:R0:W-:Y:S01]  /*3b190*/  STL.64 [R1+0x5f0], R16 ;  /* 0x0005f01001007387 */ /* 0x0001e20000100a00 */
[----:B------:R1:W-:Y:S03]  /*3b1a0*/  STL.64 [R1+0x5f8], R18 ;  /* 0x0005f81201007387 */ /* 0x0003e60000100a00 */
[----:B0-----:R-:W4:Y:S01]  /*3b1b0*/  LDL.LU.64 R16, [R1+0x6d48] ;  /* 0x006d480001107983 */ /* 0x001f220000300a00 */
[----:B------:R-:W-:Y:S01]  /*3b1c0*/  STL.64 [R1+0x6bf8], R20 ;  /* 0x006bf81401007387 */ /* 0x000fe20000100a00 */
[----:B----4-:R-:W-:Y:S02]  /*3b1d0*/  HMMA.16816.F32.BF16 R12, R12, R16, R4 ;  /* 0x000000100c0c723c */ /* 0x010fe40000041804 */
[----:B------:R-:W3:Y:S01]  /*3b1e0*/  LDL.LU.64 R4, [R1+0x6d40] ;  /* 0x006d400001047983 */ /* 0x000ee20000300a00 */
[----:B-1----:R-:W3:Y:S02]  /*3b1f0*/  LDL.LU.64 R18, [R1+0x6d38] ;  /* 0x006d380001127983 */ /* 0x002ee40000300a00 */
[----:B------:R-:W3:Y:S11]  /*3b200*/  LDL.LU.64 R16, [R1+0x6d30] ;  /* 0x006d300001107983 */ /* 0x000ef60000300a00 */
[----:B------:R-:W-:Y:S07]  /*3b210*/  @!UPT UIADD3 URZ, URZ, URZ, URZ ;  /* 0x0000003f3f3ff290 */ /* 0x000fee000fffe03f */
[----:B------:R0:W-:Y:S01]  /*3b220*/  STL.64 [R1+0x240], R12 ;  /* 0x0002400c01007387 */ /* 0x0001e20000100a00 */
[----:B------:R-:W-:Y:S03]  /*3b230*/  STL.64 [R1+0x248], R14 ;  /* 0x0002480e01007387 */ /* 0x000fe60000100a00 */
[----:B0-----:R-:W4:Y:S04]  /*3b240*/  LDL R12, [R1] ;  /* 0x00000000010c7983 */ /* 0x001f280000100800 */
[----:B------:R-:W4:Y:S01]  /*3b250*/  LDL R13, [R1+0x4] ;  /* 0x00000400010d7983 */ /* 0x000f220000100800 */
[C---:B---3--:R-:W-:Y:S03]  /*3b260*/  HMMA.16816.F32.BF16 R4, R16.reuse, R4, R8 ;  /* 0x000000041004723c */ /* 0x048fe60000041808 */
[----:B------:R-:W3:Y:S01]  /*3b270*/  LDL.LU.64 R10, [R1+0x6d28] ;  /* 0x006d2800010a7983 */ /* 0x000ee20000300a00 */
        /* <DEDUP_REMOVED lines=11> */
[----:B0-----:R-:W4:Y:S01]  /*3b330*/  LDL.LU.64 R6, [R1+0x6d00] ;  /* 0x006d000001067983 */ /* 0x001f220000300a00 */
[----:B------:R-:W4:Y:S02]  /*3b340*/  LDL.LU.64 R4, [R1+0x6cf8] ;  /* 0x006cf80001047983 */ /* 0x000f240000300a00 */
[C---:B----4-:R-:W-:Y:S01]  /*3b350*/  HMMA.16816.F32.BF16 R12, R16.reuse, R12, R4 ;  /* 0x0000000c100c723c */ /* 0x050fe20000041804 */
[----:B------:R-:W4:Y:S01]  /*3b360*/  LDL.LU.64 R6, [R1+0x6cf0] ;  /* 0x006cf00001067983 */ /* 0x000f220000300a00 */
[----:B------:R-:W4:Y:S11]  /*3b370*/  LDL.LU.64 R4, [R1+0x6ce8] ;  /* 0x006ce80001047983 */ /* 0x000f360000300a00 */
[----:B------:R-:W-:Y:S10]  /*3b380*/  @!UPT UIADD3 URZ, URZ, URZ, URZ ;  /* 0x0000003f3f3ff290 */ /* 0x000ff4000fffe03f */
[----:B------:R-:W-:Y:S01]  /*3b390*/  STL.64 [R1+0x5c0], R12 ;  /* 0x0005c00c01007387 */ /* 0x000fe20000100a00 */
[----:B------:R4:W-:Y:S02]  /*3b3a0*/  STL.64 [R1+0x5c8], R14 ;  /* 0x0005c80e01007387 */ /* 0x0009e40000100a00 */
[----:B--2---:R-:W-:Y:S01]  /*3b3b0*/  IMAD.MOV.U32 R20, RZ, RZ, R26 ;  /* 0x000000ffff147224 */ /* 0x004fe200078e001a */
[----:B----4-:R-:W-:Y:S01]  /*3b3c0*/  HMMA.16816.F32.BF16 R12, R16, R24, R4 ;  /* 0x00000018100c723c */ /* 0x010fe20000041804 */
[----:B------:R-:W2:Y:S01]  /*3b3d0*/  LDL.LU.64 R4, [R1+0xc50] ;  /* 0x000c500001047983 */ /* 0x000ea20000300a00 */
[----:B------:R-:W2:Y:S11]  /*3b3e0*/  LDL.LU.64 R6, [R1+0xc58] ;  /* 0x000c580001067983 */ /* 0x000eb60000300a00 */
[----:B------:R-:W-:Y:S10]  /*3b3f0*/  @!UPT UIADD3 URZ, URZ, URZ, URZ ;  /* 0x0000003f3f3ff290 */ /* 0x000ff4000fffe03f */
[----:B------:R0:W-:Y:S01]  /*3b400*/  STL.64 [R1+0x5b0], R12 ;  /* 0x0005b00c01007387 */ /* 0x0001e20000100a00 */
[----:B------:R1:W-:Y:S02]  /*3b410*/  STL.64 [R1+0x5b8], R14 ;  /* 0x0005b80e01007387 */ /* 0x0003e40000100a00 */
[----:B------:R-:W4:Y:S02]  /*3b420*/  LDL.LU R26, [R1+0x6ce4] ;  /* 0x006ce400011a7983 */ /* 0x000f240000300800 */
[----:B------:R-:W-:Y:S02]  /*3b430*/  IMAD.MOV.U32 R21, RZ, RZ, R9 ;  /* 0x000000ffff157224 */ /* 0x000fe400078e0009 */
[----:B------:R-:W2:Y:S04]  /*3b440*/  LDL.LU R9, [R1+0x6ce0] ;  /* 0x006ce00001097983 */ /* 0x000ea80000300800 */
[----:B0-----:R-:W2:Y:S01]  /*3b450*/  LDL.LU.64 R12, [R1+0xc20] ;  /* 0x000c2000010c7983 */ /* 0x001ea20000300a00 */
[----:B-1----:R-:W2:Y:S02]  /*3b460*/  LDL.LU.64 R14, [R1+0xc28] ;  /* 0x000c2800010e7983 */ /* 0x002ea40000300a00 */
[----:B------:R3:W-:Y:S02]  /*3b470*/  STL.64 [R1+0x6c10], R20 ;  /* 0x006c101401007387 */ /* 0x0007e40000100a00 */
[----:B---3--:R-:W-:-:S02]  /*3b480*/  IMAD.MOV.U32 R20, RZ, RZ, R10 ;  /* 0x000000ffff147224 */ /* 0x008fc400078e000a */
[----:B------:R-:W-:Y:S01]  /*3b490*/  IMAD.MOV.U32 R21, RZ, RZ, R11 ;  /* 0x000000ffff157224 */ /* 0x000fe200078e000b */
[----:B------:R-:W3:Y:S01]  /*3b4a0*/  LDL.LU R10, [R1+0x6cdc] ;  /* 0x006cdc00010a7983 */ /* 0x000ee20000300800 */
[----:B------:R-:W3:Y:S03]  /*3b4b0*/  LDL.LU R11, [R1+0x6cd8] ;  /* 0x006cd800010b7983 */ /* 0x000ee60000300800 */
[----:B------:R-:W-:Y:S04]  /*3b4c0*/  STL.64 [R1+0x6c28], R20 ;  /* 0x006c281401007387 */ /* 0x000fe80000100a00 */
[----:B----4-:R-:W-:Y:S01]  /*3b4d0*/  STL [R1+0x6ba8], R26 ;  /* 0x006ba81a01007387 */ /* 0x010fe20000100800 */
[----:B------:R0:W-:Y:S03]  /*3b4e0*/  STL.64 [R1+0x6ba0], R24 ;  /* 0x006ba01801007387 */ /* 0x0001e60000100a00 */
[----:B0-----:R-:W4:Y:S04]  /*3b4f0*/  LDL.LU.64 R24, [R1] ;  /* 0x0000000001187983 */ /* 0x001f280000300a00 */
[----:B----4-:R0:W-:Y:S04]  /*3b500*/  STL.64 [R1+0x6bc0], R24 ;  /* 0x006bc01801007387 */ /* 0x0101e80000100a00 */
[----:B0-----:R-:W4:Y:S01]  /*3b510*/  LDL.LU.64 R24, [R1+0x10] ;  /* 0x0000100001187983 */ /* 0x001f220000300a00 */
[----:B--2---:R-:W-:Y:S03]  /*3b520*/  HMMA.16816.F32.BF16 R4, R16, R8, R4 ;  /* 0x000000081004723c */ /* 0x004fe60000041804 */
[----:B----4-:R0:W-:Y:S04]  /*3b530*/  STL.64 [R1+0x6bc8], R24 ;  /* 0x006bc81801007387 */ /* 0x0101e80000100a00 */
[----:B0-----:R-:W2:Y:S01]  /*3b540*/  LDL.LU.64 R24, [R1+0x20] ;  /* 0x0000200001187983 */ /* 0x001ea20000300a00 */
[----:B------:R-:W-:-:S02]  /*3b550*/  IMAD.MOV.U32 R20, RZ, RZ, R23 ;  /* 0x000000ffff147224 */ /* 0x000fc400078e0017 */
[----:B------:R-:W-:Y:S01]  /*3b560*/  IMAD.MOV.U32 R21, RZ, RZ, R22 ;  /* 0x000000ffff157224 */ /* 0x000fe200078e0016 */
[----:B--2---:R-:W-:Y:S11]  /*3b570*/  STL.64 [R1+0x6bf0], R24 ;  /* 0x006bf01801007387 */ /* 0x004ff60000100a00 */
[----:B------:R-:W-:Y:S01]  /*3b580*/  @!UPT UIADD3 URZ, URZ, URZ, URZ ;  /* 0x0000003f3f3ff290 */ /* 0x000fe2000fffe03f */
[----:B------:R-:W-:Y:S02]  /*3b590*/  STL.64 [R1+0x5a0], R4 ;  /* 0x0005a00401007387 */ /* 0x000fe40000100a00 */
[----:B------:R0:W-:Y:S02]  /*3b5a0*/  STL.64 [R1+0x5a8], R6 ;  /* 0x0005a80601007387 */ /* 0x0001e40000100a00 */
[----:B0-----:R-:W2:Y:S01]  /*3b5b0*/  LDL.LU.64 R6, [R1+0x6cd0] ;  /* 0x006cd00001067983 */ /* 0x001ea20000300a00 */
[----:B------:R-:W4:Y:S02]  /*3b5c0*/  LDL.LU.64 R4, [R1+0x6cc8] ;  /* 0x006cc80001047983 */ /* 0x000f240000300a00 */
[----:B------:R0:W-:Y:S02]  /*3b5d0*/  STL.64 [R1+0x6c40], R20 ;  /* 0x006c401401007387 */ /* 0x0001e40000100a00 */
[----:B---3--:R-:W-:Y:S01]  /*3b5e0*/  STL.64 [R1+0x6b98], R10 ;  /* 0x006b980a01007387 */ /* 0x008fe20000100a00 */
[----:B------:R4:W-:Y:S04]  /*3b5f0*/  STL.64 [R1+0x6b90], R8 ;  /* 0x006b900801007387 */ /* 0x0009e80000100a00 */
[----:B0-----:R-:W3:Y:S01]  /*3b600*/  LDL.LU.64 R20, [R1+0xa10] ;  /* 0x000a100001147983 */ /* 0x001ee20000300a00 */
[----:B------:R-:W2:Y:S01]  /*3b610*/  LDL.LU.64 R22, [R1+0xa18] ;  /* 0x000a180001167983 */ /* 0x000ea20000300a00 */
[----:B----4-:R-:W-:Y:S11]  /*3b620*/  HMMA.16816.F32.BF16 R8, R16, R4, R12 ;  /* 0x000000041008723c */ /* 0x010ff6000004180c */
[----:B------:R-:W-:Y:S11]  /*3b630*/  @!UPT UIADD3 URZ, URZ, URZ, URZ ;  /* 0x0000003f3f3ff290 */ /* 0x000ff6000fffe03f */
[----:B------:R-:W-:Y:S01]  /*3b640*/  @!UPT UIADD3 URZ, URZ, URZ, URZ ;  /* 0x0000003f3f3ff290 */ /* 0x000fe2000fffe03f */
[----:B------:R-:W-:Y:S01]  /*3b650*/  STL.64 [R1+0x590], R8 ;  /* 0x0005900801007387 */ /* 0x000fe20000100a00 */
[----:B------:R-:W-:Y:S02]  /*3b660*/  STL.64 [R1+0x598], R10 ;  /* 0x0005980a01007387 */ /* 0x000fe40000100a00 */
[----:B--2---:R-:W-:Y:S02]  /*3b670*/  STL.64 [R1+0x6c50], R22 ;  /* 0x006c501601007387 */ /* 0x004fe40000100a00 */
[----:B---3--:R0:W-:Y:S02]  /*3b680*/  STL.64 [R1+0x6c48], R20 ;  /* 0x006c481401007387 */ /* 0x0081e40000100a00 */
[----:B0-----:R-:W-:Y:S02]  /*3b690*/  IMAD.MOV.U32 R20, RZ, RZ, R3 ;  /* 0x000000ffff147224 */ /* 0x001fe400078e0003 */
[----:B------:R-:W-:Y:S01]  /*3b6a0*/  IMAD.MOV.U32 R21, RZ, RZ, R27 ;  /* 0x000000ffff157224 */ /* 0x000fe200078e001b */
[----:B------:R-:W2:Y:S01]  /*3b6b0*/  LDL.LU R3, [R1+0x6cc0] ;  /* 0x006cc00001037983 */ /* 0x000ea20000300800 */
[----:B------:R-:W3:Y:S03]  /*3b6c0*/  LDL.LU R27, [R1+0x6cbc] ;  /* 0x006cbc00011b7983 */ /* 0x000ee60000300800 */
[----:B------:R0:W-:Y:S02]  /*3b6d0*/  STL.64 [R1+0x6c68], R20 ;  /* 0x006c681401007387 */ /* 0x0001e40000100a00 */
[----:B0-----:R-:W-:-:S02]  /*3b6e0*/  IMAD.MOV.U32 R20, RZ, RZ, R29 ;  /* 0x000000ffff147224 */ /* 0x001fc400078e001d */
[----:B------:R-:W-:Y:S01]  /*3b6f0*/  IMAD.MOV.U32 R21, RZ, RZ, R6 ;  /* 0x000000ffff157224 */ /* 0x000fe200078e0006 */
[----:B------:R-:W4:Y:S01]  /*3b700*/  LDL.LU R29, [R1+0x6cb8] ;  /* 0x006cb800011d7983 */ /* 0x000f220000300800 */
[----:B------:R-:W2:Y:S03]  /*3b710*/  LDL.LU R6, [R1+0x6cb4] ;  /* 0x006cb40001067983 */ /* 0x000ea60000300800 */
[----:B------:R0:W-:Y:S02]  /*3b720*/  STL.64 [R1+0x6c80], R20 ;  /* 0x006c801401007387 */ /* 0x0001e40000100a00 */
[----:B0-----:R-:W-:Y:S02]  /*3b730*/  IMAD.MOV.U32 R20, RZ, RZ, R7 ;  /* 0x000000ffff147224 */ /* 0x001fe400078e0007 */
[----:B------:R-:W-:Y:S01]  /*3b740*/  IMAD.MOV.U32 R21, RZ, RZ, R28 ;  /* 0x000000ffff157224 */ /* 0x000fe200078e001c */
[----:B------:R-:W2:Y:S04]  /*3b750*/  LDL.LU R7, [R1+0x6cb0] ;  /* 0x006cb00001077983 */ /* 0x000ea80000300800 */
[----:B------:R3:W-:Y:S01]  /*3b760*/  STL.64 [R1+0x6c98], R20 ;  /* 0x006c981401007387 */ /* 0x0007e20000100a00 */
[----:B------:R-:W2:Y:S02]  /*3b770*/  LDL.LU.64 R24, [R1+0x900] ;  /* 0x0009000001187983 */ /* 0x000ea40000300a00 */
[----:B---3--:R-:W-:-:S02]  /*3b780*/  IMAD.MOV.U32 R20, RZ, RZ, R27 ;  /* 0x000000ffff147224 */ /* 0x008fc400078e001b */
[----:B------:R-:W3:Y:S04]  /*3b790*/  LDL.LU.64 R26, [R1+0x908] ;  /* 0x00090800011a7983 */ /* 0x000ee80000300a00 */
[----:B----4-:R-:W0:Y:S04]  /*3b7a0*/  LDSM.16.MT88.4 R12, [R29+0x380] ;  /* 0x000380001d0c783b */ /* 0x010e280000004200 */
[----:B---3--:R-:W-:Y:S01]  /*3b7b0*/  STL.64 [R1+0x6c08], R26 ;  /* 0x006c081a01007387 */ /* 0x008fe20000100a00 */
[----:B--2---:R1:W-:Y:S03]  /*3b7c0*/  STL.64 [R1+0x6c00], R24 ;  /* 0x006c001801007387 */ /* 0x0043e60000100a00 */
[----:B-1----:R-:W2:Y:S01]  /*3b7d0*/  LDL.LU.64 R24, [R1+0x910] ;  /* 0x0009100001187983 */ /* 0x002ea20000300a00 */
[----:B------:R-:W3:Y:S03]  /*3b7e0*/  LDL.LU.64 R26, [R1+0x918] ;  /* 0x00091800011a7983 */ /* 0x000ee60000300a00 */
        /* <DEDUP_REMOVED lines=19> */
[----:B------:R-:W3:Y:S02]  /*3b920*/  LDL.LU.64 R26, [R1+0xc38] ;  /* 0x000c3800011a7983 */ /* 0x000ee40000300a00 */
[----:B------:R-:W-:Y:S01]  /*3b930*/  IMAD.MOV.U32 R21, RZ, RZ, R3 ;  /* 0x000000ffff157224 */ /* 0x000fe200078e0003 */
[----:B---3--:R-:W-:Y:S01]  /*3b940*/  STL.64 [R1+0x6ca8], R26 ;  /* 0x006ca81a01007387 */ /* 0x008fe20000100a00 */
[----:B--2---:R1:W-:Y:S03]  /*3b950*/  STL.64 [R1+0x6ca0], R24 ;  /* 0x006ca01801007387 */ /* 0x0043e60000100a00 */
[----:B-1----:R-:W2:Y:S01]  /*3b960*/  LDL.LU.64 R24, [R1+0xc40] ;  /* 0x000c400001187983 */ /* 0x002ea20000300a00 */
[----:B------:R-:W2:Y:S02]  /*3b970*/  LDL.LU.64 R26, [R1+0xc48] ;  /* 0x000c4800011a7983 */ /* 0x000ea40000300a00 */
[----:B------:R-:W3:Y:S02]  /*3b980*/  LDL.LU.64 R8, [R1+0x840] ;  /* 0x0008400001087983 */ /* 0x000ee40000300a00 */
[----:B------:R-:W3:Y:S01]  /*3b990*/  LDL.LU.64 R10, [R1+0x848] ;  /* 0x00084800010a7983 */ /* 0x000ee20000300a00 */
[----:B------:R-:W-:Y:S01]  /*3b9a0*/  STL.64 [R1+0x6bb8], R6 ;  /* 0x006bb80601007387 */ /* 0x000fe20000100a00 */
[----:B------:R-:W-:Y:S02]  /*3b9b0*/  STL.64 [R1+0x6bb0], R4 ;  /* 0x006bb00401007387 */ /* 0x000fe40000100a00 */
[----:B0-----:R-:W-:Y:S02]  /*3b9c0*/  STL.64 [R1+0x6b48], R14 ;  /* 0x006b480e01007387 */ /* 0x001fe40000100a00 */
[----:B------:R0:W-:Y:S02]  /*3b9d0*/  STL.64 [R1+0x6b40], R12 ;  /* 0x006b400c01007387 */ /* 0x0001e40000100a00 */
[----:B0-----:R-:W3:Y:S01]  /*3b9e0*/  LDL.LU.64 R12, [R1+0x40] ;  /* 0x00004000010c7983 */ /* 0x001ee20000300a00 */
        /* <DEDUP_REMOVED lines=25> */
[----:B------:R-:W-:Y:S01]  /*3bb80*/  STL.64 [R1+0x550], R20 ;  /* 0x0005501401007387 */ /* 0x000fe20000100a00 */
[----:B------:R0:W-:Y:S03]  /*3bb90*/  STL.64 [R1+0x558], R22 ;  /* 0x0005581601007387 */ /* 0x0001e60000100a00 */
[----:B0-----:R-:W4:Y:S01]  /*3bba0*/  LDL.LU.64 R22, [R1+0x6c50] ;  /* 0x006c500001167983 */ /* 0x001f220000300a00 */
[----:B------:R-:W4:Y:S02]  /*3bbb0*/  LDL.LU.64 R20, [R1+0x6c48] ;  /* 0x006c480001147983 */ /* 0x000f240000300a00 */
[----:B------:R-:W-:Y:S02]  /*3bbc0*/  IMAD.MOV.U32 R4, RZ, RZ, R2 ;  /* 0x000000ffff047224 */ /* 0x000fe400078e0002 */
[----:B------:R-:W-:-:S07]  /*3bbd0*/  IMAD.MOV.U32 R5, RZ, RZ, R0 ;  /* 0x000000ffff057224 */ /* 0x000fce00078e0000 */
[C---:B----4-:R-:W-:Y:S01]  /*3bbe0*/  HMMA.16816.F32.BF16 R4, R16.reuse, R4, R20 ;  /* 0x000000041004723c */ /* 0x050fe20000041814 */
[----:B------:R-:W2:Y:S11]  /*3bbf0*/  LDL.LU.64 R20, [R1+0x6c40] ;  /* 0x006c400001147983 */ /* 0x000eb60000300a00 */
[----:B------:R-:W-:Y:S11]  /*3bc00*/  @!UPT UIADD3 URZ, URZ, URZ, URZ ;  /* 0x0000003f3f3ff290 */ /* 0x000ff6000fffe03f */
[----:B------:R0:W-:Y:S01]  /*3bc10*/  STL.64 [R1+0x540], R4 ;  /* 0x0005400401007387 */ /* 0x0001e20000100a00 */
[----:B------:R1:W-:Y:S03]  /*3bc20*/  STL.64 [R1+0x548], R6 ;  /* 0x0005480601007387 */ /* 0x0003e60000100a00 */
[----:B0-----:R-:W4:Y:S01]  /*3bc30*/  LDL.LU.64 R4, [R1+0xdf0] ;  /* 0x000df00001047983 */ /* 0x001f220000300a00 */
[----:B-1----:R-:W3:Y:S01]  /*3bc40*/  LDL.LU.64 R6, [R1+0xdf8] ;  /* 0x000df80001067983 */ /* 0x002ee20000300a00 */
[C---:B--2---:R-:W-:Y:S02]  /*3bc50*/  HMMA.16816.F32.BF16 R20, R16.reuse, R20, R24 ;  /* 0x000000141014723c */ /* 0x044fe40000041818 */
[----:B---3--:R-:W-:Y:S01]  /*3bc60*/  STL.64 [R1+0x6bd8], R6 ;  /* 0x006bd80601007387 */ /* 0x008fe20000100a00 */
[----:B----4-:R0:W-:Y:S03]  /*3bc70*/  STL.64 [R1+0x6bd0], R4 ;  /* 0x006bd00401007387 */ /* 0x0101e60000100a00 */
[----:B0-----:R-:W2:Y:S01]  /*3bc80*/  LDL.LU.64 R4, [R1+0xe10] ;  /* 0x000e100001047983 */ /* 0x001ea20000300a00 */
[----:B------:R-:W2:Y:S02]  /*3bc90*/  LDL.LU.64 R6, [R1+0xe18] ;  /* 0x000e180001067983 */ /* 0x000ea40000300a00 */
[----:B------:R-:W3:Y:S02]  /*3bca0*/  LDL.LU.64 R26, [R1+0x6c38] ;  /* 0x006c3800011a7983 */ /* 0x000ee40000300a00 */
[----:B------:R-:W3:Y:S11]  /*3bcb0*/  LDL.LU.64 R24, [R1+0x6c30] ;  /* 0x006c300001187983 */ /* 0x000ef60000300a00 */
[----:B------:R-:W-:Y:S01]  /*3bcc0*/  @!UPT UIADD3 URZ, URZ, URZ, URZ ;  /* 0x0000003f3f3ff290 */ /* 0x000fe2000fffe03f */
        /* <DEDUP_REMOVED lines=18> */
[----:B------:R-:W3:Y:S11]  /*3bdf0*/  LDL.LU.64 R24, [R1+0x6bf0] ;  /* 0x006bf00001187983 */ /* 0x000ef60000300a00 */
[----:B------:R-:W-:Y:S10]  /*3be00*/  @!UPT UIADD3 URZ, URZ, URZ, URZ ;  /* 0x0000003f3f3ff290 */ /* 0x000ff4000fffe03f */
[----:B------:R-:W-:Y:S01]  /*3be10*/  STL.64 [R1+0x500], R20 ;  /* 0x0005001401007387 */ /* 0x000fe20000100a00 */
[----:B------:R0:W-:Y:S03]  /*3be20*/  STL.64 [R1+0x508], R22 ;  /* 0x0005081601007387 */ /* 0x0001e60000100a00 */
[----:B0-----:R-:W2:Y:S01]  /*3be30*/  LDL.LU.64 R22, [R1+0x6be8] ;  /* 0x006be80001167983 */ /* 0x001ea20000300a00 */
[----:B------:R-:W2:Y:S01]  /*3be40*/  LDL.LU.64 R20, [R1+0x6be0] ;  /* 0x006be00001147983 */ /* 0x000ea20000300a00 */
[----:B------:R-:W-:Y:S01]  /*3be50*/  HMMA.16816.F32.BF16 R16, R16, R12, R8 ;  /* 0x0000000c1010723c */ /* 0x000fe20000041808 */
[----:B------:R-:W4:Y:S01]  /*3be60*/  LDL.LU.64 R8, [R1+0xde0] ;  /* 0x000de00001087983 */ /* 0x000f220000300a00 */
[----:B------:R-:W4:Y:S11]  /*3be70*/  LDL.LU.64 R10, [R1+0xde8] ;  /* 0x000de800010a7983 */ /* 0x000f360000300a00 */
[----:B------:R-:W-:Y:S10]  /*3be80*/  @!UPT UIADD3 URZ, URZ, URZ, URZ ;  /* 0x0000003f3f3ff290 */ /* 0x000ff4000fffe03f */
[----:B------:R0:W-:Y:S01]  /*3be90*/  STL.64 [R1+0x230], R16 ;  /* 0x0002301001007387 */ /* 0x0001e20000100a00 */
[----:B------:R-:W-:Y:S03]  /*3bea0*/  STL.64 [R1+0x238], R18 ;  /* 0x0002381201007387 */ /* 0x000fe60000100a00 */
[----:B0-----:R-:W4:Y:S01]  /*3beb0*/  LDL.LU.64 R16, [R1+0x30] ;  /* 0x0000300001107983 */ /* 0x001f220000300a00 */
[----:B------:R-:W-:Y:S02]  /*3bec0*/  STL [R1+0x6b54], R12 ;  /* 0x006b540c01007387 */ /* 0x000fe40000100800 */
[----:B------:R0:W-:Y:S02]  /*3bed0*/  STL [R1+0x6b50], R13 ;  /* 0x006b500d01007387 */ /* 0x0001e40000100800 */
[----:B0-----:R-:W4:Y:S01]  /*3bee0*/  LDL.LU.64 R12, [R1+0xe00] ;  /* 0x000e0000010c7983 */ /* 0x001f220000300a00 */
[----:B------:R-:W4:Y:S02]  /*3bef0*/  LDL.LU.64 R14, [R1+0xe08] ;  /* 0x000e0800010e7983 */ /* 0x000f240000300a00 */
[----:B---3--:R-:W-:-:S02]  /*3bf00*/  IMAD.MOV.U32 R28, RZ, RZ, R24 ;  /* 0x000000ffff1c7224 */ /* 0x008fc400078e0018 */
[----:B------:R-:W-:Y:S01]  /*3bf10*/  IMAD.MOV.U32 R3, RZ, RZ, R25 ;  /* 0x000000ffff037224 */ /* 0x000fe200078e0019 */
[C---:B--2---:R-:W-:Y:S11]  /*3bf20*/  HMMA.16816.F32.BF16 R4, R20.reuse, R24, R4 ;  /* 0x000000181404723c */ /* 0x044ff60000041804 */
[----:B------:R-:W-:Y:S11]  /*3bf30*/  @!UPT UIADD3 URZ, URZ, URZ, URZ ;  /* 0x0000003f3f3ff290 */ /* 0x000ff6000fffe03f */
[----:B------:R-:W-:Y:S01]  /*3bf40*/  @!UPT UIADD3 URZ, URZ, URZ, URZ ;  /* 0x0000003f3f3ff290 */ /* 0x000fe2000fffe03f */
[----:B------:R-:W-:Y:S01]  /*3bf50*/  STL.64 [R1+0x220], R4 ;  /* 0x0002200401007387 */ /* 0x000fe20000100a00 */
[----:B------:R0:W-:Y:S03]  /*3bf60*/  STL.64 [R1+0x228], R6 ;  /* 0x0002280601007387 */ /* 0x0001e60000100a00 */
[----:B0-----:R-:W2:Y:S01]  /*3bf70*/  LDL.LU.64 R6, [R1+0x6bd8] ;  /* 0x006bd80001067983 */ /* 0x001ea20000300a00 */
[----:B------:R-:W2:Y:S02]  /*3bf80*/  LDL.LU.64 R4, [R1+0x6bd0] ;  /* 0x006bd00001047983 */ /* 0x000ea40000300a00 */
[----:B------:R-:W4:Y:S02]  /*3bf90*/  LDL.LU.64 R24, [R1+0x6bc8] ;  /* 0x006bc80001187983 */ /* 0x000f240000300a00 */
[C---:B----4-:R-:W-:Y:S11]  /*3bfa0*/  HMMA.16816.F32.BF16 R12, R20.reuse, R24, R12 ;  /* 0x00000018140c723c */ /* 0x050ff6000004180c */
[----:B------:R-:W-:Y:S11]  /*3bfb0*/  @!UPT UIADD3 URZ, URZ, URZ, URZ ;  /* 0x0000003f3f3ff290 */ /* 0x000ff6000fffe03f */
[----:B------:R-:W-:Y:S01]  /*3bfc0*/  @!UPT UIADD3 URZ, URZ, URZ, URZ ;  /* 0x0000003f3f3ff290 */ /* 0x000fe2000fffe03f */
[----:B------:R-:W-:Y:S01]  /*3bfd0*/  STL.64 [R1+0x210], R12 ;  /* 0x0002100c01007387 */ /* 0x000fe20000100a00 */
[----:B------:R0:W-:Y:S02]  /*3bfe0*/  STL.64 [R1+0x218], R14 ;  /* 0x0002180e01007387 */ /* 0x0001e40000100a00 */
[----:B0-----:R-:W-:Y:S02]  /*3bff0*/  IMAD.MOV.U32 R15, RZ, RZ, R24 ;  /* 0x000000ffff0f7224 */ /* 0x001fe400078e0018 */
[----:B------:R-:W-:Y:S02]  /*3c000*/  IMAD.MOV.U32 R14, RZ, RZ, R25 ;  /* 0x000000ffff0e7224 */ /* 0x000fe400078e0019 */
[----:B------:R-:W2:Y:S02]  /*3c010*/  LDL.LU.64 R24, [R1+0x6bc0] ;  /* 0x006bc00001187983 */ /* 0x000ea40000300a00 */
[----:B--2---:R-:W-:Y:S01]  /*3c020*/  HMMA.16816.F32.BF16 R4, R20, R24, R4 ;  /* 0x000000181404723c */ /* 0x004fe20000041804 */
[----:B------:R-:W-:-:S02]  /*3c030*/  IMAD.MOV.U32 R12, RZ, RZ, R24 ;  /* 0x000000ffff0c7224 */ /* 0x000fc400078e0018 */
[----:B------:R-:W-:Y:S11]  /*3c040*/  IMAD.MOV.U32 R13, RZ, RZ, R25 ;  /* 0x000000ffff0d7224 */ /* 0x000ff600078e0019 */
[----:B------:R-:W-:Y:S09]  /*3c050*/  @!UPT UIADD3 URZ, URZ, URZ, URZ ;  /* 0x0000003f3f3ff290 */ /* 0x000ff2000fffe03f */
[----:B------:R-:W-:Y:S01]  /*3c060*/  STL.64 [R1+0x200], R4 ;  /* 0x0002000401007387 */ /* 0x000fe20000100a00 */
[----:B------:R0:W-:Y:S03]  /*3c070*/  STL.64 [R1+0x208], R6 ;  /* 0x0002080601007387 */ /* 0x0001e60000100a00 */
[----:B0-----:R-:W2:Y:S01]  /*3c080*/  LDL.LU.64 R6, [R1+0x6bb8] ;  /* 0x006bb80001067983 */ /* 0x001ea20000300a00 */
[----:B------:R-:W3:Y:S02]  /*3c090*/  LDL.LU.64 R4, [R1+0x6bb0] ;  /* 0x006bb00001047983 */ /* 0x000ee40000300a00 */
[----:B------:R-:W4:Y:S02]  /*3c0a0*/  LDL.LU R26, [R1+0x6ba8] ;  /* 0x006ba800011a7983 */ /* 0x000f240000300800 */
[----:B------:R-:W2:Y:S01]  /*3c0b0*/  LDL.LU.64 R24, [R1+0x6ba0] ;  /* 0x006ba00001187983 */ /* 0x000ea20000300a00 */
[----:B------:R-:W-:Y:S01]  /*3c0c0*/  STL.64 [R1+0x6b60], R14 ;  /* 0x006b600e01007387 */ /* 0x000fe20000100a00 */
[----:B------:R0:W-:Y:S03]  /*3c0d0*/  STL.64 [R1+0x6b58], R12 ;  /* 0x006b580c01007387 */ /* 0x0001e60000100a00 */
[----:B0-----:R-:W3:Y:S01]  /*3c0e0*/  LDL.LU.64 R12, [R1+0xbf0] ;  /* 0x000bf000010c7983 */ /* 0x001ee20000300a00 */
[----:B------:R-:W3:Y:S01]  /*3c0f0*/  LDL.LU.64 R14, [R1+0xbf8] ;  /* 0x000bf800010e7983 */ /* 0x000ee20000300a00 */
[C---:B--2---:R-:W-:Y:S11]  /*3c100*/  HMMA.16816.F32.BF16 R8, R20.reuse, R24, R8 ;  /* 0x000000181408723c */ /* 0x044ff60000041808 */
[----:B------:R-:W-:Y:S11]  /*3c110*/  @!UPT UIADD3 URZ, URZ, URZ, URZ ;  /* 0x0000003f3f3ff290 */ /* 0x000ff6000fffe03f */
[----:B------:R-:W-:Y:S01]  /*3c120*/  @!UPT UIADD3 URZ, URZ, URZ, URZ ;  /* 0x0000003f3f3ff290 */ /* 0x000fe2000fffe03f */
[----:B------:R-:W-:Y:S01]  /*3c130*/  STL.64 [R1+0x1f0], R8 ;  /* 0x0001f00801007387 */ /* 0x000fe20000100a00 */
[----:B------:R0:W-:Y:S03]  /*3c140*/  STL.64 [R1+0x1f8], R10 ;  /* 0x0001f80a01007387 */ /* 0x0001e60000100a00 */
[----:B0-----:R-:W2:Y:S01]  /*3c150*/  LDL.LU.64 R10, [R1+0x6b98] ;  /* 0x006b9800010a7983 */ /* 0x001ea20000300a00 */
[----:B------:R-:W2:Y:S02]  /*3c160*/  LDL.LU.64 R8, [R1+0x6b90] ;  /* 0x006b900001087983 */ /* 0x000ea40000300a00 */
[----:B----4-:R-:W-:Y:S02]  /*3c170*/  STL [R1+0x6b88], R26 ;  /* 0x006b881a01007387 */ /* 0x010fe40000100800 */
[----:B------:R0:W-:Y:S02]  /*3c180*/  STL.64 [R1+0x6b80], R24 ;  /* 0x006b801801007387 */ /* 0x0001e40000100a00 */
[----:B0-----:R-:W2:Y:S01]  /*3c190*/  LDL.LU.64 R24, [R1+0xc10] ;  /* 0x000c100001187983 */ /* 0x001ea20000300a00 */
[----:B------:R-:W2:Y:S02]  /*3c1a0*/  LDL.LU.64 R26, [R1+0xc18] ;  /* 0x000c1800011a7983 */ /* 0x000ea40000300a00 */
[C---:B--2---:R-:W-:Y:S11]  /*3c1b0*/  HMMA.16816.F32.BF16 R24, R20.reuse, R8, R24 ;  /* 0x000000081418723c */ /* 0x044ff60000041818 */
[----:B------:R-:W-:Y:S11]  /*3c1c0*/  @!UPT UIADD3 URZ, URZ, URZ, URZ ;  /* 0x0000003f3f3ff290 */ /* 0x000ff6000fffe03f */
[----:B------:R-:W-:Y:S01]  /*3c1d0*/  @!UPT UIADD3 URZ, URZ, URZ, URZ ;  /* 0x0000003f3f3ff290 */ /* 0x000fe2000fffe03f */
[----:B------:R0:W-:Y:S01]  /*3c1e0*/  STL.64 [R1+0x1e0], R24 ;  /* 0x0001e01801007387 */ /* 0x0001e20000100a00 */
[----:B------:R1:W-:Y:S03]  /*3c1f0*/  STL.64 [R1+0x1e8], R26 ;  /* 0x0001e81a01007387 */ /* 0x0003e60000100a00 */
[----:B0-----:R-:W2:Y:S01]  /*3c200*/  LDL.LU.64 R24, [R1+0xc00] ;  /* 0x000c000001187983 */ /* 0x001ea20000300a00 */
[----:B-1----:R-:W2:Y:S02]  /*3c210*/  LDL.LU.64 R26, [R1+0xc08] ;  /* 0x000c0800011a7983 */ /* 0x002ea40000300a00 */
[----:B------:R-:W-:Y:S02]  /*3c220*/  STL.64 [R1+0x6af8], R10 ;  /* 0x006af80a01007387 */ /* 0x000fe40000100a00 */
[----:B------:R0:W-:Y:S02]  /*3c230*/  STL.64 [R1+0x6af0], R8 ;  /* 0x006af00801007387 */ /* 0x0001e40000100a00 */
[----:B0-----:R-:W4:Y:S01]  /*3c240*/  LDL.LU.64 R8, [R1+0xa0] ;  /* 0x0000a00001087983 */ /* 0x001f220000300a00 */
[----:B---3--:R-:W-:Y:S03]  /*3c250*/  HMMA.16816.F32.BF16 R12, R20, R4, R12 ;  /* 0x00000004140c723c */ /* 0x008fe6000004180c */
[----:B----4-:R0:W-:Y:S04]  /*3c260*/  STL.64 [R1+0x6b70], R8 ;  /* 0x006b700801007387 */ /* 0x0101e80000100a00 */
[----:B0-----:R-:W3:Y:S04]  /*3c270*/  LDL.LU.64 R8, [R1+0xb0] ;  /* 0x0000b00001087983 */ /* 0x001ee80000300a00 */
[----:B---3--:R0:W-:Y:S04]  /*3c280*/  STL.64 [R1+0x6b78], R8 ;  /* 0x006b780801007387 */ /* 0x0081e80000100a00 */
[----:B0-----:R-:W2:Y:S08]  /*3c290*/  LDL.LU.64 R8, [R1+0xc0] ;  /* 0x0000c00001087983 */ /* 0x001eb00000300a00 */
[----:B------:R0:W-:Y:S02]  /*3c2a0*/  STL.64 [R1+0x1d0], R12 ;  /* 0x0001d00c01007387 */ /* 0x0001e40000100a00 */
[----:B------:R-:W-:Y:S01]  /*3c2b0*/  STL.64 [R1+0x1d8], R14 ;  /* 0x0001d80e01007387 */ /* 0x000fe20000100a00 */
[----:B0-----:R-:W3:Y:S04]  /*3c2c0*/  LDL.LU.64 R12, [R1+0x80] ;  /* 0x00008000010c7983 */ /* 0x001ee80000300a00 */
[----:B---3--:R0:W-:Y:S04]  /*3c2d0*/  STL.64 [R1+0x6b68], R12 ;  /* 0x006b680c01007387 */ /* 0x0081e80000100a00 */
[----:B0-----:R-:W3:Y:S01]  /*3c2e0*/  LDL.LU.64 R12, [R1+0x90] ;  /* 0x00009000010c7983 */ /* 0x001ee20000300a00 */
[----:B------:R-:W-:Y:S02]  /*3c2f0*/  STL.64 [R1+0x6ae8], R6 ;  /* 0x006ae80601007387 */ /* 0x000fe40000100a00 */
[----:B------:R0:W-:Y:S02]  /*3c300*/  STL.64 [R1+0x6ae0], R4 ;  /* 0x006ae00401007387 */ /* 0x0001e40000100a00 */
[----:B0-----:R-:W4:Y:S01]  /*3c310*/  LDL.LU.64 R4, [R1+0xbe0] ;  /* 0x000be00001047983 */ /* 0x001f220000300a00 */
[----:B------:R-:W4:Y:S02]  /*3c320*/  LDL.LU.64 R6, [R1+0xbe8] ;  /* 0x000be80001067983 */ /* 0x000f240000300a00 */
[----:B------:R-:W-:-:S02]  /*3c330*/  IMAD.MOV.U32 R2, RZ, RZ, R16 ;  /* 0x000000ffff027224 */ /* 0x000fc400078e0010 */
[----:B------:R-:W-:Y:S01]  /*3c340*/  IMAD.MOV.U32 R0, RZ, RZ, R17 ;  /* 0x000000ffff007224 */ /* 0x000fe200078e0011 */
[C---:B--2---:R-:W-:Y:S08]  /*3c350*/  HMMA.16816.F32.BF16 R24, R20.reuse, R8, R24 ;  /* 0x000000081418723c */ /* 0x044ff00000041818 */
[----:B----4-:R-:W-:Y:S01]  /*3c360*/  HMMA.16816.F32.BF16 R4, R20, R16, R4 ;  /* 0x000000101404723c */ /* 0x010fe20000041804 */
[----:B------:R0:W1:Y:S02]  /*3c370*/  LDSM.16.MT88.4 R16, [R29+0x4000] ;  /* 0x004000001d10783b */ /* 0x0000640000004200 */
[----:B0-----:R-:W-:Y:S11]  /*3c380*/  IMAD.MOV.U32 R29, RZ, RZ, R9 ;  /* 0x000000ffff1d7224 */ /* 0x001ff600078e0009 */
[----:B------:R-:W-:Y:S09]  /*3c390*/  @!UPT UIADD3 URZ, URZ, URZ, URZ ;  /* 0x0000003f3f3ff290 */ /* 0x000ff2000fffe03f */
[----:B------:R0:W-:Y:S01]  /*3c3a0*/  STL.64 [R1+0x1c0], R4 ;  /* 0x0001c00401007387 */ /* 0x0001e20000100a00 */
[----:B------:R-:W-:Y:S03]  /*3c3b0*/  STL.64 [R1+0x1c8], R6 ;  /* 0x0001c80601007387 */ /* 0x000fe60000100a00 */
[----:B0-----:R-:W2:Y:S04]  /*3c3c0*/  LDL.LU.64 R4, [R1+0x70] ;  /* 0x0000700001047983 */ /* 0x001ea80000300a00 */
[----:B-1----:R-:W-:Y:S01]  /*3c3d0*/  STL.64 [R1+0x69e0], R18 ;  /* 0x0069e01201007387 */ /* 0x002fe20000100a00 */
[----:B------:R0:W-:Y:S03]  /*3c3e0*/  STL.64 [R1+0x69d8], R16 ;  /* 0x0069d81001007387 */ /* 0x0001e60000100a00 */
[----:B0-----:R-:W4:Y:S01]  /*3c3f0*/  LDL.LU.64 R16, [R1+0x9f0] ;  /* 0x0009f00001107983 */ /* 0x001f220000300a00 */
[----:B------:R-:W4:Y:S02]  /*3c400*/  LDL.LU.64 R18, [R1+0x9f8] ;  /* 0x0009f80001127983 */ /* 0x000f240000300a00 */
[----:B------:R-:W-:Y:S02]  /*3c410*/  STL.64 [R1+0x1b0], R24 ;  /* 0x0001b01801007387 */ /* 0x000fe40000100a00 */
[----:B------:R0:W-:Y:S02]  /*3c420*/  STL.64 [R1+0x1b8], R26 ;  /* 0x0001b81a01007387 */ /* 0x0001e40000100a00 */
[----:B0-----:R-:W2:Y:S01]  /*3c430*/  LDL.LU R26, [R1+0x6b88] ;  /* 0x006b8800011a7983 */ /* 0x001ea20000300800 */
[----:B------:R-:W2:Y:S02]  /*3c440*/  LDL.LU.64 R24, [R1+0x6b80] ;  /* 0x006b800001187983 */ /* 0x000ea40000300a00 */
[----:B------:R-:W-:-:S02]  /*3c450*/  IMAD.MOV.U32 R27, RZ, RZ, R8 ;  /* 0x000000ffff1b7224 */ /* 0x000fc400078e0008 */
[----:B------:R-:W4:Y:S02]  /*3c460*/  LDL.LU.64 R8, [R1+0x6b78] ;  /* 0x006b780001087983 */ /* 0x000f240000300a00 */
[C---:B----4-:R-:W-:Y:S02]  /*3c470*/  HMMA.16816.F32.BF16 R16, R20.reuse, R8, R16 ;  /* 0x000000081410723c */ /* 0x050fe40000041810 */
[----:B--2---:R-:W-:Y:S01]  /*3c480*/  STL.64 [R1+0x6b08], R26 ;  /* 0x006b081a01007387 */ /* 0x004fe20000100a00 */
[----:B------:R0:W-:Y:S03]  /*3c490*/  STL.64 [R1+0x6b00], R24 ;  /* 0x006b001801007387 */ /* 0x0001e60000100a00 */
[----:B0-----:R-:W2:Y:S11]  /*3c4a0*/  LDL.LU.64 R24, [R1+0x60] ;  /* 0x0000600001187983 */ /* 0x001eb60000300a00 */
[----:B------:R-:W-:Y:S06]  /*3c4b0*/  @!UPT UIADD3 URZ, URZ, URZ, URZ ;  /* 0x0000003f3f3ff290 */ /* 0x000fec000fffe03f */
[----:B------:R0:W-:Y:S01]  /*3c4c0*/  STL.64 [R1+0x1a0], R16 ;  /* 0x0001a01001007387 */ /* 0x0001e20000100a00 */
[----:B------:R-:W-:Y:S02]  /*3c4d0*/  STL.64 [R1+0x1a8], R18 ;  /* 0x0001a81201007387 */ /* 0x000fe40000100a00 */
[----:B0-----:R-:W-:Y:S02]  /*3c4e0*/  IMAD.MOV.U32 R16, RZ, RZ, R9 ;  /* 0x000000ffff107224 */ /* 0x001fe400078e0009 */
[----:B------:R-:W-:Y:S02]  /*3c4f0*/  IMAD.MOV.U32 R17, RZ, RZ, R8 ;  /* 0x000000ffff117224 */ /* 0x000fe400078e0008 */
[----:B------:R-:W4:Y:S01]  /*3c500*/  LDL.LU.64 R8, [R1+0x6b70] ;  /* 0x006b700001087983 */ /* 0x000f220000300a00 */
[----:B------:R-:W-:Y:S02]  /*3c510*/  STL [R1+0x6a94], R16 ;  /* 0x006a941001007387 */ /* 0x000fe40000100800 */
[----:B------:R0:W-:Y:S02]  /*3c520*/  STL [R1+0x6a90], R17 ;  /* 0x006a901101007387 */ /* 0x0001e40000100800 */
[----:B0-----:R-:W4:Y:S01]  /*3c530*/  LDL.LU.64 R16, [R1+0x9e0] ;  /* 0x0009e00001107983 */ /* 0x001f220000300a00 */
        /* <DEDUP_REMOVED lines=8> */
[----:B------:R-:W4:Y:S01]  /*3c5c0*/  LDL.LU.64 R8, [R1+0x50] ;  /* 0x0000500001087983 */ /* 0x000f220000300a00 */
[----:B------:R-:W-:Y:S02]  /*3c5d0*/  STL [R1+0x6a9c], R18 ;  /* 0x006a9c1201007387 */ /* 0x000fe40000100800 */
[----:B------:R0:W-:Y:S02]  /*3c5e0*/  STL [R1+0x6a98], R19 ;  /* 0x006a981301007387 */ /* 0x0001e40000100800 */
[----:B------:R-:W3:Y:S01]  /*3c5f0*/  LDL.LU.64 R16, [R1+0x9c0] ;  /* 0x0009c00001107983 */ /* 0x000ee20000300a00 */
[----:B0-----:R-:W3:Y:S02]  /*3c600*/  LDL.LU.64 R18, [R1+0x9c8] ;  /* 0x0009c80001127983 */ /* 0x001ee40000300a00 */
[C---:B---3--:R-:W-:Y:S11]  /*3c610*/  HMMA.16816.F32.BF16 R16, R20.reuse, R12, R16 ;  /* 0x0000000c1410723c */ /* 0x048ff60000041810 */
[----:B------:R-:W-:Y:S11]  /*3c620*/  @!UPT UIADD3 URZ, URZ, URZ, URZ ;  /* 0x0000003f3f3ff290 */ /* 0x000ff6000fffe03f */
[----:B------:R-:W-:Y:S01]  /*3c630*/  @!UPT UIADD3 URZ, URZ, URZ, URZ ;  /* 0x0000003f3f3ff290 */ /* 0x000fe2000fffe03f */
[----:B------:R0:W-:Y:S01]  /*3c640*/  STL.64 [R1+0x180], R16 ;  /* 0x0001801001007387 */ /* 0x0001e20000100a00 */
[----:B------:R-:W-:Y:S02]  /*3c650*/  STL.64 [R1+0x188], R18 ;  /* 0x0001881201007387 */ /* 0x000fe40000100a00 */
[----:B0-----:R-:W-:Y:S02]  /*3c660*/  IMAD.MOV.U32 R17, RZ, RZ, R13 ;  /* 0x000000ffff117224 */ /* 0x001fe400078e000d */
[----:B------:R-:W-:Y:S02]  /*3c670*/  IMAD.MOV.U32 R16, RZ, RZ, R12 ;  /* 0x000000ffff107224 */ /* 0x000fe400078e000c */
[----:B------:R-:W3:Y:S01]  /*3c680*/  LDL.LU.64 R12, [R1+0x6b68] ;  /* 0x006b6800010c7983 */ /* 0x000ee20000300a00 */
[----:B------:R-:W-:Y:S02]  /*3c690*/  STL [R1+0x6aa4], R17 ;  /* 0x006aa41101007387 */ /* 0x000fe40000100800 */
[----:B------:R0:W-:Y:S02]  /*3c6a0*/  STL [R1+0x6aa0], R16 ;  /* 0x006aa01001007387 */ /* 0x0001e40000100800 */
[----:B0-----:R-:W3:Y:S01]  /*3c6b0*/  LDL.LU.64 R16, [R1+0x9b0] ;  /* 0x0009b00001107983 */ /* 0x001ee20000300a00 */
[----:B------:R-:W3:Y:S02]  /*3c6c0*/  LDL.LU.64 R18, [R1+0x9b8] ;  /* 0x0009b80001127983 */ /* 0x000ee40000300a00 */
[C---:B---3--:R-:W-:Y:S11]  /*3c6d0*/  HMMA.16816.F32.BF16 R16, R20.reuse, R12, R16 ;  /* 0x0000000c1410723c */ /* 0x048ff60000041810 */
[----:B------:R-:W-:Y:S11]  /*3c6e0*/  @!UPT UIADD3 URZ, URZ, URZ, URZ ;  /* 0x0000003f3f3ff290 */ /* 0x000ff6000fffe03f */
[----:B------:R-:W-:Y:S01]  /*3c6f0*/  @!UPT UIADD3 URZ, URZ, URZ, URZ ;  /* 0x0000003f3f3ff290 */ /* 0x000fe2000fffe03f */
[----:B------:R-:W-:Y:S01]  /*3c700*/  STL.64 [R1+0x170], R16 ;  /* 0x0001701001007387 */ /* 0x000fe20000100a00 */
[----:B------:R0:W-:Y:S02]  /*3c710*/  STL.64 [R1+0x178], R18 ;  /* 0x0001781201007387 */ /* 0x0001e40000100a00 */
[----:B------:R-:W3:Y:S02]  /*3c720*/  LDL.LU.64 R14, [R1+0x6b60] ;  /* 0x006b6000010e7983 */ /* 0x000ee40000300a00 */
[----:B0-----:R-:W-:Y:S02]  /*3c730*/  IMAD.MOV.U32 R19, RZ, RZ, R13 ;  /* 0x000000ffff137224 */ /* 0x001fe400078e000d */
[----:B------:R-:W-:Y:S02]  /*3c740*/  IMAD.MOV.U32 R18, RZ, RZ, R12 ;  /* 0x000000ffff127224 */ /* 0x000fe400078e000c */
[----:B------:R-:W2:Y:S01]  /*3c750*/  LDL.LU.64 R12, [R1+0x6b58] ;  /* 0x006b5800010c7983 */ /* 0x000ea20000300a00 */
[----:B------:R-:W-:Y:S02]  /*3c760*/  STL [R1+0x6aac], R19 ;  /* 0x006aac1301007387 */ /* 0x000fe40000100800 */
[----:B------:R0:W-:Y:S02]  /*3c770*/  STL [R1+0x6aa8], R18 ;  /* 0x006aa81201007387 */ /* 0x0001e40000100800 */
[----:B------:R-:W2:Y:S01]  /*3c780*/  LDL.LU.64 R16, [R1+0x8f0] ;  /* 0x0008f00001107983 */ /* 0x000ea20000300a00 */
[----:B0-----:R-:W2:Y:S02]  /*3c790*/  LDL.LU.64 R18, [R1+0x8f8] ;  /* 0x0008f80001127983 */ /* 0x001ea40000300a00 */
[C---:B--2---:R-:W-:Y:S11]  /*3c7a0*/  HMMA.16816.F32.BF16 R16, R20.reuse, R4, R16 ;  /* 0x000000041410723c */ /* 0x044ff60000041810 */
[----:B------:R-:W-:Y:S11]  /*3c7b0*/  @!UPT UIADD3 URZ, URZ, URZ, URZ ;  /* 0x0000003f3f3ff290 */ /* 0x000ff6000fffe03f */
[----:B------:R-:W-:Y:S01]  /*3c7c0*/  @!UPT UIADD3 URZ, URZ, URZ, URZ ;  /* 0x0000003f3f3ff290 */ /* 0x000fe2000fffe03f */
[----:B------:R0:W-:Y:S01]  /*3c7d0*/  STL.64 [R1+0x160], R16 ;  /* 0x0001601001007387 */ /* 0x0001e20000100a00 */
[----:B------:R-:W-:Y:S02]  /*3c7e0*/  STL.64 [R1+0x168], R18 ;  /* 0x0001681201007387 */ /* 0x000fe40000100a00 */
[----:B0-----:R-:W-:Y:S02]  /*3c7f0*/  IMAD.MOV.U32 R16, RZ, RZ, R5 ;  /* 0x000000ffff107224 */ /* 0x001fe400078e0005 */
[----:B------:R-:W-:Y:S02]  /*3c800*/  IMAD.MOV.U32 R17, RZ, RZ, R4 ;  /* 0x000000ffff117224 */ /* 0x000fe400078e0004 */
[----:B------:R-:W2:Y:S01]  /*3c810*/  LDL.LU.64 R4, [R1+0x830] ;  /* 0x0008300001047983 */ /* 0x000ea20000300a00 */
[----:B------:R-:W2:Y:S02]  /*3c820*/  LDL.LU.64 R6, [R1+0x838] ;  /* 0x0008380001067983 */ /* 0x000ea40000300a00 */
[----:B------:R-:W-:Y:S02]  /*3c830*/  STL [R1+0x6ab4], R16 ;  /* 0x006ab41001007387 */ /* 0x000fe40000100800 */
[----:B------:R0:W-:Y:S02]  /*3c840*/  STL [R1+0x6ab0], R17 ;  /* 0x006ab01101007387 */ /* 0x0001e40000100800 */
[----:B0-----:R-:W2:Y:S01]  /*3c850*/  LDL.LU.64 R16, [R1+0x8e0] ;  /* 0x0008e00001107983 */ /* 0x001ea20000300a00 */
[----:B------:R-:W2:Y:S02]  /*3c860*/  LDL.LU.64 R18, [R1+0x8e8] ;  /* 0x0008e80001127983 */ /* 0x000ea40000300a00 */
[----:B--2---:R-:W-:Y:S11]  /*3c870*/  HMMA.16816.F32.BF16 R16, R20, R24, R16 ;  /* 0x000000181410723c */ /* 0x004ff60000041810 */
[----:B------:R-:W-:Y:S11]  /*3c880*/  @!UPT UIADD3 URZ, URZ, URZ, URZ ;  /* 0x0000003f3f3ff290 */ /* 0x000ff6000fffe03f */
[----:B------:R-:W-:Y:S01]  /*3c890*/  @!UPT UIADD3 URZ, URZ, URZ, URZ ;  /* 0x0000003f3f3ff290 */ /* 0x000fe2000fffe03f */
[----:B------:R-:W-:Y:S01]  /*3c8a0*/  STL.64 [R1+0x150], R16 ;  /* 0x0001501001007387 */ /* 0x000fe20000100a00 */
[----:B------:R0:W-:Y:S02]  /*3c8b0*/  STL.64 [R1+0x158], R18 ;  /* 0x0001581201007387 */ /* 0x0001e40000100a00 */
[----:B0-----:R-:W-:Y:S02]  /*3c8c0*/  IMAD.MOV.U32 R19, RZ, RZ, R24 ;  /* 0x000000ffff137224 */ /* 0x001fe400078e0018 */
[----:B------:R-:W-:Y:S02]  /*3c8d0*/  IMAD.MOV.U32 R18, RZ, RZ, R25 ;  /* 0x000000ffff127224 */ /* 0x000fe400078e0019 */
[----:B------:R-:W-:Y:S02]  /*3c8e0*/  IMAD.MOV.U32 R24, RZ, RZ, R12 ;  /* 0x000000ffff187224 */ /* 0x000fe400078e000c */
[----:B------:R-:W-:Y:S01]  /*3c8f0*/  IMAD.MOV.U32 R25, RZ, RZ, R13 ;  /* 0x000000ffff197224 */ /* 0x000fe200078e000d */
[----:B------:R-:W2:Y:S01]  /*3c900*/  LDL.LU R12, [R1+0x6b54] ;  /* 0x006b5400010c7983 */ /* 0x000ea20000300800 */
[----:B------:R-:W2:Y:S03]  /*3c910*/  LDL.LU R13, [R1+0x6b50] ;  /* 0x006b5000010d7983 */ /* 0x000ea60000300800 */
[----:B------:R3:W-:Y:S02]  /*3c920*/  STL.64 [R1+0x6b20], R24 ;  /* 0x006b201801007387 */ /* 0x0007e40000100a00 */
[----:B---3--:R-:W-:-:S02]  /*3c930*/  IMAD.MOV.U32 R24, RZ, RZ, R15 ;  /* 0x000000ffff187224 */ /* 0x008fc400078e000f */
[----:B------:R-:W-:-:S05]  /*3c940*/  IMAD.MOV.U32 R25, RZ, RZ, R14 ;  /* 0x000000ffff197224 */ /* 0x000fca00078e000e */
[----:B------:R0:W-:Y:S04]  /*3c950*/  STL.64 [R1+0x6b38], R24 ;  /* 0x006b381801007387 */ /* 0x0001e80000100a00 */
[----:B0-----:R-:W3:Y:S01]  /*3c960*/  LDL.LU.64 R24, [R1+0x8d0] ;  /* 0x0008d00001187983 */ /* 0x001ee20000300a00 */
[----:B------:R-:W3:Y:S02]  /*3c970*/  LDL.LU.64 R26, [R1+0x8d8] ;  /* 0x0008d800011a7983 */ /* 0x000ee40000300a00 */
[----:B------:R0:W-:Y:S02]  /*3c980*/  STL [R1+0x6abc], R18 ;  /* 0x006abc1201007387 */ /* 0x0001e40000100800 */
[----:B------:R1:W-:Y:S02]  /*3c990*/  STL [R1+0x6ab8], R19 ;  /* 0x006ab81301007387 */ /* 0x0003e40000100800 */
[----:B----4-:R-:W-:-:S02]  /*3c9a0*/  IMAD.MOV.U32 R16, RZ, RZ, R8 ;  /* 0x000000ffff107224 */ /* 0x010fc400078e0008 */
[----:B------:R-:W-:Y:S01]  /*3c9b0*/  IMAD.MOV.U32 R17, RZ, RZ, R9 ;  /* 0x000000ffff117224 */ /* 0x000fe200078e0009 */
[----:B--2---:R-:W-:Y:S01]  /*3c9c0*/  HMMA.16816.F32.BF16 R4, R20, R12, R4 ;  /* 0x0000000c1404723c */ /* 0x004fe20000041804 */
[----:B0-----:R-:W-:Y:S02]  /*3c9d0*/  IMAD.MOV.U32 R18, RZ, RZ, R12 ;  /* 0x000000ffff127224 */ /* 0x001fe400078e000c */
[----:B-1----:R-:W-:-:S05]  /*3c9e0*/  IMAD.MOV.U32 R19, RZ, RZ, R13 ;  /* 0x000000ffff137224 */ /* 0x002fca00078e000d */
[----:B---3--:R-:W-:Y:S11]  /*3c9f0*/  HMMA.16816.F32.BF16 R24, R20, R8, R24 ;  /* 0x000000081418723c */ /* 0x008ff60000041818 */
[----:B------:R-:W-:Y:S11]  /*3ca00*/  @!UPT UIADD3 URZ, URZ, URZ, URZ ;  /* 0x0000003f3f3ff290 */ /* 0x000ff6000fffe03f */
[----:B------:R-:W-:Y:S01]  /*3ca10*/  @!UPT UIADD3 URZ, URZ, URZ, URZ ;  /* 0x0000003f3f3ff290 */ /* 0x000fe2000fffe03f */
[----:B------:R0:W-:Y:S01]  /*3ca20*/  STL.64 [R1+0x140], R24 ;  /* 0x0001401801007387 */ /* 0x0001e20000100a00 */
[----:B------:R1:W-:Y:S02]  /*3ca30*/  STL.64 [R1+0x148], R26 ;  /* 0x0001481a01007387 */ /* 0x0003e40000100a00 */
[----:B------:R-:W-:Y:S02]  /*3ca40*/  STL.64 [R1+0x130], R4 ;  /* 0x0001300401007387 */ /* 0x000fe40000100a00 */
[----:B------:R-:W-:Y:S01]  /*3ca50*/  STL.64 [R1+0x138], R6 ;  /* 0x0001380601007387 */ /* 0x000fe20000100a00 */
[----:B------:R-:W2:Y:S01]  /*3ca60*/  LDL.LU.64 R14, [R1+0x6b48] ;  /* 0x006b4800010e7983 */ /* 0x000ea20000300a00 */
[----:B------:R-:W2:Y:S03]  /*3ca70*/  LDL.LU.64 R12, [R1+0x6b40] ;  /* 0x006b4000010c7983 */ /* 0x000ea60000300a00 */
[----:B0-----:R-:W2:Y:S01]  /*3ca80*/  LDL.LU.64 R24, [R1+0xdd0] ;  /* 0x000dd00001187983 */ /* 0x001ea20000300a00 */
[----:B-1----:R-:W2:Y:S02]  /*3ca90*/  LDL.LU.64 R26, [R1+0xdd8] ;  /* 0x000dd800011a7983 */ /* 0x002ea40000300a00 */
[----:B------:R-:W-:Y:S02]  /*3caa0*/  STL.64 [R1+0x6ac8], R18 ;  /* 0x006ac81201007387 */ /* 0x000fe40000100a00 */
[----:B------:R-:W-:Y:S01]  /*3cab0*/  STL.64 [R1+0x6ac0], R16 ;  /* 0x006ac01001007387 */ /* 0x000fe20000100a00 */
[----:B------:R-:W3:Y:S01]  /*3cac0*/  LDL.LU.64 R8, [R1+0xd20] ;  /* 0x000d200001087983 */ /* 0x000ee20000300a00 */
[----:B------:R-:W4:Y:S03]  /*3cad0*/  LDL.LU.64 R10, [R1+0xd28] ;  /* 0x000d2800010a7983 */ /* 0x000f260000300a00 */
[----:B----4-:R-:W-:Y:S01]  /*3cae0*/  STL.64 [R1+0x6b18], R10 ;  /* 0x006b180a01007387 */ /* 0x010fe20000100a00 */
[----:B---3--:R0:W-:Y:S03]  /*3caf0*/  STL.64 [R1+0x6b10], R8 ;  /* 0x006b100801007387 */ /* 0x0081e60000100a00 */
[----:B0-----:R-:W3:Y:S01]  /*3cb00*/  LDL.LU.64 R8, [R1+0xd40] ;  /* 0x000d400001087983 */ /* 0x001ee20000300a00 */
[----:B------:R-:W4:Y:S02]  /*3cb10*/  LDL.LU.64 R10, [R1+0xd48] ;  /* 0x000d4800010a7983 */ /* 0x000f240000300a00 */
[----:B------:R-:W-:-:S02]  /*3cb20*/  IMAD.MOV.U32 R16, RZ, RZ, R28 ;  /* 0x000000ffff107224 */ /* 0x000fc400078e001c */
[----:B------:R-:W-:Y:S02]  /*3cb30*/  IMAD.MOV.U32 R17, RZ, RZ, R3 ;  /* 0x000000ffff117224 */ /* 0x000fe400078e0003 */
[----:B------:R-:W-:Y:S02]  /*3cb40*/  IMAD.MOV.U32 R20, RZ, RZ, R2 ;  /* 0x000000ffff147224 */ /* 0x000fe400078e0002 */
[----:B------:R-:W-:-:S03]  /*3cb50*/  IMAD.MOV.U32 R21, RZ, RZ, R0 ;  /* 0x000000ffff157224 */ /* 0x000fc600078e0000 */
[----:B--2---:R-:W-:Y:S01]  /*3cb60*/  HMMA.16816.F32.BF16 R16, R12, R16, R24 ;  /* 0x000000100c10723c */ /* 0x004fe20000041818 */
[----:B----4-:R-:W-:Y:S01]  /*3cb70*/  STL.64 [R1+0x6b30], R10 ;  /* 0x006b300a01007387 */ /* 0x010fe20000100a00 */
[----:B---3--:R0:W-:Y:S03]  /*3cb80*/  STL.64 [R1+0x6b28], R8 ;  /* 0x006b280801007387 */ /* 0x0081e60000100a00 */
[----:B0-----:R-:W2:Y:S01]  /*3cb90*/  LDL.LU.64 R8, [R1+0xd80] ;  /* 0x000d800001087983 */ /* 0x001ea20000300a00 */
[----:B------:R-:W2:Y:S02]  /*3cba0*/  LDL.LU.64 R10, [R1+0xd88] ;  /* 0x000d8800010a7983 */ /* 0x000ea40000300a00 */
[----:B------:R-:W3:Y:S02]  /*3cbb0*/  LDL.LU.64 R4, [R1+0xb40] ;  /* 0x000b400001047983 */ /* 0x000ee40000300a00 */
[----:B------:R-:W3:Y:S01]  /*3cbc0*/  LDL.LU.64 R6, [R1+0xb48] ;  /* 0x000b480001067983 */ /* 0x000ee20000300a00 */
[----:B------:R0:W-:Y:S04]  /*3cbd0*/  STL.64 [R1+0x6ad8], R20 ;  /* 0x006ad81401007387 */ /* 0x0001e80000100a00 */
[----:B0-----:R-:W4:Y:S01]  /*3cbe0*/  LDL.LU.64 R20, [R1+0xaf0] ;  /* 0x000af00001147983 */ /* 0x001f220000300a00 */
[----:B------:R-:W4:Y:S02]  /*3cbf0*/  LDL.LU.64 R22, [R1+0xaf8] ;  /* 0x000af80001167983 */ /* 0x000f240000300a00 */
[----:B------:R-:W2:Y:S06]  /*3cc00*/  LDL.LU.64 R24, [R1+0x6b38] ;  /* 0x006b380001187983 */ /* 0x000eac0000300a00 */
[----:B------:R-:W-:-:S02]  /*3cc10*/  IMAD.MOV.U32 R0, RZ, RZ, R19 ;  /* 0x000000ffff007224 */ /* 0x000fc400078e0013 */
[----:B------:R-:W-:Y:S02]  /*3cc20*/  IMAD.MOV.U32 R2, RZ, RZ, R18 ;  /* 0x000000ffff027224 */ /* 0x000fe400078e0012 */
[----:B------:R-:W-:Y:S02]  /*3cc30*/  IMAD.MOV.U32 R28, RZ, RZ, R16 ;  /* 0x000000ffff1c7224 */ /* 0x000fe400078e0010 */
[----:B------:R-:W-:Y:S02]  /*3cc40*/  IMAD.MOV.U32 R3, RZ, RZ, R17 ;  /* 0x000000ffff037224 */ /* 0x000fe400078e0011 */
[----:B------:R-:W3:Y:S01]  /*3cc50*/  LDL.LU.64 R16, [R1+0xa90] ;  /* 0x000a900001107983 */ /* 0x000ee20000300a00 */
[----:B------:R-:W3:Y:S02]  /*3cc60*/  LDL.LU.64 R18, [R1+0xa98] ;  /* 0x000a980001127983 */ /* 0x000ee40000300a00 */
[----:B------:R-:W-:Y:S02]  /*3cc70*/  STL [R1+0x625c], R0 ;  /* 0x00625c0001007387 */ /* 0x000fe40000100800 */
[----:B------:R-:W-:Y:S01]  /*3cc80*/  STL [R1+0x6258], R2 ;  /* 0x0062580201007387 */ /* 0x000fe20000100800 */
[----:B------:R-:W-:Y:S01]  /*3cc90*/  STL [R1+0x6254], R3 ;  /* 0x0062540301007387 */ /* 0x000fe20000100800 */
[----:B------:R-:W-:Y:S01]  /*3cca0*/  STL [R1+0x6250], R28 ;  /* 0x0062501c01007387 */ /* 0x000fe20000100800 */
        /* <DEDUP_REMOVED lines=14> */
[----:B------:R-:W2:Y:S02]  /*3cd90*/  LDL.LU.64 R24, [R1+0x6b00] ;  /* 0x006b000001187983 */ /* 0x000ea40000300a00 */
[C---:B--2---:R-:W-:Y:S11]  /*3cda0*/  HMMA.16816.F32.BF16 R8, R12.reuse, R24, R8 ;  /* 0x000000180c08723c */ /* 0x044ff60000041808 */
[----:B------:R-:W-:Y:S11]  /*3cdb0*/  @!UPT UIADD3 URZ, URZ, URZ, URZ ;  /* 0x0000003f3f3ff290 */ /* 0x000ff6000fffe03f */
[----:B------:R-:W-:Y:S01]  /*3cdc0*/  @!UPT UIADD3 URZ, URZ, URZ, URZ ;  /* 0x0000003f3f3ff290 */ /* 0x000fe2000fffe03f */
[----:B------:R-:W-:Y:S01]  /*3cdd0*/  STL.64 [R1+0xf0], R8 ;  /* 0x0000f00801007387 */ /* 0x000fe20000100a00 */
[----:B------:R0:W-:Y:S03]  /*3cde0*/  STL.64 [R1+0xf8], R10 ;  /* 0x0000f80a01007387 */ /* 0x0001e60000100a00 */
[----:B0-----:R-:W2:Y:S01]  /*3cdf0*/  LDL.LU.64 R10, [R1+0x6af8] ;  /* 0x006af800010a7983 */ /* 0x001ea20000300a00 */
[----:B------:R-:W3:Y:S02]  /*3ce00*/  LDL.LU.64 R8, [R1+0x6af0] ;  /* 0x006af00001087983 */ /* 0x000ee40000300a00 */
[----:B------:R-:W2:Y:S01]  /*3ce10*/  LDL R25, [R1+0x9d0] ;  /* 0x0009d00001197983 */ /* 0x000ea20000100800 */
[C---:B---3--:R-:W-:Y:S11]  /*3ce20*/  HMMA.16816.F32.BF16 R4, R12.reuse, R8, R4 ;  /* 0x000000080c04723c */ /* 0x048ff60000041804 */
[----:B------:R-:W-:Y:S11]  /*3ce30*/  @!UPT UIADD3 URZ, URZ, URZ, URZ ;  /* 0x0000003f3f3ff290 */ /* 0x000ff6000fffe03f */
[----:B------:R-:W-:Y:S01]  /*3ce40*/  @!UPT UIADD3 URZ, URZ, URZ, URZ ;  /* 0x0000003f3f3ff290 */ /* 0x000fe2000fffe03f */
[----:B------:R-:W-:Y:S01]  /*3ce50*/  STL.64 [R1+0xe0], R4 ;  /* 0x0000e00401007387 */ /* 0x000fe20000100a00 */
[----:B------:R0:W-:Y:S03]  /*3ce60*/  STL.64 [R1+0xe8], R6 ;  /* 0x0000e80601007387 */ /* 0x0001e60000100a00 */
[----:B0-----:R-:W3:Y:S01]  /*3ce70*/  LDL.LU.64 R6, [R1+0x6ae8] ;  /* 0x006ae80001067983 */ /* 0x001ee20000300a00 */
[----:B------:R-:W4:Y:S02]  /*3ce80*/  LDL.LU.64 R4, [R1+0x6ae0] ;  /* 0x006ae00001047983 */ /* 0x000f240000300a00 */
[----:B----4-:R-:W-:Y:S11]  /*3ce90*/  HMMA.16816.F32.BF16 R20, R12, R4, R20 ;  /* 0x000000040c14723c */ /* 0x010ff60000041814 */
[----:B------:R-:W-:Y:S11]  /*3cea0*/  @!UPT UIADD3 URZ, URZ, URZ, URZ ;  /* 0x0000003f3f3ff290 */ /* 0x000ff6000fffe03f */
[----:B------:R-:W-:Y:S01]  /*3ceb0*/  @!UPT UIADD3 URZ, URZ, URZ, URZ ;  /* 0x0000003f3f3ff290 */ /* 0x000fe2000fffe03f */
[----:B------:R0:W-:Y:S01]  /*3cec0*/  STL [R1+0xd0], R20 ;  /* 0x0000d01401007387 */ /* 0x0001e20000100800 */
[----:B------:R-:W-:Y:S02]  /*3ced0*/  IMAD.MOV.U32 R24, RZ, RZ, R21 ;  /* 0x000000ffff187224 */ /* 0x000fe400078e0015 */
[----:B------:R-:W-:Y:S01]  /*3cee0*/  STL [R1+0xd8], R22 ;  /* 0x0000d81601007387 */ /* 0x000fe20000100800 */
[----:B0-----:R-:W4:Y:S01]  /*3cef0*/  LDL.LU.64 R20, [R1+0x6ad8] ;  /* 0x006ad80001147983 */ /* 0x001f220000300a00 */
[----:B------:R-:W-:Y:S02]  /*3cf00*/  IMAD.MOV.U32 R4, RZ, RZ, R23 ;  /* 0x000000ffff047224 */ /* 0x000fe400078e0017 */
[----:B------:R-:W-:Y:S03]  /*3cf10*/  STL [R1+0x63e0], R24 ;  /* 0x0063e01801007387 */ /* 0x000fe60000100800 */
[----:B------:R0:W-:Y:S01]  /*3cf20*/  STL [R1+0x6260], R4 ;  /* 0x0062600401007387 */ /* 0x0001e20000100800 */
[----:B---3--:R-:W-:Y:S02]  /*3cf30*/  STL.64 [R1+0x69d0], R6 ;  /* 0x0069d00601007387 */ /* 0x008fe40000100a00 */
[----:B0-----:R-:W-:-:S02]  /*3cf40*/  IMAD.MOV.U32 R4, RZ, RZ, R27 ;  /* 0x000000ffff047224 */ /* 0x001fc400078e001b */
[----:B------:R-:W3:Y:S01]  /*3cf50*/  LDL.LU R27, [R1+0x6ad0] ;  /* 0x006ad000011b7983 */ /* 0x000ee20000300800 */
[----:B------:R-:W-:Y:S01]  /*3cf60*/  IMAD.MOV.U32 R5, RZ, RZ, R29 ;  /* 0x000000ffff057224 */ /* 0x000fe200078e001d */
[----:B----4-:R-:W-:Y:S02]  /*3cf70*/  HMMA.16816.F32.BF16 R20, R12, R20, R16 ;  /* 0x000000140c14723c */ /* 0x010fe40000041810 */
[----:B------:R-:W4:Y:S01]  /*3cf80*/  LDL.LU.64 R18, [R1+0x6ac8] ;  /* 0x006ac80001127983 */ /* 0x000f220000300a00 */
[----:B------:R-:W4:Y:S11]  /*3cf90*/  LDL.LU.64 R16, [R1+0x6ac0] ;  /* 0x006ac00001107983 */ /* 0x000f360000300a00 */
[----:B------:R-:W-:Y:S09]  /*3cfa0*/  @!UPT UIADD3 URZ, URZ, URZ, URZ ;  /* 0x0000003f3f3ff290 */ /* 0x000ff2000fffe03f */
[----:B------:R-:W-:Y:S01]  /*3cfb0*/  STL [R1+0x830], R20 ;  /* 0x0008301401007387 */ /* 0x000fe20000100800 */
[----:B------:R-:W-:Y:S02]  /*3cfc0*/  IMAD.MOV.U32 R29, RZ, RZ, R21 ;  /* 0x000000ffff1d7224 */ /* 0x000fe400078e0015 */
[----:B------:R-:W-:Y:S02]  /*3cfd0*/  IMAD.MOV.U32 R9, RZ, RZ, R22 ;  /* 0x000000ffff097224 */ /* 0x000fe400078e0016 */
[----:B------:R-:W-:Y:S02]  /*3cfe0*/  IMAD.MOV.U32 R8, RZ, RZ, R23 ;  /* 0x000000ffff087224 */ /* 0x000fe400078e0017 */
[----:B--2---:R-:W0:Y:S04]  /*3cff0*/  LDSM.16.MT88.4 R20, [R25+0x4080] ;  /* 0x004080001914783b */ /* 0x004e280000004200 */
[----:B------:R-:W-:Y:S01]  /*3d000*/  STL [R1+0x63e8], R8 ;  /* 0x0063e80801007387 */ /* 0x000fe20000100800 */
[----:B------:R1:W-:Y:S02]  /*3d010*/  STL [R1+0x63e4], R9 ;  /* 0x0063e40901007387 */ /* 0x0003e40000100800 */
[----:B------:R2:W-:Y:S01]  /*3d020*/  STL.64 [R1+0x6990], R10 ;  /* 0x0069900a01007387 */ /* 0x0005e20000100a00 */
[----:B-1----:R-:W4:Y:S01]  /*3d030*/  LDL.LU.64 R8, [R1+0xa80] ;  /* 0x000a800001087983 */ /* 0x002f220000300a00 */
[----:B--2---:R-:W2:Y:S02]  /*3d040*/  LDL.LU.64 R10, [R1+0xa88] ;  /* 0x000a8800010a7983 */ /* 0x004ea40000300a00 */
[----:B------:R-:W-:Y:S02]  /*3d050*/  STL [R1+0x6264], R29 ;  /* 0x0062641d01007387 */ /* 0x000fe40000100800 */
[----:B---3--:R-:W-:Y:S01]  /*3d060*/  STL.64 [R1+0x69a0], R26 ;  /* 0x0069a01a01007387 */ /* 0x008fe20000100a00 */
[----:B------:R-:W-:Y:S04]  /*3d070*/  STL [R1+0x6998], R25 ;  /* 0x0069981901007387 */ /* 0x000fe80000100800 */
[----:B0-----:R-:W-:Y:S01]  /*3d080*/  STL.64 [R1+0x68c0], R22 ;  /* 0x0068c01601007387 */ /* 0x001fe20000100a00 */
[----:B------:R4:W-:Y:S02]  /*3d090*/  STL.64 [R1+0x68b8], R20 ;  /* 0x0068b81401007387 */ /* 0x0009e40000100a00 */
[----:B----4-:R-:W-:-:S02]  /*3d0a0*/  IMAD.MOV.U32 R20, RZ, RZ, R18 ;  /* 0x000000ffff147224 */ /* 0x010fc400078e0012 */
[----:B------:R-:W-:Y:S01]  /*3d0b0*/  IMAD.MOV.U32 R21, RZ, RZ, R19 ;  /* 0x000000ffff157224 */ /* 0x000fe200078e0013 */
[----:B------:R-:W3:Y:S01]  /*3d0c0*/  LDL.LU R18, [R1+0x6abc] ;  /* 0x006abc0001127983 */ /* 0x000ee20000300800 */
[----:B------:R-:W4:Y:S02]  /*3d0d0*/  LDL.LU R19, [R1+0x6ab8] ;  /* 0x006ab80001137983 */ /* 0x000f240000300800 */
[----:B------:R-:W2:Y:S02]  /*3d0e0*/  LDL R22, [R1+0x48] ;  /* 0x0000480001167983 */ /* 0x000ea40000100800 */
[----:B------:R-:W2:Y:S02]  /*3d0f0*/  LDL R23, [R1+0x4c] ;  /* 0x00004c0001177983 */ /* 0x000ea40000100800 */
[----:B--2---:R-:W-:Y:S01]  /*3d100*/  STL.64 [R1+0x69f0], R22 ;  /* 0x0069f01601007387 */ /* 0x004fe20000100a00 */
[----:B------:R0:W-:Y:S02]  /*3d110*/  STL.64 [R1+0x69e8], R20 ;  /* 0x0069e81401007387 */ /* 0x0001e40000100a00 */
[----:B0-----:R-:W-:-:S02]  /*3d120*/  IMAD.MOV.U32 R20, RZ, RZ, R16 ;  /* 0x000000ffff147224 */ /* 0x001fc400078e0010 */
[----:B------:R-:W-:Y:S01]  /*3d130*/  IMAD.MOV.U32 R21, RZ, RZ, R17 ;  /* 0x000000ffff157224 */ /* 0x000fe200078e0011 */
[----:B------:R-:W2:Y:S01]  /*3d140*/  LDL.LU R16, [R1+0x6ab4] ;  /* 0x006ab40001107983 */ /* 0x000ea20000300800 */
[----:B------:R-:W2:Y:S01]  /*3d150*/  LDL.LU R17, [R1+0x6ab0] ;  /* 0x006ab00001117983 */ /* 0x000ea20000300800 */
[----:B------:R-:W-:Y:S02]  /*3d160*/  HMMA.16816.F32.BF16 R4, R12, R4, R8 ;  /* 0x000000040c04723c */ /* 0x000fe40000041808 */
[----:B------:R4:W-:Y:S02]  /*3d170*/  STL.64 [R1+0x6a00], R20 ;  /* 0x006a001401007387 */ /* 0x0009e40000100a00 */
[----:B----4-:R-:W-:Y:S02]  /*3d180*/  IMAD.MOV.U32 R20, RZ, RZ, R19 ;  /* 0x000000ffff147224 */ /* 0x010fe400078e0013 */
[----:B---3--:R-:W-:Y:S01]  /*3d190*/  IMAD.MOV.U32 R21, RZ, RZ, R18 ;  /* 0x000000ffff157224 */ /* 0x008fe200078e0012 */
[----:B------:R-:W3:Y:S11]  /*3d1a0*/  LDL.LU R19, [R1+0x6aac] ;  /* 0x006aac0001137983 */ /* 0x000ef60000300800 */
[----:B------:R-:W-:Y:S05]  /*3d1b0*/  @!UPT UIADD3 URZ, URZ, URZ, URZ ;  /* 0x0000003f3f3ff290 */ /* 0x000fea000fffe03f */
[----:B------:R-:W-:Y:S01]  /*3d1c0*/  STL.64 [R1+0x840], R4 ;  /* 0x0008400401007387 */ /* 0x000fe20000100a00 */
[----:B------:R-:W-:Y:S02]  /*3d1d0*/  STL.64 [R1+0x848], R6 ;  /* 0x0008480601007387 */ /* 0x000fe40000100a00 */
[----:B------:R-:W4:Y:S02]  /*3d1e0*/  LDL.LU R18, [R1+0x6aa8] ;  /* 0x006aa80001127983 */ /* 0x000f240000300800 */
[----:B------:R2:W-:Y:S01]  /*3d1f0*/  STL.64 [R1+0x6a18], R20 ;  /* 0x006a181401007387 */ /* 0x0005e20000100a00 */
[----:B------:R-:W4:Y:S04]  /*3d200*/  LDL R26, [R1+0x8] ;  /* 0x00000800011a7983 */ /* 0x000f280000100800 */
[----:B------:R-:W4:Y:S01]  /*3d210*/  LDL R27, [R1+0xc] ;  /* 0x00000c00011b7983 */ /* 0x000f220000100800 */
[----:B--2---:R-:W-:-:S02]  /*3d220*/  IMAD.MOV.U32 R21, RZ, RZ, R16 ;  /* 0x000000ffff157224 */ /* 0x004fc400078e0010 */
[----:B------:R-:W-:Y:S02]  /*3d230*/  IMAD.MOV.U32 R20, RZ, RZ, R17 ;  /* 0x000000ffff147224 */ /* 0x000fe400078e0011 */
[----:B------:R-:W2:Y:S01]  /*3d240*/  LDL.LU R17, [R1+0x6aa4] ;  /* 0x006aa40001117983 */ /* 0x000ea20000300800 */
[----:B------:R-:W2:Y:S02]  /*3d250*/  LDL.LU R16, [R1+0x6aa0] ;  /* 0x006aa00001107983 */ /* 0x000ea40000300800 */
[----:B------:R3:W-:Y:S02]  /*3d260*/  STL.64 [R1+0x6a30], R20 ;  /* 0x006a301401007387 */ /* 0x0007e40000100a00 */
[----:B---3--:R-:W-:Y:S02]  /*3d270*/  IMAD.MOV.U32 R21, RZ, RZ, R19 ;  /* 0x000000ffff157224 */ /* 0x008fe400078e0013 */
[----:B----4-:R-:W-:Y:S01]  /*3d280*/  IMAD.MOV.U32 R20, RZ, RZ, R18 ;  /* 0x000000ffff147224 */ /* 0x010fe200078e0012 */
[----:B------:R-:W-:Y:S01]  /*3d290*/  STL.64 [R1+0x69b8], R26 ;  /* 0x0069b81a01007387 */ /* 0x000fe20000100a00 */
[----:B------:R-:W3:Y:S02]  /*3d2a0*/  LDL.LU R8, [R1+0x4c0] ;  /* 0x0004c00001087983 */ /* 0x000ee40000300800 */
[----:B------:R-:W3:Y:S02]  /*3d2b0*/  LDL.LU R9, [R1+0x4c4] ;  /* 0x0004c40001097983 */ /* 0x000ee40000300800 */
[----:B------:R-:W4:Y:S01]  /*3d2c0*/  LDL.LU R10, [R1+0x4c8] ;  /* 0x0004c800010a7983 */ /* 0x000f220000300800 */
[----:B------:R-:W4:Y:S01]  /*3d2d0*/  LDL.LU R11, [R1+0x4cc] ;  /* 0x0004cc00010b7983 */ /* 0x000f220000300800 */
[----:B------:R-:W3:Y:S02]  /*3d2e0*/  LDL.LU R18, [R1+0x6a9c] ;  /* 0x006a9c0001127983 */ /* 0x000ee40000300800 */
[----:B------:R-:W3:Y:S02]  /*3d2f0*/  LDL.LU R19, [R1+0x6a98] ;  /* 0x006a980001137983 */ /* 0x000ee40000300800 */
[----:B------:R2:W-:Y:S02]  /*3d300*/  STL.64 [R1+0x6a48], R20 ;  /* 0x006a481401007387 */ /* 0x0005e40000100a00 */
[----:B--2---:R-:W-:-:S02]  /*3d310*/  IMAD.MOV.U32 R21, RZ, RZ, R17 ;  /* 0x000000ffff157224 */ /* 0x004fc400078e0011 */
[----:B------:R-:W-:Y:S02]  /*3d320*/  IMAD.MOV.U32 R20, RZ, RZ, R16 ;  /* 0x000000ffff147224 */ /* 0x000fe400078e0010 */
[----:B------:R-:W2:Y:S01]  /*3d330*/  LDL.LU R16, [R1+0x6a94] ;  /* 0x006a940001107983 */ /* 0x000ea20000300800 */
[----:B------:R-:W2:Y:S02]  /*3d340*/  LDL.LU R17, [R1+0x6a90] ;  /* 0x006a900001117983 */ /* 0x000ea40000300800 */
[----:B------:R3:W-:Y:S02]  /*3d350*/  STL.64 [R1+0x6a60], R20 ;  /* 0x006a601401007387 */ /* 0x0007e40000100a00 */
[----:B------:R-:W2:Y:S02]  /*3d360*/  LDL.64 R6, [R1+0x28] ;  /* 0x0000280001067983 */ /* 0x000ea40000100a00 */
[----:B--2---:R-:W-:Y:S01]  /*3d370*/  STL.64 [R1+0x69f8], R6 ;  /* 0x0069f80601007387 */ /* 0x004fe20000100a00 */
[----:B------:R-:W2:Y:S02]  /*3d380*/  LDL.LU R24, [R1+0x4e0] ;  /* 0x0004e00001187983 */ /* 0x000ea40000300800 */
[----:B------:R-:W2:Y:S02]  /*3d390*/  LDL.LU R25, [R1+0x4e4] ;  /* 0x0004e40001197983 */ /* 0x000ea40000300800 */
[----:B------:R-:W2:Y:S01]  /*3d3a0*/  LDL.LU R26, [R1+0x4e8] ;  /* 0x0004e800011a7983 */ /* 0x000ea20000300800 */
[----:B------:R-:W2:Y:S01]  /*3d3b0*/  LDL.LU R27, [R1+0x4ec] ;  /* 0x0004ec00011b7983 */ /* 0x000ea20000300800 */
[----:B---3--:R-:W-:-:S02]  /*3d3c0*/  IMAD.MOV.U32 R20, RZ, RZ, R19 ;  /* 0x000000ffff147224 */ /* 0x008fc400078e0013 */
[----:B------:R-:W-:-:S05]  /*3d3d0*/  IMAD.MOV.U32 R21, RZ, RZ, R18 ;  /* 0x000000ffff157224 */ /* 0x000fca00078e0012 */
[----:B------:R-:W-:Y:S04]  /*3d3e0*/  STL.64 [R1+0x6a78], R20 ;  /* 0x006a781401007387 */ /* 0x000fe80000100a00 */
[----:B--2---:R-:W-:Y:S01]  /*3d3f0*/  STL.64 [R1+0x6a10], R26 ;  /* 0x006a101a01007387 */ /* 0x004fe20000100a00 */
[----:B------:R0:W-:Y:S03]  /*3d400*/  STL.64 [R1+0x6a08], R24 ;  /* 0x006a081801007387 */ /* 0x0001e60000100a00 */
[----:B0-----:R-:W2:Y:S01]  /*3d410*/  LDL.LU.64 R24, [R1+0x8a0] ;  /* 0x0008a00001187983 */ /* 0x001ea20000300a00 */
[----:B------:R-:W3:Y:S03]  /*3d420*/  LDL.LU.64 R26, [R1+0x8a8] ;  /* 0x0008a800011a7983 */ /* 0x000ee60000300a00 */
[----:B---3--:R-:W-:Y:S01]  /*3d430*/  STL.64 [R1+0x6a28], R26 ;  /* 0x006a281a01007387 */ /* 0x008fe20000100a00 */
[----:B--2---:R0:W-:Y:S03]  /*3d440*/  STL.64 [R1+0x6a20], R24 ;  /* 0x006a201801007387 */ /* 0x0041e60000100a00 */
        /* <DEDUP_REMOVED lines=19> */
[----:B------:R-:W2:Y:S02]  /*3d580*/  LDL.LU.64 R26, [R1+0x858] ;  /* 0x00085800011a7983 */ /* 0x000ea40000300a00 */
[----:B------:R-:W3:Y:S02]  /*3d590*/  LDL.LU.64 R4, [R1+0x890] ;  /* 0x0008900001047983 */ /* 0x000ee40000300a00 */
[----:B------:R-:W3:Y:S01]  /*3d5a0*/  LDL.LU.64 R6, [R1+0x898] ;  /* 0x0008980001067983 */ /* 0x000ee20000300a00 */
[----:B------:R-:W3:Y:S01]  /*3d5b0*/  LDL.LU.64 R16, [R1+0x880] ;  /* 0x0008800001107983 */ /* 0x000ee20000300a00 */
[----:B------:R-:W3:Y:S02]  /*3d5c0*/  LDL.LU.64 R18, [R1+0x888] ;  /* 0x0008880001127983 */ /* 0x000ee40000300a00 */
[----:B----4-:R-:W-:Y:S02]  /*3d5d0*/  STL.64 [R1+0x69b0], R10 ;  /* 0x0069b00a01007387 */ /* 0x010fe40000100a00 */
[----:B------:R0:W-:Y:S02]  /*3d5e0*/  STL.64 [R1+0x69a8], R8 ;  /* 0x0069a80801007387 */ /* 0x0001e40000100a00 */
[----:B0-----:R-:W4:Y:S01]  /*3d5f0*/  LDL.LU R8, [R1+0x4d0] ;  /* 0x0004d00001087983 */ /* 0x001f220000300800 */
[----:B------:R-:W4:Y:S02]  /*3d600*/  LDL.LU R9, [R1+0x4d4] ;  /* 0x0004d40001097983 */ /* 0x000f240000300800 */
[----:B------:R-:W3:Y:S02]  /*3d610*/  LDL.LU R10, [R1+0x4d8] ;  /* 0x0004d800010a7983 */ /* 0x000ee40000300800 */
[----:B------:R-:W3:Y:S01]  /*3d620*/  LDL.LU R11, [R1+0x4dc] ;  /* 0x0004dc00010b7983 */ /* 0x000ee20000300800 */
[C---:B--2---:R-:W-:Y:S01]  /*3d630*/  HMMA.16816.F32.BF16 R20, R12.reuse, R20, R24 ;  /* 0x000000140c14723c */ /* 0x044fe20000041818 */
[----:B---3--:R0:W-:Y:S01]  /*3d640*/  STL.64 [R1+0x69c8], R10 ;  /* 0x0069c80a01007387 */ /* 0x0081e20000100a00 */
[----:B----4-:R-:W-:Y:S03]  /*3d650*/  STL.64 [R1+0x69c0], R8 ;  /* 0x0069c00801007387 */ /* 0x010fe60000100a00 */
[----:B0-----:R-:W2:Y:S01]  /*3d660*/  LDL.64 R10, [R1+0x18] ;  /* 0x00001800010a7983 */ /* 0x001ea20000100a00 */
[----:B------:R-:W3:Y:S02]  /*3d670*/  LDL.LU.64 R26, [R1+0x6a88] ;  /* 0x006a8800011a7983 */ /* 0x000ee40000300a00 */
[----:B------:R-:W3:Y:S11]  /*3d680*/  LDL.LU.64 R24, [R1+0x6a80] ;  /* 0x006a800001187983 */ /* 0x000ef60000300a00 */
[----:B------:R-:W-:Y:S04]  /*3d690*/  @!UPT UIADD3 URZ, URZ, URZ, URZ ;  /* 0x0000003f3f3ff290 */ /* 0x000fe8000fffe03f */
[----:B------:R0:W-:Y:S01]  /*3d6a0*/  STL.64 [R1+0x850], R20 ;  /* 0x0008501401007387 */ /* 0x0001e20000100a00 */
[----:B------:R3:W-:Y:S04]  /*3d6b0*/  STL.64 [R1+0x858], R22 ;  /* 0x0008581601007387 */ /* 0x0007e80000100a00 */
        /* <DEDUP_REMOVED lines=30> */
[----:B------:R-:W2:Y:S01]  /*3d8a0*/  LDL.LU.64 R26, [R1+0x6a10] ;  /* 0x006a1000011a7983 */ /* 0x000ea20000300a00 */
[----:B------:R-:W2:Y:S11]  /*3d8b0*/  LDL.LU.64 R24, [R1+0x6a08] ;  /* 0x006a080001187983 */ /* 0x000eb60000300a00 */
[----:B------:R-:W-:Y:S09]  /*3d8c0*/  @!UPT UIADD3 URZ, URZ, URZ, URZ ;  /* 0x0000003f3f3ff290 */ /* 0x000ff2000fffe03f */
[----:B------:R0:W-:Y:S01]  /*3d8d0*/  STL.64 [R1+0x950], R20 ;  /* 0x0009501401007387 */ /* 0x0001e20000100a00 */
[----:B------:R1:W-:Y:S03]  /*3d8e0*/  STL.64 [R1+0x958], R22 ;  /* 0x0009581601007387 */ /* 0x0003e60000100a00 */
[----:B0-----:R-:W1:Y:S02]  /*3d8f0*/  LDL.LU.64 R20, [R1+0x6a00] ;  /* 0x006a000001147983 */ /* 0x001e640000300a00 */
[C---:B-1----:R-:W-:Y:S02]  /*3d900*/  HMMA.16816.F32.BF16 R20, R12.reuse, R20, R4 ;  /* 0x000000140c14723c */ /* 0x042fe40000041804 */
[----:B------:R-:W3:Y:S11]  /*3d910*/  LDL.LU.64 R6, [R1+0x69f8] ;  /* 0x0069f80001067983 */ /* 0x000ef60000300a00 */
[----:B------:R-:W-:Y:S10]  /*3d920*/  @!UPT UIADD3 URZ, URZ, URZ, URZ ;  /* 0x0000003f3f3ff290 */ /* 0x000ff4000fffe03f */
[----:B------:R-:W-:Y:S01]  /*3d930*/  STL.64 [R1+0x980], R20 ;  /* 0x0009801401007387 */ /* 0x000fe20000100a00 */
[----:B------:R0:W-:Y:S03]  /*3d940*/  STL.64 [R1+0x988], R22 ;  /* 0x0009881601007387 */ /* 0x0001e60000100a00 */
[----:B0-----:R-:W4:Y:S01]  /*3d950*/  LDL.LU.64 R22, [R1+0x69f0] ;  /* 0x0069f00001167983 */ /* 0x001f220000300a00 */
[----:B------:R-:W2:Y:S02]  /*3d960*/  LDL.LU.64 R20, [R1+0x69e8] ;  /* 0x0069e80001147983 */ /* 0x000ea40000300a00 */
[----:B--2---:R-:W-:Y:S01]  /*3d970*/  HMMA.16816.F32.BF16 R12, R12, R20, R16 ;  /* 0x000000140c0c723c */ /* 0x004fe20000041810 */
[----:B------:R-:W2:Y:S01]  /*3d980*/  LDL.LU.64 R18, [R1+0x69e0] ;  /* 0x0069e00001127983 */ /* 0x000ea20000300a00 */
[----:B------:R-:W2:Y:S11]  /*3d990*/  LDL.LU.64 R16, [R1+0x69d8] ;  /* 0x0069d80001107983 */ /* 0x000eb60000300a00 */
[----:B------:R-:W-:Y:S10]  /*3d9a0*/  @!UPT UIADD3 URZ, URZ, URZ, URZ ;  /* 0x0000003f3f3ff290 */ /* 0x000ff4000fffe03f */
[----:B------:R0:W-:Y:S01]  /*3d9b0*/  STL.64 [R1+0x970], R12 ;  /* 0x0009700c01007387 */ /* 0x0001e20000100a00 */
[----:B------:R1:W-:Y:S03]  /*3d9c0*/  STL.64 [R1+0x978], R14 ;  /* 0x0009780e01007387 */ /* 0x0003e60000100a00 */
[----:B0-----:R-:W2:Y:S01]  /*3d9d0*/  LDL.LU R12, [R1+0x4a0] ;  /* 0x0004a000010c7983 */ /* 0x001ea20000300800 */
[----:B------:R-:W2:Y:S02]  /*3d9e0*/  LDL.LU R13, [R1+0x4a4] ;  /* 0x0004a400010d7983 */ /* 0x000ea40000300800 */
[----:B-1----:R-:W2:Y:S02]  /*3d9f0*/  LDL.LU R14, [R1+0x4a8] ;  /* 0x0004a800010e7983 */ /* 0x002ea40000300800 */
[----:B------:R-:W2:Y:S02]  /*3da00*/  LDL.LU R15, [R1+0x4ac] ;  /* 0x0004ac00010f7983 */ /* 0x000ea40000300800 */
[----:B--2---:R-:W-:Y:S01]  /*3da10*/  STL.64 [R1+0x6988], R14 ;  /* 0x0069880e01007387 */ /* 0x004fe20000100a00 */
[----:B------:R0:W-:Y:S03]  /*3da20*/  STL.64 [R1+0x6980], R12 ;  /* 0x0069800c01007387 */ /* 0x0001e60000100a00 */
[----:B0-----:R-:W2:Y:S01]  /*3da30*/  LDL.LU R12, [R1+0x4b0] ;  /* 0x0004b000010c7983 */ /* 0x001ea20000300800 */
[----:B------:R-:W2:Y:S02]  /*3da40*/  LDL.LU R13, [R1+0x4b4] ;  /* 0x0004b400010d7983 */ /* 0x000ea40000300800 */
[----:B------:R-:W2:Y:S02]  /*3da50*/  LDL.LU R14, [R1+0x4b8] ;  /* 0x0004b800010e7983 */ /* 0x000ea40000300800 */
[----:B------:R-:W2:Y:S01]  /*3da60*/  LDL.LU R15, [R1+0x4bc] ;  /* 0x0004bc00010f7983 */ /* 0x000ea20000300800 */
[----:B----4-:R0:W-:Y:S01]  /*3da70*/  STL.64 [R1+0x68d0], R22 ;  /* 0x0068d01601007387 */ /* 0x0101e20000100a00 */
[----:B------:R-:W4:Y:S02]  /*3da80*/  LDL.LU R20, [R1+0x4f0] ;  /* 0x0004f00001147983 */ /* 0x000f240000300800 */
[----:B------:R-:W4:Y:S01]  /*3da90*/  LDL.LU R21, [R1+0x4f4] ;  /* 0x0004f40001157983 */ /* 0x000f220000300800 */
[----:B0-----:R-:W4:Y:S01]  /*3daa0*/  LDL.LU R22, [R1+0x4f8] ;  /* 0x0004f80001167983 */ /* 0x001f220000300800 */
[----:B------:R-:W4:Y:S01]  /*3dab0*/  LDL.LU R23, [R1+0x4fc] ;  /* 0x0004fc0001177983 */ /* 0x000f220000300800 */
[----:B------:R-:W-:Y:S01]  /*3dac0*/  HMMA.16816.F32.BF16 R24, R16, R10, R24 ;  /* 0x0000000a1018723c */ /* 0x000fe20000041818 */
[----:B---3--:R-:W-:-:S02]  /*3dad0*/  IMAD.MOV.U32 R4, RZ, RZ, R7 ;  /* 0x000000ffff047224 */ /* 0x008fc400078e0007 */
[----:B------:R-:W-:Y:S02]  /*3dae0*/  IMAD.MOV.U32 R29, RZ, RZ, R10 ;  /* 0x000000ffff1d7224 */ /* 0x000fe400078e000a */
[----:B------:R-:W-:Y:S11]  /*3daf0*/  IMAD.MOV.U32 R28, RZ, RZ, R11 ;  /* 0x000000ffff1c7224 */ /* 0x000ff600078e000b */
[----:B------:R-:W-:Y:S08]  /*3db00*/  @!UPT UIADD3 URZ, URZ, URZ, URZ ;  /* 0x0000003f3f3ff290 */ /* 0x000ff0000fffe03f */
[----:B------:R-:W-:Y:S01]  /*3db10*/  IMAD.MOV.U32 R5, RZ, RZ, R27 ;  /* 0x000000ffff057224 */ /* 0x000fe200078e001b */
[C---:B----4-:R-:W-:Y:S11]  /*3db20*/  HMMA.16816.F32.BF16 R20, R16.reuse, R6, R20 ;  /* 0x000000061014723c */ /* 0x050ff60000041814 */
[----:B------:R-:W-:Y:S11]  /*3db30*/  @!UPT UIADD3 URZ, URZ, URZ, URZ ;  /* 0x0000003f3f3ff290 */ /* 0x000ff6000fffe03f */
[----:B------:R-:W-:Y:S01]  /*3db40*/  @!UPT UIADD3 URZ, URZ, URZ, URZ ;  /* 0x0000003f3f3ff290 */ /* 0x000fe2000fffe03f */
[----:B------:R0:W-:Y:S01]  /*3db50*/  STL.64 [R1+0x4f0], R20 ;  /* 0x0004f01401007387 */ /* 0x0001e20000100a00 */
[----:B------:R1:W-:Y:S02]  /*3db60*/  STL.64 [R1+0x4f8], R22 ;  /* 0x0004f81601007387 */ /* 0x0003e40000100a00 */
[----:B0-----:R-:W-:Y:S02]  /*3db70*/  IMAD.MOV.U32 R20, RZ, RZ, R6 ;  /* 0x000000ffff147224 */ /* 0x001fe400078e0006 */
[----:B------:R-:W3:Y:S03]  /*3db80*/  LDL.LU.64 R6, [R1+0x69d0] ;  /* 0x0069d00001067983 */ /* 0x000ee60000300a00 */
[----:B------:R-:W-:Y:S02]  /*3db90*/  STL [R1+0x6970], R20 ;  /* 0x0069701401007387 */ /* 0x000fe40000100800 */
[----:B-1----:R-:W4:Y:S02]  /*3dba0*/  LDL.64 R22, [R1+0x38] ;  /* 0x0000380001167983 */ /* 0x002f240000100a00 */
[----:B------:R-:W2:Y:S01]  /*3dbb0*/  LDL.LU.64 R10, [R1+0x69c8] ;  /* 0x0069c800010a7983 */ /* 0x000ea20000300a00 */
[----:B------:R-:W2:Y:S01]  /*3dbc0*/  LDL.LU.64 R8, [R1+0x69c0] ;  /* 0x0069c00001087983 */ /* 0x000ea20000300a00 */
[----:B------:R-:W-:Y:S02]  /*3dbd0*/  STL.64 [R1+0x4e0], R24 ;  /* 0x0004e01801007387 */ /* 0x000fe40000100a00 */
[----:B------:R0:W-:Y:S02]  /*3dbe0*/  STL [R1+0x4e8], R26 ;  /* 0x0004e81a01007387 */ /* 0x0001e40000100800 */
[----:B0-----:R-:W2:Y:S01]  /*3dbf0*/  LDL.LU.64 R26, [R1+0x69b8] ;  /* 0x0069b800011a7983 */ /* 0x001ea20000300a00 */
[----:B------:R-:W-:Y:S01]  /*3dc00*/  STL [R1+0x6130], R5 ;  /* 0x0061300501007387 */ /* 0x000fe20000100800 */
[C---:B--2---:R-:W-:Y:S02]  /*3dc10*/  HMMA.16816.F32.BF16 R24, R16.reuse, R26, R8 ;  /* 0x0000001a1018723c */ /* 0x044fe40000041808 */
[----:B------:R-:W2:Y:S01]  /*3dc20*/  LDL.LU.64 R10, [R1+0x69b0] ;  /* 0x0069b000010a7983 */ /* 0x000ea20000300a00 */
[----:B------:R-:W2:Y:S11]  /*3dc30*/  LDL.LU.64 R8, [R1+0x69a8] ;  /* 0x0069a80001087983 */ /* 0x000eb60000300a00 */
[----:B------:R-:W-:Y:S09]  /*3dc40*/  @!UPT UIADD3 URZ, URZ, URZ, URZ ;  /* 0x0000003f3f3ff290 */ /* 0x000ff2000fffe03f */
[----:B------:R-:W-:Y:S01]  /*3dc50*/  STL.64 [R1+0x4d0], R24 ;  /* 0x0004d01801007387 */ /* 0x000fe20000100a00 */
[----:B------:R0:W-:Y:S03]  /*3dc60*/  STL.64 [R1+0x4d8], R26 ;  /* 0x0004d81a01007387 */ /* 0x0001e60000100a00 */
[----:B0-----:R-:W2:Y:S01]  /*3dc70*/  LDL.LU.64 R26, [R1+0x69a0] ;  /* 0x0069a000011a7983 */ /* 0x001ea20000300a00 */
[----:B------:R-:W3:Y:S01]  /*3dc80*/  LDL.LU R25, [R1+0x6998] ;  /* 0x0069980001197983 */ /* 0x000ee20000300800 */
[C---:B--2---:R-:W-:Y:S11]  /*3dc90*/  HMMA.16816.F32.BF16 R8, R16.reuse, R26, R8 ;  /* 0x0000001a1008723c */ /* 0x044ff60000041808 */
[----:B------:R-:W-:Y:S11]  /*3dca0*/  @!UPT UIADD3 URZ, URZ, URZ, URZ ;  /* 0x0000003f3f3ff290 */ /* 0x000ff6000fffe03f */
[----:B------:R-:W-:Y:S01]  /*3dcb0*/  @!UPT UIADD3 URZ, URZ, URZ, URZ ;  /* 0x0000003f3f3ff290 */ /* 0x000fe2000fffe03f */
[----:B------:R-:W-:Y:S01]  /*3dcc0*/  STL.64 [R1+0x4c0], R8 ;  /* 0x0004c00801007387 */ /* 0x000fe20000100a00 */
[----:B------:R0:W-:Y:S03]  /*3dcd0*/  STL.64 [R1+0x4c8], R10 ;  /* 0x0004c80a01007387 */ /* 0x0001e60000100a00 */
[----:B0-----:R-:W2:Y:S02]  /*3dce0*/  LDL.LU.64 R10, [R1+0x6990] ;  /* 0x00699000010a7983 */ /* 0x001ea40000300a00 */
[C---:B--2---:R-:W-:Y:S11]  /*3dcf0*/  HMMA.16816.F32.BF16 R12, R16.reuse, R10, R12 ;  /* 0x0000000a100c723c */ /* 0x044ff6000004180c */
[----:B------:R-:W-:Y:S11]  /*3dd00*/  @!UPT UIADD3 URZ, URZ, URZ, URZ ;  /* 0x0000003f3f3ff290 */ /* 0x000ff6000fffe03f */
[----:B------:R-:W-:Y:S01]  /*3dd10*/  @!UPT UIADD3 URZ, URZ, URZ, URZ ;  /* 0x0000003f3f3ff290 */ /* 0x000fe2000fffe03f */
[----:B------:R-:W-:Y:S01]  /*3dd20*/  STL.64 [R1+0x4b0], R12 ;  /* 0x0004b00c01007387 */ /* 0x000fe20000100a00 */
[----:B------:R0:W-:Y:S03]  /*3dd30*/  STL.64 [R1+0x4b8], R14 ;  /* 0x0004b80e01007387 */ /* 0x0001e60000100a00 */
[----:B0-----:R-:W3:Y:S01]  /*3dd40*/  LDL.LU.64 R14, [R1+0x6988] ;  /* 0x00698800010e7983 */ /* 0x001ee20000300a00 */
[----:B------:R-:W3:Y:S02]  /*3dd50*/  LDL.LU.64 R12, [R1+0x6980] ;  /* 0x00698000010c7983 */ /* 0x000ee40000300a00 */
[----:B------:R0:W-:Y:S02]  /*3dd60*/  STL.64 [R1+0x6860], R10 ;  /* 0x0068600a01007387 */ /* 0x0001e40000100a00 */
[----:B0-----:R-:W2:Y:S04]  /*3dd70*/  LDL.64 R10, [R1+0xc8] ;  /* 0x0000c800010a7983 */ /* 0x001ea80000100a00 */
[----:B--2---:R0:W-:Y:S01]  /*3dd80*/  STL.64 [R1+0x6978], R10 ;  /* 0x0069780a01007387 */ /* 0x0041e20000100a00 */
[----:B------:R-:W4:Y:S02]  /*3dd90*/  LDL.LU R8, [R1+0x820] ;  /* 0x0008200001087983 */ /* 0x000f240000300800 */
[----:B------:R-:W4:Y:S01]  /*3dda0*/  LDL.LU R9, [R1+0x824] ;  /* 0x0008240001097983 */ /* 0x000f220000300800 */
[----:B0-----:R-:W4:Y:S01]  /*3ddb0*/  LDL.LU R10, [R1+0x828] ;  /* 0x00082800010a7983 */ /* 0x001f220000300800 */
[----:B------:R-:W4:Y:S01]  /*3ddc0*/  LDL.LU R11, [R1+0x82c] ;  /* 0x00082c00010b7983 */ /* 0x000f220000300800 */
[C---:B---3--:R-:W-:Y:S01]  /*3ddd0*/  HMMA.16816.F32.BF16 R12, R16.reuse, R6, R12 ;  /* 0x00000006100c723c */ /* 0x048fe2000004180c */
[----:B------:R-:W-:Y:S11]  /*3dde0*/  STL.64 [R1+0x6858], R6 ;  /* 0x0068580601007387 */ /* 0x000ff60000100a00 */
[----:B------:R-:W-:Y:S11]  /*3ddf0*/  @!UPT UIADD3 URZ, URZ, URZ, URZ ;  /* 0x0000003f3f3ff290 */ /* 0x000ff6000fffe03f */
[----:B------:R-:W-:Y:S01]  /*3de00*/  STL.64 [R1+0x4a0], R12 ;  /* 0x0004a00c01007387 */ /* 0x000fe20000100a00 */
[----:B------:R-:W-:Y:S02]  /*3de10*/  STL.64 [R1+0x4a8], R14 ;  /* 0x0004a80e01007387 */ /* 0x000fe40000100a00 */
[----:B------:R-:W0:Y:S04]  /*3de20*/  LDSM.16.MT88.4 R12, [R25+0x4100] ;  /* 0x00410000190c783b */ /* 0x000e280000004200 */
[----:B------:R-:W-:Y:S01]  /*3de30*/  STL.64 [R1+0x6870], R26 ;  /* 0x0068701a01007387 */ /* 0x000fe20000100a00 */
[----:B------:R1:W-:Y:S01]  /*3de40*/  STL [R1+0x6868], R25 ;  /* 0x0068681901007387 */ /* 0x0003e20000100800 */
[----:B------:R-:W2:Y:S03]  /*3de50*/  LDL.LU R24, [R1+0x810] ;  /* 0x0008100001187983 */ /* 0x000ea60000300800 */
[----:B-1----:R-:W2:Y:S01]  /*3de60*/  LDL.LU R25, [R1+0x814] ;  /* 0x0008140001197983 */ /* 0x002ea20000300800 */
[----:B------:R-:W2:Y:S02]  /*3de70*/  LDL.LU R26, [R1+0x818] ;  /* 0x00081800011a7983 */ /* 0x000ea40000300800 */
[----:B------:R-:W2:Y:S01]  /*3de80*/  LDL.LU R27, [R1+0x81c] ;  /* 0x00081c00011b7983 */ /* 0x000ea20000300800 */
[----:B0-----:R0:W-:Y:S01]  /*3de90*/  STL.64 [R1+0x67b0], R14 ;  /* 0x0067b00e01007387 */ /* 0x0011e20000100a00 */
[----:B------:R-:W-:Y:S03]  /*3dea0*/  STL.64 [R1+0x67a8], R12 ;  /* 0x0067a80c01007387 */ /* 0x000fe60000100a00 */
[----:B0-----:R-:W3:Y:S04]  /*3deb0*/  LDL R14, [R1+0x88] ;  /* 0x00008800010e7983 */ /* 0x001ee80000100800 */
[----:B------:R-:W3:Y:S01]  /*3dec0*/  LDL R15, [R1+0x8c] ;  /* 0x00008c00010f7983 */ /* 0x000ee20000100800 */
[C---:B----4-:R-:W-:Y:S11]  /*3ded0*/  HMMA.16816.F32.BF16 R8, R16.reuse, R22, R8 ;  /* 0x000000161008723c */ /* 0x050ff60000041808 */
[----:B------:R-:W-:Y:S11]  /*3dee0*/  @!UPT UIADD3 URZ, URZ, URZ, URZ ;  /* 0x0000003f3f3ff290 */ /* 0x000ff6000fffe03f */
[----:B------:R-:W-:Y:S01]  /*3def0*/  @!UPT UIADD3 URZ, URZ, URZ, URZ ;  /* 0x0000003f3f3ff290 */ /* 0x000fe2000fffe03f */
[----:B------:R-:W-:Y:S01]  /*3df00*/  STL.64 [R1+0x820], R8 ;  /* 0x0008200801007387 */ /* 0x000fe20000100a00 */
[----:B------:R0:W-:Y:S03]  /*3df10*/  STL.64 [R1+0x828], R10 ;  /* 0x0008280a01007387 */ /* 0x0001e60000100a00 */
[----:B0-----:R-:W2:Y:S01]  /*3df20*/  LDL.LU.64 R10, [R1+0x6978] ;  /* 0x00697800010a7983 */ /* 0x001ea20000300a00 */
[----:B------:R-:W-:Y:S02]  /*3df30*/  IMAD.MOV.U32 R12, RZ, RZ, R22 ;  /* 0x000000ffff0c7224 */ /* 0x000fe400078e0016 */
[----:B------:R-:W4:Y:S01]  /*3df40*/  LDL.LU R20, [R1+0x6970] ;  /* 0x0069700001147983 */ /* 0x000f220000300800 */
[----:B---3--:R-:W-:Y:S02]  /*3df50*/  STL.64 [R1+0x6948], R14 ;  /* 0x0069480e01007387 */ /* 0x008fe40000100a00 */
[----:B------:R2:W-:Y:S02]  /*3df60*/  STL [R1+0x6940], R12 ;  /* 0x0069400c01007387 */ /* 0x0005e40000100800 */
[----:B--2---:R-:W-:Y:S11]  /*3df70*/  HMMA.16816.F32.BF16 R12, R16, R10, R24 ;  /* 0x0000000a100c723c */ /* 0x004ff60000041818 */
[----:B------:R-:W-:Y:S11]  /*3df80*/  @!UPT UIADD3 URZ, URZ, URZ, URZ ;  /* 0x0000003f3f3ff290 */ /* 0x000ff6000fffe03f */
[----:B------:R-:W-:Y:S01]  /*3df90*/  @!UPT UIADD3 URZ, URZ, URZ, URZ ;  /* 0x0000003f3f3ff290 */ /* 0x000fe2000fffe03f */
[----:B------:R-:W-:Y:S01]  /*3dfa0*/  STL.64 [R1+0x810], R12 ;  /* 0x0008100c01007387 */ /* 0x000fe20000100a00 */
[----:B------:R-:W-:Y:S02]  /*3dfb0*/  STL.64 [R1+0x818], R14 ;  /* 0x0008180e01007387 */ /* 0x000fe40000100a00 */
[----:B------:R-:W2:Y:S02]  /*3dfc0*/  LDL.64 R26, [R1+0x8] ;  /* 0x00000800011a7983 */ /* 0x000ea40000100a00 */
[----:B------:R-:W-:Y:S02]  /*3dfd0*/  IMAD.MOV.U32 R2, RZ, RZ, R10 ;  /* 0x000000ffff027224 */ /* 0x000fe400078e000a */
[----:B------:R-:W-:Y:S01]  /*3dfe0*/  IMAD.MOV.U32 R0, RZ, RZ, R11 ;  /* 0x000000ffff007224 */ /* 0x000fe200078e000b */
[----:B--2---:R-:W-:Y:S01]  /*3dff0*/  STL.64 [R1+0x6950], R26 ;  /* 0x0069501a01007387 */ /* 0x004fe20000100a00 */
[----:B------:R-:W2:Y:S02]  /*3e000*/  LDL.LU R8, [R1+0x450] ;  /* 0x0004500001087983 */ /* 0x000ea40000300800 */
[----:B------:R-:W2:Y:S02]  /*3e010*/  LDL.LU R9, [R1+0x454] ;  /* 0x0004540001097983 */ /* 0x000ea40000300800 */
[----:B------:R-:W3:Y:S01]  /*3e020*/  LDL.LU R10, [R1+0x458] ;  /* 0x00045800010a7983 */ /* 0x000ee20000300800 */
[----:B------:R-:W3:Y:S01]  /*3e030*/  LDL.LU R11, [R1+0x45c] ;  /* 0x00045c00010b7983 */ /* 0x000ee20000300800 */
[----:B------:R-:W-:-:S03]  /*3e040*/  IMAD.MOV.U32 R3, RZ, RZ, R23 ;  /* 0x000000ffff037224 */ /* 0x000fc600078e0017 */
[----:B---3--:R-:W-:Y:S01]  /*3e050*/  STL.64 [R1+0x6880], R10 ;  /* 0x0068800a01007387 */ /* 0x008fe20000100a00 */
[----:B--2---:R0:W-:Y:S03]  /*3e060*/  STL.64 [R1+0x6878], R8 ;  /* 0x0068780801007387 */ /* 0x0041e60000100a00 */
[----:B0-----:R-:W2:Y:S01]  /*3e070*/  LDL.LU R8, [R1+0x460] ;  /* 0x0004600001087983 */ /* 0x001ea20000300800 */
[----:B------:R-:W2:Y:S02]  /*3e080*/  LDL.LU R9, [R1+0x464] ;  /* 0x0004640001097983 */ /* 0x000ea40000300800 */
[----:B------:R-:W3:Y:S02]  /*3e090*/  LDL.LU R10, [R1+0x468] ;  /* 0x00046800010a7983 */ /* 0x000ee40000300800 */
[----:B------:R-:W3:Y:S01]  /*3e0a0*/  LDL.LU R11, [R1+0x46c] ;  /* 0x00046c00010b7983 */ /* 0x000ee20000300800 */
[----:B------:R-:W2:Y:S04]  /*3e0b0*/  LDL R22, [R1+0x58] ;  /* 0x0000580001167983 */ /* 0x000ea80000100800 */
[----:B------:R-:W2:Y:S04]  /*3e0c0*/  LDL R23, [R1+0x5c] ;  /* 0x00005c0001177983 */ /* 0x000ea80000100800 */
[----:B--2---:R-:W-:Y:S01]  /*3e0d0*/  STL.64 [R1+0x68e8], R22 ;  /* 0x0068e81601007387 */ /* 0x004fe20000100a00 */
[----:B---3--:R-:W-:Y:S02]  /*3e0e0*/  STL.64 [R1+0x6890], R10 ;  /* 0x0068900a01007387 */ /* 0x008fe40000100a00 */
[----:B------:R0:W-:Y:S02]  /*3e0f0*/  STL.64 [R1+0x6888], R8 ;  /* 0x0068880801007387 */ /* 0x0001e40000100a00 */
[----:B0-----:R-:W2:Y:S01]  /*3e100*/  LDL.LU R8, [R1+0x470] ;  /* 0x0004700001087983 */ /* 0x001ea20000300800 */
[----:B------:R-:W2:Y:S02]  /*3e110*/  LDL.LU R9, [R1+0x474] ;  /* 0x0004740001097983 */ /* 0x000ea40000300800 */
[----:B------:R-:W3:Y:S02]  /*3e120*/  LDL.LU R10, [R1+0x478] ;  /* 0x00047800010a7983 */ /* 0x000ee40000300800 */
[----:B------:R-:W3:Y:S01]  /*3e130*/  LDL.LU R11, [R1+0x47c] ;  /* 0x00047c00010b7983 */ /* 0x000ee20000300800 */
[----:B------:R-:W2:Y:S04]  /*3e140*/  LDL R22, [R1+0x68] ;  /* 0x0000680001167983 */ /* 0x000ea80000100800 */
[----:B------:R-:W2:Y:S04]  /*3e150*/  LDL R23, [R1+0x6c] ;  /* 0x00006c0001177983 */ /* 0x000ea80000100800 */
[----:B--2---:R0:W-:Y:S01]  /*3e160*/  STL.64 [R1+0x6900], R22 ;  /* 0x0069001601007387 */ /* 0x0041e20000100a00 */
[----:B---3--:R4:W-:Y:S02]  /*3e170*/  STL.64 [R1+0x68a0], R10 ;  /* 0x0068a00a01007387 */ /* 0x0089e40000100a00 */
[----:B------:R1:W-:Y:S01]  /*3e180*/  STL.64 [R1+0x6898], R8 ;  /* 0x0068980801007387 */ /* 0x0003e20000100a00 */
[----:B0-----:R-:W2:Y:S04]  /*3e190*/  LDL R22, [R1+0x78] ;  /* 0x0000780001167983 */ /* 0x001ea80000100800 */
[----:B------:R-:W2:Y:S01]  /*3e1a0*/  LDL R23, [R1+0x7c] ;  /* 0x00007c0001177983 */ /* 0x000ea20000100800 */
[----:B----4-:R-:W-:-:S02]  /*3e1b0*/  IMAD.MOV.U32 R10, RZ, RZ, R20 ;  /* 0x000000ffff0a7224 */ /* 0x010fc400078e0014 */
[----:B------:R-:W-:Y:S01]  /*3e1c0*/  IMAD.MOV.U32 R11, RZ, RZ, R4 ;  /* 0x000000ffff0b7224 */ /* 0x000fe200078e0004 */
[----:B--2---:R-:W-:Y:S04]  /*3e1d0*/  STL.64 [R1+0x6918], R22 ;  /* 0x0069181601007387 */ /* 0x004fe80000100a00 */
[----:B------:R0:W-:Y:S02]  /*3e1e0*/  STL.64 [R1+0x68c8], R10 ;  /* 0x0068c80a01007387 */ /* 0x0001e40000100a00 */
[----:B-1----:R-:W2:Y:S02]  /*3e1f0*/  LDL.LU R8, [R1+0x490] ;  /* 0x0004900001087983 */ /* 0x002ea40000300800 */
[----:B------:R-:W2:Y:S01]  /*3e200*/  LDL.LU R9, [R1+0x494] ;  /* 0x0004940001097983 */ /* 0x000ea20000300800 */
[----:B0-----:R-:W3:Y:S01]  /*3e210*/  LDL.LU R10, [R1+0x498] ;  /* 0x00049800010a7983 */ /* 0x001ee20000300800 */
[----:B------:R-:W3:Y:S02]  /*3e220*/  LDL.LU R11, [R1+0x49c] ;  /* 0x00049c00010b7983 */ /* 0x000ee40000300800 */
[----:B------:R-:W4:Y:S02]  /*3e230*/  LDL.LU R20, [R1+0x7d0] ;  /* 0x0007d00001147983 */ /* 0x000f240000300800 */
[----:B------:R-:W4:Y:S01]  /*3e240*/  LDL.LU R21, [R1+0x7d4] ;  /* 0x0007d40001157983 */ /* 0x000f220000300800 */
[----:B------:R-:W2:Y:S01]  /*3e250*/  LDL.LU R22, [R1+0x7d8] ;  /* 0x0007d80001167983 */ /* 0x000ea20000300800 */
[----:B------:R-:W2:Y:S03]  /*3e260*/  LDL.LU R23, [R1+0x7dc] ;  /* 0x0007dc0001177983 */ /* 0x000ea60000300800 */
[----:B--2---:R0:W-:Y:S01]  /*3e270*/  STL.64 [R1+0x6928], R22 ;  /* 0x0069281601007387 */ /* 0x0041e20000100a00 */
[----:B----4-:R-:W-:Y:S03]  /*3e280*/  STL.64 [R1+0x6920], R20 ;  /* 0x0069201401007387 */ /* 0x010fe60000100a00 */
[----:B0-----:R-:W2:Y:S04]  /*3e290*/  LDL R22, [R1+0x98] ;  /* 0x0000980001167983 */ /* 0x001ea80000100800 */
[----:B------:R-:W2:Y:S04]  /*3e2a0*/  LDL R23, [R1+0x9c] ;  /* 0x00009c0001177983 */ /* 0x000ea80000100800 */
[----:B--2---:R0:W-:Y:S01]  /*3e2b0*/  STL.64 [R1+0x6958], R22 ;  /* 0x0069581601007387 */ /* 0x0041e20000100a00 */
[----:B------:R-:W2:Y:S02]  /*3e2c0*/  LDL.LU R24, [R1+0x7f0] ;  /* 0x0007f00001187983 */ /* 0x000ea40000300800 */
[----:B------:R-:W2:Y:S02]  /*3e2d0*/  LDL.LU R25, [R1+0x7f4] ;  /* 0x0007f40001197983 */ /* 0x000ea40000300800 */
[----:B------:R-:W4:Y:S01]  /*3e2e0*/  LDL.LU R26, [R1+0x7f8] ;  /* 0x0007f800011a7983 */ /* 0x000f220000300800 */
[----:B------:R-:W4:Y:S04]  /*3e2f0*/  LDL.LU R27, [R1+0x7fc] ;  /* 0x0007fc00011b7983 */ /* 0x000f280000300800 */
[----:B----4-:R-:W-:Y:S01]  /*3e300*/  STL.64 [R1+0x6968], R26 ;  /* 0x0069681a01007387 */ /* 0x010fe20000100a00 */
[----:B--2---:R1:W-:Y:S02]  /*3e310*/  STL.64 [R1+0x6960], R24 ;  /* 0x0069601801007387 */ /* 0x0043e40000100a00 */
[----:B0-----:R-:W2:Y:S02]  /*3e320*/  LDL R22, [R1+0xb8] ;  /* 0x0000b80001167983 */ /* 0x001ea40000100800 */
[----:B------:R-:W2:Y:S01]  /*3e330*/  LDL R23, [R1+0xbc] ;  /* 0x0000bc0001177983 */ /* 0x000ea20000100800 */
[----:B-1----:R-:W2:Y:S01]  /*3e340*/  LDL.LU R24, [R1+0x800] ;  /* 0x0008000001187983 */ /* 0x002ea20000300800 */
[----:B------:R-:W2:Y:S02]  /*3e350*/  LDL.LU R25, [R1+0x804] ;  /* 0x0008040001197983 */ /* 0x000ea40000300800 */
[----:B------:R-:W2:Y:S02]  /*3e360*/  LDL.LU R26, [R1+0x808] ;  /* 0x00080800011a7983 */ /* 0x000ea40000300800 */
[----:B------:R-:W2:Y:S01]  /*3e370*/  LDL.LU R27, [R1+0x80c] ;  /* 0x00080c00011b7983 */ /* 0x000ea20000300800 */
[----:B------:R-:W4:Y:S01]  /*3e380*/  LDL.64 R14, [R1+0xa8] ;  /* 0x0000a800010e7983 */ /* 0x000f220000100a00 */
[----:B---3--:R-:W-:Y:S02]  /*3e390*/  STL.64 [R1+0x68e0], R10 ;  /* 0x0068e00a01007387 */ /* 0x008fe40000100a00 */
[----:B------:R0:W-:Y:S02]  /*3e3a0*/  STL.64 [R1+0x68d8], R8 ;  /* 0x0068d80801007387 */ /* 0x0001e40000100a00 */
[----:B0-----:R-:W3:Y:S01]  /*3e3b0*/  LDL.LU R8, [R1+0x7a0] ;  /* 0x0007a00001087983 */ /* 0x001ee20000300800 */
[----:B------:R-:W3:Y:S02]  /*3e3c0*/  LDL.LU R9, [R1+0x7a4] ;  /* 0x0007a40001097983 */ /* 0x000ee40000300800 */
[----:B------:R-:W2:Y:S02]  /*3e3d0*/  LDL.LU R10, [R1+0x7a8] ;  /* 0x0007a800010a7983 */ /* 0x000ea40000300800 */
[----:B------:R-:W2:Y:S02]  /*3e3e0*/  LDL.LU R11, [R1+0x7ac] ;  /* 0x0007ac00010b7983 */ /* 0x000ea40000300800 */
[----:B--2---:R-:W-:Y:S01]  /*3e3f0*/  STL.64 [R1+0x68f8], R10 ;  /* 0x0068f80a01007387 */ /* 0x004fe20000100a00 */
[----:B---3--:R0:W-:Y:S03]  /*3e400*/  STL.64 [R1+0x68f0], R8 ;  /* 0x0068f00801007387 */ /* 0x0081e60000100a00 */
[----:B0-----:R-:W2:Y:S01]  /*3e410*/  LDL.LU R8, [R1+0x7b0] ;  /* 0x0007b00001087983 */ /* 0x001ea20000300800 */
[----:B------:R-:W2:Y:S02]  /*3e420*/  LDL.LU R9, [R1+0x7b4] ;  /* 0x0007b40001097983 */ /* 0x000ea40000300800 */
[----:B------:R-:W3:Y:S02]  /*3e430*/  LDL.LU R10, [R1+0x7b8] ;  /* 0x0007b800010a7983 */ /* 0x000ee40000300800 */
[----:B------:R-:W3:Y:S02]  /*3e440*/  LDL.LU R11, [R1+0x7bc] ;  /* 0x0007bc00010b7983 */ /* 0x000ee40000300800 */
[----:B---3--:R-:W-:Y:S01]  /*3e450*/  STL.64 [R1+0x6910], R10 ;  /* 0x0069100a01007387 */ /* 0x008fe20000100a00 */
[----:B--2---:R0:W-:Y:S03]  /*3e460*/  STL.64 [R1+0x6908], R8 ;  /* 0x0069080801007387 */ /* 0x0041e60000100a00 */
[----:B0-----:R-:W2:Y:S01]  /*3e470*/  LDL.LU R8, [R1+0x7c0] ;  /* 0x0007c00001087983 */ /* 0x001ea20000300800 */
[----:B------:R-:W2:Y:S02]  /*3e480*/  LDL.LU R9, [R1+0x7c4] ;  /* 0x0007c40001097983 */ /* 0x000ea40000300800 */
[----:B------:R-:W3:Y:S02]  /*3e490*/  LDL.LU R10, [R1+0x7c8] ;  /* 0x0007c800010a7983 */ /* 0x000ee40000300800 */
[----:B------:R-:W3:Y:S01]  /*3e4a0*/  LDL.LU R11, [R1+0x7cc] ;  /* 0x0007cc00010b7983 */ /* 0x000ee20000300800 */
[C---:B------:R-:W-:Y:S01]  /*3e4b0*/  HMMA.16816.F32.BF16 R20, R16.reuse, R22, R24 ;  /* 0x000000161014723c */ /* 0x040fe20000041818 */
[----:B---3--:R-:W-:Y:S01]  /*3e4c0*/  STL.64 [R1+0x6938], R10 ;  /* 0x0069380a01007387 */ /* 0x008fe20000100a00 */
[----:B--2---:R0:W-:Y:S03]  /*3e4d0*/  STL.64 [R1+0x6930], R8 ;  /* 0x0069300801007387 */ /* 0x0041e60000100a00 */
[----:B0-----:R-:W2:Y:S01]  /*3e4e0*/  LDL.LU R8, [R1+0x7e0] ;  /* 0x0007e00001087983 */ /* 0x001ea20000300800 */
[----:B------:R-:W2:Y:S02]  /*3e4f0*/  LDL.LU R9, [R1+0x7e4] ;  /* 0x0007e40001097983 */ /* 0x000ea40000300800 */
[----:B------:R-:W2:Y:S02]  /*3e500*/  LDL.LU R10, [R1+0x7e8] ;  /* 0x0007e800010a7983 */ /* 0x000ea40000300800 */
[----:B------:R-:W2:Y:S01]  /*3e510*/  LDL.LU R11, [R1+0x7ec] ;  /* 0x0007ec00010b7983 */ /* 0x000ea20000300800 */
[----:B------:R-:W3:Y:S01]  /*3e520*/  LDL.LU R4, [R1+0x440] ;  /* 0x0004400001047983 */ /* 0x000ee20000300800 */
[----:B------:R-:W3:Y:S02]  /*3e530*/  LDL.LU R5, [R1+0x444] ;  /* 0x0004440001057983 */ /* 0x000ee40000300800 */
[----:B------:R-:W2:Y:S02]  /*3e540*/  LDL.LU R6, [R1+0x448] ;  /* 0x0004480001067983 */ /* 0x000ea40000300800 */
[----:B------:R-:W2:Y:S02]  /*3e550*/  LDL.LU R7, [R1+0x44c] ;  /* 0x00044c0001077983 */ /* 0x000ea40000300800 */
[----:B--2---:R-:W-:Y:S01]  /*3e560*/  STL.64 [R1+0x68b0], R6 ;  /* 0x0068b00601007387 */ /* 0x004fe20000100a00 */
[----:B---3--:R0:W-:Y:S03]  /*3e570*/  STL.64 [R1+0x68a8], R4 ;  /* 0x0068a80401007387 */ /* 0x0081e60000100a00 */
[----:B0-----:R-:W2:Y:S01]  /*3e580*/  LDL.LU R4, [R1+0x480] ;  /* 0x0004800001047983 */ /* 0x001ea20000300800 */
[----:B------:R-:W2:Y:S02]  /*3e590*/  LDL.LU R5, [R1+0x484] ;  /* 0x0004840001057983 */ /* 0x000ea40000300800 */
[----:B------:R-:W2:Y:S02]  /*3e5a0*/  LDL.LU R6, [R1+0x488] ;  /* 0x0004880001067983 */ /* 0x000ea40000300800 */
[----:B------:R-:W2:Y:S01]  /*3e5b0*/  LDL.LU R7, [R1+0x48c] ;  /* 0x00048c0001077983 */ /* 0x000ea20000300800 */
[----:B------:R-:W3:Y:S01]  /*3e5c0*/  LDL.LU.64 R26, [R1+0x6968] ;  /* 0x00696800011a7983 */ /* 0x000ee20000300a00 */
[----:B------:R-:W3:Y:S02]  /*3e5d0*/  LDL.LU.64 R24, [R1+0x6960] ;  /* 0x0069600001187983 */ /* 0x000ee40000300a00 */
[----:B------:R-:W-:Y:S02]  /*3e5e0*/  STL.64 [R1+0x800], R20 ;  /* 0x0008001401007387 */ /* 0x000fe40000100a00 */
[----:B------:R0:W-:Y:S02]  /*3e5f0*/  STL.64 [R1+0x808], R22 ;  /* 0x0008081601007387 */ /* 0x0001e40000100a00 */
[----:B0-----:R-:W2:Y:S01]  /*3e600*/  LDL.LU.64 R22, [R1+0x6958] ;  /* 0x0069580001167983 */ /* 0x001ea20000300a00 */
[----:B----4-:R-:W-:Y:S01]  /*3e610*/  IMAD.MOV.U32 R13, RZ, RZ, R15 ;  /* 0x000000ffff0d7224 */ /* 0x010fe200078e000f */
[C---:B---3--:R-:W-:Y:S08]  /*3e620*/  HMMA.16816.F32.BF16 R24, R16.reuse, R14, R24 ;  /* 0x0000000e1018723c */ /* 0x048ff00000041818 */
[C---:B--2---:R-:W-:Y:S11]  /*3e630*/  HMMA.16816.F32.BF16 R20, R16.reuse, R22, R8 ;  /* 0x000000161014723c */ /* 0x044ff60000041808 */
[----:B------:R-:W-:Y:S04]  /*3e640*/  @!UPT UIADD3 URZ, URZ, URZ, URZ ;  /* 0x0000003f3f3ff290 */ /* 0x000fe8000fffe03f */
[----:B------:R0:W-:Y:S01]  /*3e650*/  STL.64 [R1+0x7f0], R24 ;  /* 0x0007f01801007387 */ /* 0x0001e20000100a00 */
[----:B------:R1:W-:Y:S02]  /*3e660*/  STL.64 [R1+0x7f8], R26 ;  /* 0x0007f81a01007387 */ /* 0x0003e40000100a00 */
[----:B0-----:R-:W-:Y:S01]  /*3e670*/  IMAD.MOV.U32 R24, RZ, RZ, R14 ;  /* 0x000000ffff187224 */ /* 0x001fe200078e000e */
[----:B-1----:R-:W2:Y:S01]  /*3e680*/  LDL.LU.64 R26, [R1+0x6950] ;  /* 0x00695000011a7983 */ /* 0x002ea20000300a00 */
[----:B------:R-:W3:Y:S02]  /*3e690*/  LDL.LU.64 R14, [R1+0x6948] ;  /* 0x00694800010e7983 */ /* 0x000ee40000300a00 */
[----:B------:R-:W4:Y:S02]  /*3e6a0*/  LDL.LU R12, [R1+0x6940] ;  /* 0x00694000010c7983 */ /* 0x000f240000300800 */
[----:B------:R-:W2:Y:S01]  /*3e6b0*/  LDL.LU.64 R10, [R1+0x6938] ;  /* 0x00693800010a7983 */ /* 0x000ea20000300a00 */
[----:B------:R-:W2:Y:S01]  /*3e6c0*/  LDL.LU.64 R8, [R1+0x6930] ;  /* 0x0069300001087983 */ /* 0x000ea20000300a00 */
[----:B------:R-:W-:Y:S02]  /*3e6d0*/  STL.64 [R1+0x7e0], R20 ;  /* 0x0007e01401007387 */ /* 0x000fe40000100a00 */
[----:B------:R0:W-:Y:S02]  /*3e6e0*/  STL.64 [R1+0x7e8], R22 ;  /* 0x0007e81601007387 */ /* 0x0001e40000100a00 */
[----:B0-----:R-:W3:Y:S01]  /*3e6f0*/  LDL.LU.64 R22, [R1+0x6928] ;  /* 0x0069280001167983 */ /* 0x001ee20000300a00 */
[----:B------:R-:W3:Y:S02]  /*3e700*/  LDL.LU.64 R20, [R1+0x6920] ;  /* 0x0069200001147983 */ /* 0x000ee40000300a00 */
[C---:B---3--:R-:W-:Y:S11]  /*3e710*/  HMMA.16816.F32.BF16 R20, R16.reuse, R14, R20 ;  /* 0x0000000e1014723c */ /* 0x048ff60000041814 */
[----:B------:R-:W-:Y:S11]  /*3e720*/  @!UPT UIADD3 URZ, URZ, URZ, URZ ;  /* 0x0000003f3f3ff290 */ /* 0x000ff6000fffe03f */
[----:B------:R-:W-:Y:S01]  /*3e730*/  @!UPT UIADD3 URZ, URZ, URZ, URZ ;  /* 0x0000003f3f3ff290 */ /* 0x000fe2000fffe03f */
[----:B------:R-:W-:Y:S01]  /*3e740*/  STL.64 [R1+0x7d0], R20 ;  /* 0x0007d01401007387 */ /* 0x000fe20000100a00 */
[----:B------:R0:W-:Y:S03]  /*3e750*/  STL.64 [R1+0x7d8], R22 ;  /* 0x0007d81601007387 */ /* 0x0001e60000100a00 */
[----:B0-----:R-:W2:Y:S01]  /*3e760*/  LDL.LU.64 R22, [R1+0x6918] ;  /* 0x0069180001167983 */ /* 0x001ea20000300a00 */
[----:B------:R-:W-:Y:S01]  /*3e770*/  STL.64 [R1+0x6800], R14 ;  /* 0x0068000e01007387 */ /* 0x000fe20000100a00 */
[C---:B--2---:R-:W-:Y:S02]  /*3e780*/  HMMA.16816.F32.BF16 R20, R16.reuse, R22, R8 ;  /* 0x000000161014723c */ /* 0x044fe40000041808 */
[----:B------:R-:W2:Y:S01]  /*3e790*/  LDL.LU.64 R10, [R1+0x6910] ;  /* 0x00691000010a7983 */ /* 0x000ea20000300a00 */
[----:B------:R-:W2:Y:S11]  /*3e7a0*/  LDL.LU.64 R8, [R1+0x6908] ;  /* 0x0069080001087983 */ /* 0x000eb60000300a00 */
[----:B------:R-:W-:Y:S09]  /*3e7b0*/  @!UPT UIADD3 URZ, URZ, URZ, URZ ;  /* 0x0000003f3f3ff290 */ /* 0x000ff2000fffe03f */
[----:B------:R-:W-:Y:S01]  /*3e7c0*/  STL.64 [R1+0x7c0], R20 ;  /* 0x0007c01401007387 */ /* 0x000fe20000100a00 */
        /* <DEDUP_REMOVED lines=16> */
[----:B--2---:R-:W-:Y:S02]  /*3e8d0*/  HMMA.16816.F32.BF16 R16, R16, R22, R8 ;  /* 0x000000161010723c */ /* 0x004fe40000041808 */
[----:B------:R-:W2:Y:S01]  /*3e8e0*/  LDL.LU.64 R10, [R1+0x68c8] ;  /* 0x0068c800010a7983 */ /* 0x000ea20000300a00 */
[----:B------:R-:W2:Y:S02]  /*3e8f0*/  LDL.LU.64 R22, [R1+0x68c0] ;  /* 0x0068c00001167983 */ /* 0x000ea40000300a00 */
[----:B------:R-:W2:Y:S11]  /*3e900*/  LDL.LU.64 R20, [R1+0x68b8] ;  /* 0x0068b80001147983 */ /* 0x000eb60000300a00 */
[----:B------:R-:W-:Y:S07]  /*3e910*/  @!UPT UIADD3 URZ, URZ, URZ, URZ ;  /* 0x0000003f3f3ff290 */ /* 0x000fee000fffe03f */
[----:B------:R-:W-:Y:S01]  /*3e920*/  STL.64 [R1+0x490], R16 ;  /* 0x0004901001007387 */ /* 0x000fe20000100a00 */
[----:B------:R-:W-:Y:S01]  /*3e930*/  STL.64 [R1+0x498], R18 ;  /* 0x0004981201007387 */ /* 0x000fe20000100a00 */
[----:B--2---:R-:W-:Y:S02]  /*3e940*/  HMMA.16816.F32.BF16 R8, R20, R10, R4 ;  /* 0x0000000a1408723c */ /* 0x004fe40000041804 */
[----:B------:R-:W2:Y:S01]  /*3e950*/  LDL.LU.64 R6, [R1+0x68b0] ;  /* 0x0068b00001067983 */ /* 0x000ea20000300a00 */
[----:B------:R-:W2:Y:S11]  /*3e960*/  LDL.LU.64 R4, [R1+0x68a8] ;  /* 0x0068a80001047983 */ /* 0x000eb60000300a00 */
[----:B------:R-:W-:Y:S09]  /*3e970*/  @!UPT UIADD3 URZ, URZ, URZ, URZ ;  /* 0x0000003f3f3ff290 */ /* 0x000ff2000fffe03f */
[----:B------:R-:W-:Y:S01]  /*3e980*/  STL.64 [R1+0x480], R8 ;  /* 0x0004800801007387 */ /* 0x000fe20000100a00 */
[----:B------:R0:W-:Y:S03]  /*3e990*/  STL.64 [R1+0x488], R10 ;  /* 0x0004880a01007387 */ /* 0x0001e60000100a00 */
[----:B0-----:R-:W3:Y:S01]  /*3e9a0*/  LDL.LU.64 R10, [R1+0x68a0] ;  /* 0x0068a000010a7983 */ /* 0x001ee20000300a00 */
[----:B------:R-:W3:Y:S02]  /*3e9b0*/  LDL.LU.64 R8, [R1+0x6898] ;  /* 0x0068980001087983 */ /* 0x000ee40000300a00 */
[----:B------:R-:W-:Y:S02]  /*3e9c0*/  IMAD.MOV.U32 R18, RZ, RZ, R29 ;  /* 0x000000ffff127224 */ /* 0x000fe400078e001d */
[----:B------:R-:W-:Y:S02]  /*3e9d0*/  IMAD.MOV.U32 R19, RZ, RZ, R28 ;  /* 0x000000ffff137224 */ /* 0x000fe400078e001c */
[----:B------:R-:W-:-:S02]  /*3e9e0*/  IMAD.MOV.U32 R14, RZ, RZ, R24 ;  /* 0x000000ffff0e7224 */ /* 0x000fc400078e0018 */
[----:B------:R-:W-:-:S03]  /*3e9f0*/  IMAD.MOV.U32 R15, RZ, RZ, R13 ;  /* 0x000000ffff0f7224 */ /* 0x000fc600078e000d */
[C---:B---3--:R-:W-:Y:S01]  /*3ea00*/  HMMA.16816.F32.BF16 R16, R20.reuse, R18, R8 ;  /* 0x000000121410723c */ /* 0x048fe20000041808 */
[----:B------:R-:W3:Y:S01]  /*3ea10*/  LDL.LU.64 R10, [R1+0x6890] ;  /* 0x00689000010a7983 */ /* 0x000ee20000300a00 */
[----:B------:R-:W3:Y:S11]  /*3ea20*/  LDL.LU.64 R8, [R1+0x6888] ;  /* 0x0068880001087983 */ /* 0x000ef60000300a00 */
[----:B------:R-:W-:Y:S10]  /*3ea30*/  @!UPT UIADD3 URZ, URZ, URZ, URZ ;  /* 0x0000003f3f3ff290 */ /* 0x000ff4000fffe03f */
[----:B------:R-:W-:Y:S01]  /*3ea40*/  STL.64 [R1+0x470], R16 ;  /* 0x0004701001007387 */ /* 0x000fe20000100a00 */
[----:B------:R-:W-:Y:S02]  /*3ea50*/  STL.64 [R1+0x478], R18 ;  /* 0x0004781201007387 */ /* 0x000fe40000100a00 */
[----:B------:R0:W-:Y:S02]  /*3ea60*/  STL.64 [R1+0x6810], R14 ;  /* 0x0068100e01007387 */ /* 0x0001e40000100a00 */
[----:B0-----:R-:W2:Y:S01]  /*3ea70*/  LDL.64 R14, [R1+0xb8] ;  /* 0x0000b800010e7983 */ /* 0x001ea20000100a00 */
[----:B---3--:R-:W-:Y:S03]  /*3ea80*/  HMMA.16816.F32.BF16 R8, R20, R26, R8 ;  /* 0x0000001a1408723c */ /* 0x008fe60000041808 */
[----:B--2---:R0:W-:Y:S01]  /*3ea90*/  STL.64 [R1+0x6828], R14 ;  /* 0x0068280e01007387 */ /* 0x0041e20000100a00 */
[----:B------:R-:W2:Y:S02]  /*3eaa0*/  LDL.LU R16, [R1+0x430] ;  /* 0x0004300001107983 */ /* 0x000ea40000300800 */
[----:B------:R-:W2:Y:S02]  /*3eab0*/  LDL.LU R17, [R1+0x434] ;  /* 0x0004340001117983 */ /* 0x000ea40000300800 */
[----:B------:R-:W2:Y:S01]  /*3eac0*/  LDL.LU R18, [R1+0x438] ;  /* 0x0004380001127983 */ /* 0x000ea20000300800 */
[----:B------:R-:W2:Y:S01]  /*3ead0*/  LDL.LU R19, [R1+0x43c] ;  /* 0x00043c0001137983 */ /* 0x000ea20000300800 */
[----:B0-----:R-:W-:-:S02]  /*3eae0*/  IMAD.MOV.U32 R14, RZ, RZ, R2 ;  /* 0x000000ffff0e7224 */ /* 0x001fc400078e0002 */
[----:B------:R-:W-:Y:S02]  /*3eaf0*/  IMAD.MOV.U32 R15, RZ, RZ, R0 ;  /* 0x000000ffff0f7224 */ /* 0x000fe400078e0000 */
[----:B------:R-:W-:-:S03]  /*3eb00*/  IMAD.MOV.U32 R2, RZ, RZ, R26 ;  /* 0x000000ffff027224 */ /* 0x000fc600078e001a */
[----:B------:R-:W-:Y:S06]  /*3eb10*/  STL.64 [R1+0x6840], R14 ;  /* 0x0068400e01007387 */ /* 0x000fec0000100a00 */
[----:B------:R-:W-:Y:S02]  /*3eb20*/  STL.64 [R1+0x460], R8 ;  /* 0x0004600801007387 */ /* 0x000fe40000100a00 */
[----:B------:R0:W-:Y:S02]  /*3eb30*/  STL.64 [R1+0x468], R10 ;  /* 0x0004680a01007387 */ /* 0x0001e40000100a00 */
[----:B------:R-:W-:Y:S01]  /*3eb40*/  IMAD.MOV.U32 R0, RZ, RZ, R27 ;  /* 0x000000ffff007224 */ /* 0x000fe200078e001b */
[----:B0-----:R-:W3:Y:S01]  /*3eb50*/  LDL.LU.64 R10, [R1+0x6880] ;  /* 0x00688000010a7983 */ /* 0x001ee20000300a00 */
[----:B------:R-:W3:Y:S02]  /*3eb60*/  LDL.LU.64 R8, [R1+0x6878] ;  /* 0x0068780001087983 */ /* 0x000ee40000300a00 */
[----:B------:R-:W3:Y:S02]  /*3eb70*/  LDL.LU.64 R26, [R1+0x6870] ;  /* 0x00687000011a7983 */ /* 0x000ee40000300a00 */
[----:B------:R-:W2:Y:S01]  /*3eb80*/  LDL.LU R25, [R1+0x6868] ;  /* 0x0068680001197983 */ /* 0x000ea20000300800 */
[C---:B---3--:R-:W-:Y:S11]  /*3eb90*/  HMMA.16816.F32.BF16 R8, R20.reuse, R26, R8 ;  /* 0x0000001a1408723c */ /* 0x048ff60000041808 */
[----:B------:R-:W-:Y:S11]  /*3eba0*/  @!UPT UIADD3 URZ, URZ, URZ, URZ ;  /* 0x0000003f3f3ff290 */ /* 0x000ff6000fffe03f */
[----:B------:R-:W-:Y:S01]  /*3ebb0*/  @!UPT UIADD3 URZ, URZ, URZ, URZ ;  /* 0x0000003f3f3ff290 */ /* 0x000fe2000fffe03f */
[----:B------:R-:W-:Y:S01]  /*3ebc0*/  STL.64 [R1+0x450], R8 ;  /* 0x0004500801007387 */ /* 0x000fe20000100a00 */
[----:B------:R0:W-:Y:S03]  /*3ebd0*/  STL.64 [R1+0x458], R10 ;  /* 0x0004580a01007387 */ /* 0x0001e60000100a00 */
[----:B0-----:R-:W3:Y:S01]  /*3ebe0*/  LDL.LU.64 R10, [R1+0x6860] ;  /* 0x00686000010a7983 */ /* 0x001ee20000300a00 */
[----:B------:R-:W-:Y:S01]  /*3ebf0*/  STL [R1+0x6770], R27 ;  /* 0x0067701b01007387 */ /* 0x000fe20000100800 */
[C---:B---3--:R-:W-:Y:S11]  /*3ec00*/  HMMA.16816.F32.BF16 R4, R20.reuse, R10, R4 ;  /* 0x0000000a1404723c */ /* 0x048ff60000041804 */
[----:B------:R-:W-:Y:S11]  /*3ec10*/  @!UPT UIADD3 URZ, URZ, URZ, URZ ;  /* 0x0000003f3f3ff290 */ /* 0x000ff6000fffe03f */
[----:B------:R-:W-:Y:S01]  /*3ec20*/  @!UPT UIADD3 URZ, URZ, URZ, URZ ;  /* 0x0000003f3f3ff290 */ /* 0x000fe2000fffe03f */
[----:B------:R-:W-:Y:S01]  /*3ec30*/  STL.64 [R1+0x440], R4 ;  /* 0x0004400401007387 */ /* 0x000fe20000100a00 */
[----:B------:R0:W-:Y:S03]  /*3ec40*/  STL.64 [R1+0x448], R6 ;  /* 0x0004480601007387 */ /* 0x0001e60000100a00 */
[----:B0-----:R-:W2:Y:S01]  /*3ec50*/  LDL.LU.64 R6, [R1+0x6858] ;  /* 0x0068580001067983 */ /* 0x001ea20000300a00 */
[----:B------:R0:W-:Y:S02]  /*3ec60*/  STL.64 [R1+0x6808], R10 ;  /* 0x0068080a01007387 */ /* 0x0001e40000100a00 */
[----:B------:R-:W3:Y:S02]  /*3ec70*/  LDL.LU R8, [R1+0x760] ;  /* 0x0007600001087983 */ /* 0x000ee40000300800 */
[----:B------:R-:W3:Y:S01]  /*3ec80*/  LDL.LU R9, [R1+0x764] ;  /* 0x0007640001097983 */ /* 0x000ee20000300800 */
[----:B0-----:R-:W2:Y:S01]  /*3ec90*/  LDL.LU R10, [R1+0x768] ;  /* 0x00076800010a7983 */ /* 0x001ea20000300800 */
[----:B------:R-:W2:Y:S03]  /*3eca0*/  LDL.LU R11, [R1+0x76c] ;  /* 0x00076c00010b7983 */ /* 0x000ea60000300800 */
        /* <DEDUP_REMOVED lines=12> */
[----:B------:R-:W-:Y:S01]  /*3ed70*/  HMMA.16816.F32.BF16 R16, R20, R6, R16 ;  /* 0x000000061410723c */ /* 0x000fe20000041810 */
[----:B----4-:R-:W-:Y:S01]  /*3ed80*/  IMAD.MOV.U32 R14, RZ, RZ, R12 ;  /* 0x000000ffff0e7224 */ /* 0x010fe200078e000c */
[----:B---3--:R-:W-:Y:S01]  /*3ed90*/  STL.64 [R1+0x6850], R10 ;  /* 0x0068500a01007387 */ /* 0x008fe20000100a00 */
[----:B--2---:R0:W-:Y:S03]  /*3eda0*/  STL.64 [R1+0x6848], R8 ;  /* 0x0068480801007387 */ /* 0x0041e60000100a00 */
[----:B0-----:R-:W2:Y:S01]  /*3edb0*/  LDL.LU R8, [R1+0x790] ;  /* 0x0007900001087983 */ /* 0x001ea20000300800 */
[----:B------:R-:W2:Y:S02]  /*3edc0*/  LDL.LU R9, [R1+0x794] ;  /* 0x0007940001097983 */ /* 0x000ea40000300800 */
[----:B------:R-:W2:Y:S02]  /*3edd0*/  LDL.LU R10, [R1+0x798] ;  /* 0x00079800010a7983 */ /* 0x000ea40000300800 */
[----:B------:R-:W2:Y:S01]  /*3ede0*/  LDL.LU R11, [R1+0x79c] ;  /* 0x00079c00010b7983 */ /* 0x000ea20000300800 */
[----:B------:R0:W-:Y:S01]  /*3edf0*/  STL.64 [R1+0x6738], R6 ;  /* 0x0067380601007387 */ /* 0x0001e20000100a00 */
[----:B------:R-:W3:Y:S10]  /*3ee00*/  LDL.LU R4, [R1+0x740] ;  /* 0x0007400001047983 */ /* 0x000ef40000300800 */
[----:B------:R-:W-:Y:S02]  /*3ee10*/  STL.64 [R1+0x430], R16 ;  /* 0x0004301001007387 */ /* 0x000fe40000100a00 */
[----:B------:R-:W-:Y:S02]  /*3ee20*/  STL.64 [R1+0x438], R18 ;  /* 0x0004381201007387 */ /* 0x000fe40000100a00 */
[----:B------:R-:W1:Y:S01]  /*3ee30*/  LDSM.16.MT88.4 R16, [R25+0x4180] ;  /* 0x004180001910783b */ /* 0x000e620000004200 */
[----:B------:R-:W-:-:S03]  /*3ee40*/  IMAD.MOV.U32 R15, RZ, RZ, R3 ;  /* 0x000000ffff0f7224 */ /* 0x000fc600078e0003 */
[----:B------:R-:W3:Y:S04]  /*3ee50*/  LDL.LU R5, [R1+0x744] ;  /* 0x0007440001057983 */ /* 0x000ee80000300800 */
[----:B0-----:R-:W3:Y:S01]  /*3ee60*/  LDL.LU R6, [R1+0x748] ;  /* 0x0007480001067983 */ /* 0x001ee20000300800 */
[----:B------:R-:W3:Y:S03]  /*3ee70*/  LDL.LU R7, [R1+0x74c] ;  /* 0x00074c0001077983 */ /* 0x000ee60000300800 */
[----:B-1----:R0:W-:Y:S01]  /*3ee80*/  STL.64 [R1+0x6680], R18 ;  /* 0x0066801201007387 */ /* 0x0021e20000100a00 */
[----:B------:R-:W-:Y:S03]  /*3ee90*/  STL.64 [R1+0x6678], R16 ;  /* 0x0066781001007387 */ /* 0x000fe60000100a00 */
[----:B0-----:R-:W4:Y:S01]  /*3eea0*/  LDL.64 R18, [R1+0x48] ;  /* 0x0000480001127983 */ /* 0x001f220000100a00 */
[C---:B--2---:R-:W-:Y:S03]  /*3eeb0*/  HMMA.16816.F32.BF16 R12, R20.reuse, R14, R8 ;  /* 0x0000000e140c723c */ /* 0x044fe60000041808 */
[----:B------:R-:W2:Y:S01]  /*3eec0*/  LDL.LU.64 R10, [R1+0x6850] ;  /* 0x00685000010a7983 */ /* 0x000ea20000300a00 */
[----:B------:R-:W2:Y:S11]  /*3eed0*/  LDL.LU.64 R8, [R1+0x6848] ;  /* 0x0068480001087983 */ /* 0x000eb60000300a00 */
[----:B------:R-:W-:Y:S08]  /*3eee0*/  @!UPT UIADD3 URZ, URZ, URZ, URZ ;  /* 0x0000003f3f3ff290 */ /* 0x000ff0000fffe03f */
        /* <DEDUP_REMOVED lines=10> */
[C---:B--2---:R-:W-:Y:S01]  /*3ef90*/  HMMA.16816.F32.BF16 R8, R20.reuse, R14, R8 ;  /* 0x0000000e1408723c */ /* 0x044fe20000041808 */
[----:B------:R-:W-:Y:S02]  /*3efa0*/  IMAD.MOV.U32 R27, RZ, RZ, R14 ;  /* 0x000000ffff1b7224 */ /* 0x000fe400078e000e */
[----:B------:R-:W-:Y:S11]  /*3efb0*/  IMAD.MOV.U32 R17, RZ, RZ, R15 ;  /* 0x000000ffff117224 */ /* 0x000ff600078e000f */
[----:B------:R-:W-:Y:S09]  /*3efc0*/  @!UPT UIADD3 URZ, URZ, URZ, URZ ;  /* 0x0000003f3f3ff290 */ /* 0x000ff2000fffe03f */
[----:B------:R-:W-:Y:S01]  /*3efd0*/  STL.64 [R1+0x770], R8 ;  /* 0x0007700801007387 */ /* 0x000fe20000100a00 */
[----:B------:R0:W-:Y:S03]  /*3efe0*/  STL.64 [R1+0x778], R10 ;  /* 0x0007780a01007387 */ /* 0x0001e60000100a00 */
[----:B0-----:R-:W2:Y:S01]  /*3eff0*/  LDL.LU.64 R10, [R1+0x6820] ;  /* 0x00682000010a7983 */ /* 0x001ea20000300a00 */
[----:B------:R-:W2:Y:S02]  /*3f000*/  LDL.LU.64 R8, [R1+0x6818] ;  /* 0x0068180001087983 */ /* 0x000ea40000300a00 */
[----:B------:R-:W2:Y:S02]  /*3f010*/  LDL.LU.64 R14, [R1+0x6810] ;  /* 0x00681000010e7983 */ /* 0x000ea40000300a00 */
[----:B----4-:R0:W-:Y:S01]  /*3f020*/  STL.64 [R1+0x67e0], R18 ;  /* 0x0067e01201007387 */ /* 0x0101e20000100a00 */
[----:B------:R-:W-:Y:S04]  /*3f030*/  STL [R1+0x67d8], R17 ;  /* 0x0067d81101007387 */ /* 0x000fe80000100800 */
[----:B0-----:R-:W4:Y:S01]  /*3f040*/  LDL.64 R18, [R1+0x98] ;  /* 0x0000980001127983 */ /* 0x001f220000100a00 */
[----:B------:R-:W-:Y:S02]  /*3f050*/  STL.64 [R1+0x6798], R26 ;  /* 0x0067981a01007387 */ /* 0x000fe40000100a00 */
[----:B------:R0:W-:Y:S02]  /*3f060*/  STL [R1+0x6790], R25 ;  /* 0x0067901901007387 */ /* 0x0001e40000100800 */
[----:B------:R-:W4:Y:S01]  /*3f070*/  LDL.LU R24, [R1+0x750] ;  /* 0x0007500001187983 */ /* 0x000f220000300800 */
[----:B0-----:R-:W4:Y:S01]  /*3f080*/  LDL.LU R25, [R1+0x754] ;  /* 0x0007540001197983 */ /* 0x001f220000300800 */
[----:B------:R-:W4:Y:S02]  /*3f090*/  LDL.LU R26, [R1+0x758] ;  /* 0x00075800011a7983 */ /* 0x000f240000300800 */
[----:B------:R-:W4:Y:S01]  /*3f0a0*/  LDL.LU R27, [R1+0x75c] ;  /* 0x00075c00011b7983 */ /* 0x000f220000300800 */
[C---:B--2---:R-:W-:Y:S01]  /*3f0b0*/  HMMA.16816.F32.BF16 R12, R20.reuse, R14, R8 ;  /* 0x0000000e140c723c */ /* 0x044fe20000041808 */
[----:B------:R-:W2:Y:S11]  /*3f0c0*/  LDL.LU.64 R10, [R1+0x6808] ;  /* 0x00680800010a7983 */ /* 0x000eb60000300a00 */
[----:B------:R-:W-:Y:S11]  /*3f0d0*/  @!UPT UIADD3 URZ, URZ, URZ, URZ ;  /* 0x0000003f3f3ff290 */ /* 0x000ff6000fffe03f */
[----:B------:R-:W-:Y:S01]  /*3f0e0*/  STL.64 [R1+0x760], R12 ;  /* 0x0007600c01007387 */ /* 0x000fe20000100a00 */
[----:B------:R0:W-:Y:S03]  /*3f0f0*/  STL.64 [R1+0x768], R14 ;  /* 0x0007680e01007387 */ /* 0x0001e60000100a00 */
[----:B0-----:R-:W3:Y:S01]  /*3f100*/  LDL.LU.64 R14, [R1+0x6800] ;  /* 0x00680000010e7983 */ /* 0x001ee20000300a00 */
[C---:B----4-:R-:W-:Y:S01]  /*3f110*/  HMMA.16816.F32.BF16 R24, R20.reuse, R18, R24 ;  /* 0x000000121418723c */ /* 0x050fe20000041818 */
[----:B------:R-:W-:Y:S02]  /*3f120*/  IMAD.MOV.U32 R8, RZ, RZ, R19 ;  /* 0x000000ffff087224 */ /* 0x000fe400078e0013 */
[----:B------:R-:W-:Y:S11]  /*3f130*/  IMAD.MOV.U32 R9, RZ, RZ, R18 ;  /* 0x000000ffff097224 */ /* 0x000ff600078e0012 */
[----:B------:R-:W-:Y:S09]  /*3f140*/  @!UPT UIADD3 URZ, URZ, URZ, URZ ;  /* 0x0000003f3f3ff290 */ /* 0x000ff2000fffe03f */
[----:B------:R-:W-:Y:S01]  /*3f150*/  STL.64 [R1+0x750], R24 ;  /* 0x0007501801007387 */ /* 0x000fe20000100a00 */
[----:B------:R-:W-:Y:S02]  /*3f160*/  STL.64 [R1+0x758], R26 ;  /* 0x0007581a01007387 */ /* 0x000fe40000100a00 */
[----:B------:R-:W-:Y:S02]  /*3f170*/  STL [R1+0x6704], R8 ;  /* 0x0067040801007387 */ /* 0x000fe40000100800 */
[----:B------:R-:W-:Y:S01]  /*3f180*/  STL [R1+0x6700], R9 ;  /* 0x0067000901007387 */ /* 0x000fe20000100800 */
[----:B--2---:R-:W-:Y:S01]  /*3f190*/  STL.64 [R1+0x67e8], R10 ;  /* 0x0067e80a01007387 */ /* 0x004fe20000100a00 */
[----:B------:R-:W2:Y:S01]  /*3f1a0*/  LDL.LU R12, [R1+0x420] ;  /* 0x00042000010c7983 */ /* 0x000ea20000300800 */
[C---:B---3--:R-:W-:Y:S11]  /*3f1b0*/  HMMA.16816.F32.BF16 R4, R20.reuse, R14, R4 ;  /* 0x0000000e1404723c */ /* 0x048ff60000041804 */
[----:B------:R-:W-:Y:S11]  /*3f1c0*/  @!UPT UIADD3 URZ, URZ, URZ, URZ ;  /* 0x0000003f3f3ff290 */ /* 0x000ff6000fffe03f */
[----:B------:R-:W-:Y:S01]  /*3f1d0*/  @!UPT UIADD3 URZ, URZ, URZ, URZ ;  /* 0x0000003f3f3ff290 */ /* 0x000fe2000fffe03f */
[----:B------:R-:W-:Y:S01]  /*3f1e0*/  STL.64 [R1+0x740], R4 ;  /* 0x0007400401007387 */ /* 0x000fe20000100a00 */
[----:B------:R-:W-:Y:S02]  /*3f1f0*/  STL.64 [R1+0x748], R6 ;  /* 0x0007480601007387 */ /* 0x000fe40000100a00 */
[----:B------:R-:W2:Y:S02]  /*3f200*/  LDL.LU R13, [R1+0x424] ;  /* 0x00042400010d7983 */ /* 0x000ea40000300800 */
[----:B------:R-:W3:Y:S01]  /*3f210*/  LDL.LU R14, [R1+0x428] ;  /* 0x00042800010e7983 */ /* 0x000ee20000300800 */
[----:B------:R-:W3:Y:S01]  /*3f220*/  LDL.LU R15, [R1+0x42c] ;  /* 0x00042c00010f7983 */ /* 0x000ee20000300800 */
[----:B------:R-:W4:Y:S02]  /*3f230*/  LDL.LU R16, [R1+0x720] ;  /* 0x0007200001107983 */ /* 0x000f240000300800 */
[----:B------:R-:W4:Y:S02]  /*3f240*/  LDL.LU R17, [R1+0x724] ;  /* 0x0007240001117983 */ /* 0x000f240000300800 */
[----:B------:R-:W2:Y:S01]  /*3f250*/  LDL.LU R18, [R1+0x728] ;  /* 0x0007280001127983 */ /* 0x000ea20000300800 */
[----:B------:R-:W2:Y:S04]  /*3f260*/  LDL.LU R19, [R1+0x72c] ;  /* 0x00072c0001137983 */ /* 0x000ea80000300800 */
[----:B--2---:R-:W-:Y:S01]  /*3f270*/  STL.64 [R1+0x67f8], R18 ;  /* 0x0067f81201007387 */ /* 0x004fe20000100a00 */
[----:B----4-:R0:W-:Y:S03]  /*3f280*/  STL.64 [R1+0x67f0], R16 ;  /* 0x0067f01001007387 */ /* 0x0101e60000100a00 */
[----:B0-----:R-:W2:Y:S01]  /*3f290*/  LDL.LU R16, [R1+0x730] ;  /* 0x0007300001107983 */ /* 0x001ea20000300800 */
[----:B------:R-:W2:Y:S02]  /*3f2a0*/  LDL.LU R17, [R1+0x734] ;  /* 0x0007340001117983 */ /* 0x000ea40000300800 */
[----:B------:R-:W2:Y:S02]  /*3f2b0*/  LDL.LU R18, [R1+0x738] ;  /* 0x0007380001127983 */ /* 0x000ea40000300800 */
[----:B------:R-:W2:Y:S01]  /*3f2c0*/  LDL.LU R19, [R1+0x73c] ;  /* 0x00073c0001137983 */ /* 0x000ea20000300800 */
[----:B------:R-:W2:Y:S01]  /*3f2d0*/  LDL.64 R10, [R1+0x78] ;  /* 0x00007800010a7983 */ /* 0x000ea20000100a00 */
[----:B---3--:R0:W-:Y:S02]  /*3f2e0*/  STL.64 [R1+0x67c0], R14 ;  /* 0x0067c00e01007387 */ /* 0x0081e40000100a00 */
[----:B------:R-:W-:Y:S01]  /*3f2f0*/  STL.64 [R1+0x67b8], R12 ;  /* 0x0067b80c01007387 */ /* 0x000fe20000100a00 */
[----:B0-----:R-:W3:Y:S04]  /*3f300*/  LDL.64 R14, [R1+0x58] ;  /* 0x00005800010e7983 */ /* 0x001ee80000100a00 */
[----:B---3--:R0:W-:Y:S04]  /*3f310*/  STL.64 [R1+0x67d0], R14 ;  /* 0x0067d00e01007387 */ /* 0x0081e80000100a00 */
[----:B0-----:R-:W3:Y:S01]  /*3f320*/  LDL.64 R14, [R1+0x68] ;  /* 0x00006800010e7983 */ /* 0x001ee20000100a00 */
        /* <DEDUP_REMOVED lines=8> */
[----:B------:R-:W4:Y:S02]  /*3f3b0*/  LDL.LU R6, [R1+0x3e8] ;  /* 0x0003e80001067983 */ /* 0x000f240000300800 */
[----:B------:R-:W4:Y:S01]  /*3f3c0*/  LDL.LU R7, [R1+0x3ec] ;  /* 0x0003ec0001077983 */ /* 0x000f220000300800 */
[----:B------:R-:W2:Y:S01]  /*3f3d0*/  LDL.64 R26, [R1+0x28] ;  /* 0x00002800011a7983 */ /* 0x000ea20000100a00 */
[----:B------:R-:W-:Y:S03]  /*3f3e0*/  HMMA.16816.F32.BF16 R16, R20, R10, R16 ;  /* 0x0000000a1410723c */ /* 0x000fe60000041810 */
[----:B--2---:R0:W-:Y:S01]  /*3f3f0*/  STL.64 [R1+0x67c8], R26 ;  /* 0x0067c81a01007387 */ /* 0x0041e20000100a00 */
[----:B------:R-:W2:Y:S02]  /*3f400*/  LDL.LU R24, [R1+0x710] ;  /* 0x0007100001187983 */ /* 0x000ea40000300800 */
[----:B------:R-:W2:Y:S01]  /*3f410*/  LDL.LU R25, [R1+0x714] ;  /* 0x0007140001197983 */ /* 0x000ea20000300800 */
[----:B0-----:R-:W2:Y:S01]  /*3f420*/  LDL.LU R26, [R1+0x718] ;  /* 0x00071800011a7983 */ /* 0x001ea20000300800 */
[----:B------:R-:W2:Y:S02]  /*3f430*/  LDL.LU R27, [R1+0x71c] ;  /* 0x00071c00011b7983 */ /* 0x000ea40000300800 */
[----:B----4-:R0:W-:Y:S02]  /*3f440*/  STL.64 [R1+0x6758], R6 ;  /* 0x0067580601007387 */ /* 0x0101e40000100a00 */
[----:B------:R-:W-:Y:S02]  /*3f450*/  STL.64 [R1+0x6750], R4 ;  /* 0x0067500401007387 */ /* 0x000fe40000100a00 */
[----:B0-----:R-:W-:-:S02]  /*3f460*/  IMAD.MOV.U32 R6, RZ, RZ, R2 ;  /* 0x000000ffff067224 */ /* 0x001fc400078e0002 */
[----:B------:R-:W-:-:S05]  /*3f470*/  IMAD.MOV.U32 R7, RZ, RZ, R0 ;  /* 0x000000ffff077224 */ /* 0x000fca00078e0000 */
[----:B------:R0:W-:Y:S04]  /*3f480*/  STL.64 [R1+0x6778], R6 ;  /* 0x0067780601007387 */ /* 0x0001e80000100a00 */
[----:B0-----:R-:W4:Y:S04]  /*3f490*/  LDL.64 R6, [R1+0x18] ;  /* 0x0000180001067983 */ /* 0x001f280000100a00 */
[----:B----4-:R0:W-:Y:S01]  /*3f4a0*/  STL.64 [R1+0x67a0], R6 ;  /* 0x0067a00601007387 */ /* 0x0101e20000100a00 */
[----:B------:R-:W4:Y:S02]  /*3f4b0*/  LDL.LU R4, [R1+0x410] ;  /* 0x0004100001047983 */ /* 0x000f240000300800 */
[----:B------:R-:W4:Y:S01]  /*3f4c0*/  LDL.LU R5, [R1+0x414] ;  /* 0x0004140001057983 */ /* 0x000f220000300800 */
[----:B0-----:R-:W4:Y:S01]  /*3f4d0*/  LDL.LU R6, [R1+0x418] ;  /* 0x0004180001067983 */ /* 0x001f220000300800 */
[----:B------:R-:W4:Y:S02]  /*3f4e0*/  LDL.LU R7, [R1+0x41c] ;  /* 0x00041c0001077983 */ /* 0x000f240000300800 */
[----:B------:R-:W-:Y:S02]  /*3f4f0*/  STL.64 [R1+0x730], R16 ;  /* 0x0007301001007387 */ /* 0x000fe40000100a00 */
[----:B------:R0:W-:Y:S02]  /*3f500*/  STL.64 [R1+0x738], R18 ;  /* 0x0007381201007387 */ /* 0x0001e40000100a00 */
[----:B0-----:R-:W2:Y:S01]  /*3f510*/  LDL.LU.64 R18, [R1+0x67f8] ;  /* 0x0067f80001127983 */ /* 0x001ea20000300a00 */
[----:B------:R-:W2:Y:S02]  /*3f520*/  LDL.LU.64 R16, [R1+0x67f0] ;  /* 0x0067f00001107983 */ /* 0x000ea40000300a00 */
[----:B------:R-:W-:-:S02]  /*3f530*/  IMAD.MOV.U32 R8, RZ, RZ, R11 ;  /* 0x000000ffff087224 */ /* 0x000fc400078e000b */
[----:B------:R-:W4:Y:S01]  /*3f540*/  LDL.LU.64 R10, [R1+0x67e8] ;  /* 0x0067e800010a7983 */ /* 0x000f220000300a00 */
[----:B---3--:R-:W-:Y:S01]  /*3f550*/  IMAD.MOV.U32 R3, RZ, RZ, R15 ;  /* 0x000000ffff037224 */ /* 0x008fe200078e000f */
[C---:B--2---:R-:W-:Y:S11]  /*3f560*/  HMMA.16816.F32.BF16 R16, R20.reuse, R14, R16 ;  /* 0x0000000e1410723c */ /* 0x044ff60000041810 */
[----:B------:R-:W-:Y:S11]  /*3f570*/  @!UPT UIADD3 URZ, URZ, URZ, URZ ;  /* 0x0000003f3f3ff290 */ /* 0x000ff6000fffe03f */
[----:B------:R-:W-:Y:S01]  /*3f580*/  @!UPT UIADD3 URZ, URZ, URZ, URZ ;  /* 0x0000003f3f3ff290 */ /* 0x000fe2000fffe03f */
[----:B------:R0:W-:Y:S01]  /*3f590*/  STL.64 [R1+0x720], R16 ;  /* 0x0007201001007387 */ /* 0x0001e20000100a00 */
[----:B------:R1:W-:Y:S02]  /*3f5a0*/  STL.64 [R1+0x728], R18 ;  /* 0x0007281201007387 */ /* 0x0003e40000100a00 */
[----:B0-----:R-:W-:Y:S01]  /*3f5b0*/  IMAD.MOV.U32 R16, RZ, RZ, R14 ;  /* 0x000000ffff107224 */ /* 0x001fe200078e000e */
[----:B-1----:R-:W2:Y:S01]  /*3f5c0*/  LDL.LU.64 R18, [R1+0x67e0] ;  /* 0x0067e00001127983 */ /* 0x002ea20000300a00 */
[----:B------:R-:W3:Y:S02]  /*3f5d0*/  LDL.LU R17, [R1+0x67d8] ;  /* 0x0067d80001117983 */ /* 0x000ee40000300800 */
[----:B------:R-:W2:Y:S02]  /*3f5e0*/  LDL.LU.64 R14, [R1+0x67d0] ;  /* 0x0067d000010e7983 */ /* 0x000ea40000300a00 */
[----:B--2---:R-:W-:Y:S01]  /*3f5f0*/  HMMA.16816.F32.BF16 R24, R20, R14, R24 ;  /* 0x0000000e1418723c */ /* 0x004fe20000041818 */
[----:B------:R-:W-:-:S02]  /*3f600*/  IMAD.MOV.U32 R29, RZ, RZ, R14 ;  /* 0x000000ffff1d7224 */ /* 0x000fc400078e000e */
[----:B------:R-:W-:Y:S11]  /*3f610*/  IMAD.MOV.U32 R28, RZ, RZ, R15 ;  /* 0x000000ffff1c7224 */ /* 0x000ff600078e000f */
[----:B------:R-:W-:Y:S09]  /*3f620*/  @!UPT UIADD3 URZ, URZ, URZ, URZ ;  /* 0x0000003f3f3ff290 */ /* 0x000ff2000fffe03f */
[----:B------:R-:W-:Y:S01]  /*3f630*/  STL.64 [R1+0x710], R24 ;  /* 0x0007101801007387 */ /* 0x000fe20000100a00 */
[----:B------:R0:W-:Y:S03]  /*3f640*/  STL.64 [R1+0x718], R26 ;  /* 0x0007181a01007387 */ /* 0x0001e60000100a00 */
[----:B0-----:R-:W4:Y:S01]  /*3f650*/  LDL.LU.64 R26, [R1+0x67c8] ;  /* 0x0067c800011a7983 */ /* 0x001f220000300a00 */
[----:B------:R-:W2:Y:S02]  /*3f660*/  LDL.LU.64 R14, [R1+0x67c0] ;  /* 0x0067c000010e7983 */ /* 0x000ea40000300a00 */
[----:B------:R-:W2:Y:S02]  /*3f670*/  LDL.LU.64 R12, [R1+0x67b8] ;  /* 0x0067b800010c7983 */ /* 0x000ea40000300a00 */
[----:B--2---:R-:W-:Y:S01]  /*3f680*/  HMMA.16816.F32.BF16 R20, R20, R18, R12 ;  /* 0x000000121414723c */ /* 0x004fe2000004180c */
[----:B------:R-:W4:Y:S01]  /*3f690*/  LDL.LU.64 R14, [R1+0x67b0] ;  /* 0x0067b000010e7983 */ /* 0x000f220000300a00 */
[----:B------:R-:W4:Y:S11]  /*3f6a0*/  LDL.LU.64 R12, [R1+0x67a8] ;  /* 0x0067a800010c7983 */ /* 0x000f360000300a00 */
        /* <DEDUP_REMOVED lines=13> */
[----:B----4-:R-:W-:Y:S01]  /*3f780*/  HMMA.16816.F32.BF16 R4, R12, R26, R4 ;  /* 0x0000001a0c04723c */ /* 0x010fe20000041804 */
[----:B------:R-:W-:-:S02]  /*3f790*/  IMAD.MOV.U32 R9, RZ, RZ, R26 ;  /* 0x000000ffff097224 */ /* 0x000fc400078e001a */
[----:B------:R-:W-:Y:S01]  /*3f7a0*/  IMAD.MOV.U32 R24, RZ, RZ, R27 ;  /* 0x000000ffff187224 */ /* 0x000fe200078e001b */
[----:B--2---:R-:W-:Y:S01]  /*3f7b0*/  STL.64 [R1+0x6788], R22 ;  /* 0x0067881601007387 */ /* 0x004fe20000100a00 */
[----:B------:R0:W-:Y:S03]  /*3f7c0*/  STL.64 [R1+0x6780], R20 ;  /* 0x0067801401007387 */ /* 0x0001e60000100a00 */
[----:B0-----:R-:W2:Y:S01]  /*3f7d0*/  LDL.LU R20, [R1+0x400] ;  /* 0x0004000001147983 */ /* 0x001ea20000300800 */
[----:B------:R-:W2:Y:S02]  /*3f7e0*/  LDL.LU R21, [R1+0x404] ;  /* 0x0004040001157983 */ /* 0x000ea40000300800 */
[----:B------:R-:W2:Y:S02]  /*3f7f0*/  LDL.LU R22, [R1+0x408] ;  /* 0x0004080001167983 */ /* 0x000ea40000300800 */
[----:B------:R-:W2:Y:S01]  /*3f800*/  LDL.LU R23, [R1+0x40c] ;  /* 0x00040c0001177983 */ /* 0x000ea20000300800 */
[----:B------:R-:W-:Y:S09]  /*3f810*/  STL.64 [R1+0x6708], R18 ;  /* 0x0067081201007387 */ /* 0x000ff20000100a00 */
[----:B------:R-:W-:Y:S02]  /*3f820*/  STL.64 [R1+0x410], R4 ;  /* 0x0004100401007387 */ /* 0x000fe40000100a00 */
[----:B------:R0:W-:Y:S02]  /*3f830*/  STL.64 [R1+0x418], R6 ;  /* 0x0004180601007387 */ /* 0x0001e40000100a00 */
[----:B0-----:R-:W2:Y:S01]  /*3f840*/  LDL.LU.64 R6, [R1+0x67a0] ;  /* 0x0067a00001067983 */ /* 0x001ea20000300a00 */
[----:B------:R-:W4:Y:S02]  /*3f850*/  LDL.LU.64 R26, [R1+0x6798] ;  /* 0x00679800011a7983 */ /* 0x000f240000300a00 */
[----:B------:R-:W4:Y:S02]  /*3f860*/  LDL.LU R25, [R1+0x6790] ;  /* 0x0067900001197983 */ /* 0x000f240000300800 */
[----:B---3--:R-:W-:Y:S01]  /*3f870*/  IMAD.MOV.U32 R19, RZ, RZ, R17 ;  /* 0x000000ffff137224 */ /* 0x008fe200078e0011 */
[----:B--2---:R-:W-:Y:S01]  /*3f880*/  HMMA.16816.F32.BF16 R20, R12, R6, R20 ;  /* 0x000000060c14723c */ /* 0x004fe20000041814 */
[----:B------:R-:W-:-:S02]  /*3f890*/  IMAD.MOV.U32 R2, RZ, RZ, R6 ;  /* 0x000000ffff027224 */ /* 0x000fc400078e0006 */
[----:B------:R-:W-:Y:S02]  /*3f8a0*/  IMAD.MOV.U32 R0, RZ, RZ, R7 ;  /* 0x000000ffff007224 */ /* 0x000fe400078e0007 */
[----:B----4-:R-:W-:Y:S11]  /*3f8b0*/  IMAD.MOV.U32 R18, RZ, RZ, R27 ;  /* 0x000000ffff127224 */ /* 0x010ff600078e001b */
[----:B------:R-:W-:Y:S07]  /*3f8c0*/  @!UPT UIADD3 URZ, URZ, URZ, URZ ;  /* 0x0000003f3f3ff290 */ /* 0x000fee000fffe03f */
[----:B------:R-:W-:Y:S01]  /*3f8d0*/  STL.64 [R1+0x400], R20 ;  /* 0x0004001401007387 */ /* 0x000fe20000100a00 */
[----:B------:R0:W-:Y:S03]  /*3f8e0*/  STL.64 [R1+0x408], R22 ;  /* 0x0004081601007387 */ /* 0x0001e60000100a00 */
[----:B0-----:R-:W2:Y:S01]  /*3f8f0*/  LDL.LU.64 R22, [R1+0x6788] ;  /* 0x0067880001167983 */ /* 0x001ea20000300a00 */
[----:B------:R-:W2:Y:S02]  /*3f900*/  LDL.LU.64 R20, [R1+0x6780] ;  /* 0x0067800001147983 */ /* 0x000ea40000300a00 */
[----:B------:R-:W2:Y:S02]  /*3f910*/  LDL.LU.64 R6, [R1+0x6778] ;  /* 0x0067780001067983 */ /* 0x000ea40000300a00 */
[----:B------:R-:W3:Y:S01]  /*3f920*/  LDL.LU R27, [R1+0x6770] ;  /* 0x00677000011b7983 */ /* 0x000ee20000300800 */
[----:B------:R0:W-:Y:S04]  /*3f930*/  STL.64 [R1+0x6718], R18 ;  /* 0x0067181201007387 */ /* 0x0001e80000100a00 */
[----:B0-----:R-:W4:Y:S01]  /*3f940*/  LDL.64 R18, [R1+0xc8] ;  /* 0x0000c80001127983 */ /* 0x001f220000100a00 */
[C---:B--2---:R-:W-:Y:S03]  /*3f950*/  HMMA.16816.F32.BF16 R4, R12.reuse, R6, R20 ;  /* 0x000000060c04723c */ /* 0x044fe60000041814 */
[----:B----4-:R0:W-:Y:S04]  /*3f960*/  STL.64 [R1+0x6730], R18 ;  /* 0x0067301201007387 */ /* 0x0101e80000100a00 */
[----:B0-----:R-:W2:Y:S01]  /*3f970*/  LDL.64 R18, [R1+0x38] ;  /* 0x0000380001127983 */ /* 0x001ea20000100a00 */
[----:B------:R-:W-:Y:S02]  /*3f980*/  STL [R1+0x66a4], R0 ;  /* 0x0066a40001007387 */ /* 0x000fe40000100800 */
[----:B------:R-:W-:Y:S02]  /*3f990*/  STL [R1+0x66a0], R2 ;  /* 0x0066a00201007387 */ /* 0x000fe40000100800 */
[----:B------:R-:W4:Y:S01]  /*3f9a0*/  LDL.LU.64 R22, [R1+0x6768] ;  /* 0x0067680001167983 */ /* 0x000f220000300a00 */
[----:B------:R-:W4:Y:S10]  /*3f9b0*/  LDL.LU.64 R20, [R1+0x6760] ;  /* 0x0067600001147983 */ /* 0x000f340000300a00 */
        /* <DEDUP_REMOVED lines=9> */
[----:B0-----:R-:W3:Y:S01]  /*3fa50*/  LDL.LU.64 R6, [R1+0x6748] ;  /* 0x0067480001067983 */ /* 0x001ee20000300a00 */
[----:B------:R-:W3:Y:S02]  /*3fa60*/  LDL.LU.64 R4, [R1+0x6740] ;  /* 0x0067400001047983 */ /* 0x000ee40000300a00 */
[C---:B---3--:R-:W-:Y:S11]  /*3fa70*/  HMMA.16816.F32.BF16 R4, R12.reuse, R10, R4 ;  /* 0x0000000a0c04723c */ /* 0x048ff60000041804 */
[----:B------:R-:W-:Y:S11]  /*3fa80*/  @!UPT UIADD3 URZ, URZ, URZ, URZ ;  /* 0x0000003f3f3ff290 */ /* 0x000ff6000fffe03f */
[----:B------:R-:W-:Y:S01]  /*3fa90*/  @!UPT UIADD3 URZ, URZ, URZ, URZ ;  /* 0x0000003f3f3ff290 */ /* 0x000fe2000fffe03f */
[----:B------:R-:W-:Y:S01]  /*3faa0*/  STL.64 [R1+0x3d0], R4 ;  /* 0x0003d00401007387 */ /* 0x000fe20000100a00 */
[----:B------:R0:W-:Y:S03]  /*3fab0*/  STL.64 [R1+0x3d8], R6 ;  /* 0x0003d80601007387 */ /* 0x0001e60000100a00 */
[----:B0-----:R-:W4:Y:S01]  /*3fac0*/  LDL.LU.64 R6, [R1+0x6738] ;  /* 0x0067380001067983 */ /* 0x001f220000300a00 */
[----:B------:R-:W-:Y:S01]  /*3fad0*/  STL.64 [R1+0x6648], R10 ;  /* 0x0066480a01007387 */ /* 0x000fe20000100a00 */
[C---:B----4-:R-:W-:Y:S02]  /*3fae0*/  HMMA.16816.F32.BF16 R20, R12.reuse, R6, R20 ;  /* 0x000000060c14723c */ /* 0x050fe40000041814 */
[----:B------:R0:W-:Y:S01]  /*3faf0*/  STL.64 [R1+0x6640], R6 ;  /* 0x0066400601007387 */ /* 0x0001e20000100a00 */
[----:B------:R-:W2:Y:S11]  /*3fb00*/  LDL.LU R4, [R1+0x700] ;  /* 0x0007000001047983 */ /* 0x000eb60000300800 */
[----:B------:R-:W-:Y:S09]  /*3fb10*/  @!UPT UIADD3 URZ, URZ, URZ, URZ ;  /* 0x0000003f3f3ff290 */ /* 0x000ff2000fffe03f */
[----:B------:R-:W-:Y:S01]  /*3fb20*/  STL.64 [R1+0x3c0], R20 ;  /* 0x0003c01401007387 */ /* 0x000fe20000100a00 */
[----:B------:R-:W-:Y:S02]  /*3fb30*/  STL.64 [R1+0x3c8], R22 ;  /* 0x0003c81601007387 */ /* 0x000fe40000100a00 */
[----:B------:R-:W2:Y:S02]  /*3fb40*/  LDL.LU R5, [R1+0x704] ;  /* 0x0007040001057983 */ /* 0x000ea40000300800 */
[----:B0-----:R-:W2:Y:S01]  /*3fb50*/  LDL.LU R6, [R1+0x708] ;  /* 0x0007080001067983 */ /* 0x001ea20000300800 */
[----:B------:R-:W2:Y:S01]  /*3fb60*/  LDL.LU R7, [R1+0x70c] ;  /* 0x00070c0001077983 */ /* 0x000ea20000300800 */
[----:B------:R-:W-:Y:S02]  /*3fb70*/  STL.64 [R1+0x6658], R26 ;  /* 0x0066581a01007387 */ /* 0x000fe40000100a00 */
[----:B------:R-:W-:Y:S02]  /*3fb80*/  STL [R1+0x6650], R25 ;  /* 0x0066501901007387 */ /* 0x000fe40000100800 */
[----:B------:R0:W-:Y:S01]  /*3fb90*/  STL [R1+0x6710], R24 ;  /* 0x0067101801007387 */ /* 0x0001e20000100800 */
[----:B------:R1:W3:Y:S04]  /*3fba0*/  LDSM.16.MT88.4 R20, [R25+0x4200] ;  /* 0x004200001914783b */ /* 0x0002e80000004200 */
[----:B0-----:R-:W4:Y:S01]  /*3fbb0*/  LDL.LU R24, [R1+0x6e0] ;  /* 0x0006e00001187983 */ /* 0x001f220000300800 */
[----:B-1----:R-:W4:Y:S02]  /*3fbc0*/  LDL.LU R25, [R1+0x6e4] ;  /* 0x0006e40001197983 */ /* 0x002f240000300800 */
[----:B------:R-:W3:Y:S02]  /*3fbd0*/  LDL.LU R26, [R1+0x6e8] ;  /* 0x0006e800011a7983 */ /* 0x000ee40000300800 */
[----:B------:R-:W3:Y:S01]  /*3fbe0*/  LDL.LU R27, [R1+0x6ec] ;  /* 0x0006ec00011b7983 */ /* 0x000ee20000300800 */
[----:B--2---:R-:W-:Y:S01]  /*3fbf0*/  HMMA.16816.F32.BF16 R4, R12, R18, R4 ;  /* 0x000000120c04723c */ /* 0x004fe20000041804 */
[----:B---3--:R-:W-:Y:S01]  /*3fc00*/  STL.64 [R1+0x6728], R26 ;  /* 0x0067281a01007387 */ /* 0x008fe20000100a00 */
[----:B----4-:R0:W-:Y:S03]  /*3fc10*/  STL.64 [R1+0x6720], R24 ;  /* 0x0067201801007387 */ /* 0x0101e60000100a00 */
[----:B0-----:R-:W2:Y:S01]  /*3fc20*/  LDL.LU R24, [R1+0x6f0] ;  /* 0x0006f00001187983 */ /* 0x001ea20000300800 */
[----:B------:R-:W2:Y:S02]  /*3fc30*/  LDL.LU R25, [R1+0x6f4] ;  /* 0x0006f40001197983 */ /* 0x000ea40000300800 */
[----:B------:R-:W2:Y:S02]  /*3fc40*/  LDL.LU R26, [R1+0x6f8] ;  /* 0x0006f800011a7983 */ /* 0x000ea40000300800 */
[----:B------:R-:W2:Y:S01]  /*3fc50*/  LDL.LU R27, [R1+0x6fc] ;  /* 0x0006fc00011b7983 */ /* 0x000ea20000300800 */
[----:B------:R0:W-:Y:S01]  /*3fc60*/  STL.64 [R1+0x6580], R22 ;  /* 0x0065801601007387 */ /* 0x0001e20000100a00 */
[----:B------:R-:W-:Y:S02]  /*3fc70*/  STL.64 [R1+0x6578], R20 ;  /* 0x0065781401007387 */ /* 0x000fe40000100a00 */
[----:B0-----:R-:W-:-:S02]  /*3fc80*/  IMAD.MOV.U32 R22, RZ, RZ, R16 ;  /* 0x000000ffff167224 */ /* 0x001fc400078e0010 */
[----:B------:R-:W-:Y:S02]  /*3fc90*/  IMAD.MOV.U32 R23, RZ, RZ, R3 ;  /* 0x000000ffff177224 */ /* 0x000fe400078e0003 */
[----:B------:R-:W-:-:S03]  /*3fca0*/  IMAD.MOV.U32 R3, RZ, RZ, R19 ;  /* 0x000000ffff037224 */ /* 0x000fc600078e0013 */
[----:B------:R0:W-:Y:S04]  /*3fcb0*/  STL.64 [R1+0x66b8], R22 ;  /* 0x0066b81601007387 */ /* 0x0001e80000100a00 */
[----:B0-----:R-:W3:Y:S01]  /*3fcc0*/  LDL.64 R22, [R1+0xa8] ;  /* 0x0000a80001167983 */ /* 0x001ee20000100a00 */
[----:B------:R0:W-:Y:S02]  /*3fcd0*/  STL.64 [R1+0x700], R4 ;  /* 0x0007000401007387 */ /* 0x0001e40000100a00 */
[----:B------:R1:W-:Y:S02]  /*3fce0*/  STL.64 [R1+0x708], R6 ;  /* 0x0007080601007387 */ /* 0x0003e40000100a00 */
[----:B0-----:R-:W-:Y:S02]  /*3fcf0*/  IMAD.MOV.U32 R4, RZ, RZ, R18 ;  /* 0x000000ffff047224 */ /* 0x001fe400078e0012 */
[----:B------:R-:W2:Y:S01]  /*3fd00*/  LDL.LU.64 R18, [R1+0x6730] ;  /* 0x0067300001127983 */ /* 0x000ea20000300a00 */
[----:B------:R-:W4:Y:S01]  /*3fd10*/  LDL.64 R10, [R1+0x8] ;  /* 0x00000800010a7983 */ /* 0x000f220000100a00 */
[----:B--2---:R-:W-:Y:S02]  /*3fd20*/  HMMA.16816.F32.BF16 R24, R12, R18, R24 ;  /* 0x000000120c18723c */ /* 0x004fe40000041818 */
[----:B----4-:R-:W-:Y:S01]  /*3fd30*/  STL.64 [R1+0x6660], R10 ;  /* 0x0066600a01007387 */ /* 0x010fe20000100a00 */
[----:B-1----:R-:W-:-:S02]  /*3fd40*/  IMAD.MOV.U32 R6, RZ, RZ, R18 ;  /* 0x000000ffff067224 */ /* 0x002fc400078e0012 */
[----:B------:R-:W-:Y:S11]  /*3fd50*/  IMAD.MOV.U32 R5, RZ, RZ, R19 ;  /* 0x000000ffff057224 */ /* 0x000ff600078e0013 */
[----:B------:R-:W-:Y:S07]  /*3fd60*/  @!UPT UIADD3 URZ, URZ, URZ, URZ ;  /* 0x0000003f3f3ff290 */ /* 0x000fee000fffe03f */
[----:B------:R-:W-:Y:S01]  /*3fd70*/  STL.64 [R1+0x6f0], R24 ;  /* 0x0006f01801007387 */ /* 0x000fe20000100a00 */
[----:B------:R0:W-:Y:S03]  /*3fd80*/  STL.64 [R1+0x6f8], R26 ;  /* 0x0006f81a01007387 */ /* 0x0001e60000100a00 */
[----:B0-----:R-:W2:Y:S01]  /*3fd90*/  LDL.LU.64 R26, [R1+0x6728] ;  /* 0x00672800011a7983 */ /* 0x001ea20000300a00 */
[----:B------:R-:W2:Y:S02]  /*3fda0*/  LDL.LU.64 R24, [R1+0x6720] ;  /* 0x0067200001187983 */ /* 0x000ea40000300a00 */
[----:B------:R-:W2:Y:S02]  /*3fdb0*/  LDL.LU.64 R18, [R1+0x6718] ;  /* 0x0067180001127983 */ /* 0x000ea40000300a00 */
[----:B------:R-:W-:Y:S01]  /*3fdc0*/  STL [R1+0x6670], R6 ;  /* 0x0066700601007387 */ /* 0x000fe20000100800 */
[----:B------:R0:W-:Y:S04]  /*3fdd0*/  STL.64 [R1+0x6668], R4 ;  /* 0x0066680401007387 */ /* 0x0001e80000100a00 */
[----:B0-----:R-:W3:Y:S01]  /*3fde0*/  LDL.LU R4, [R1+0x6d0] ;  /* 0x0006d00001047983 */ /* 0x001ee20000300800 */
[----:B------:R-:W3:Y:S02]  /*3fdf0*/  LDL.LU R5, [R1+0x6d4] ;  /* 0x0006d40001057983 */ /* 0x000ee40000300800 */
[----:B------:R-:W3:Y:S02]  /*3fe00*/  LDL.LU R6, [R1+0x6d8] ;  /* 0x0006d80001067983 */ /* 0x000ee40000300800 */
[----:B------:R-:W3:Y:S01]  /*3fe10*/  LDL.LU R7, [R1+0x6dc] ;  /* 0x0006dc0001077983 */ /* 0x000ee20000300800 */
[C---:B--2---:R-:W-:Y:S01]  /*3fe20*/  HMMA.16816.F32.BF16 R16, R12.reuse, R18, R24 ;  /* 0x000000120c10723c */ /* 0x044fe20000041818 */
[----:B------:R-:W2:Y:S07]  /*3fe30*/  LDL.LU R24, [R1+0x6710] ;  /* 0x0067100001187983 */ /* 0x000eae0000300800 */
[----:B---3--:R-:W-:Y:S11]  /*3fe40*/  HMMA.16816.F32.BF16 R4, R12, R22, R4 ;  /* 0x000000160c04723c */ /* 0x008ff60000041804 */
[----:B------:R-:W-:Y:S04]  /*3fe50*/  @!UPT UIADD3 URZ, URZ, URZ, URZ ;  /* 0x0000003f3f3ff290 */ /* 0x000fe8000fffe03f */
[----:B------:R-:W-:Y:S01]  /*3fe60*/  STL.64 [R1+0x6e0], R16 ;  /* 0x0006e01001007387 */ /* 0x000fe20000100a00 */
[----:B------:R0:W-:Y:S03]  /*3fe70*/  STL.64 [R1+0x6e8], R18 ;  /* 0x0006e81201007387 */ /* 0x0001e60000100a00 */
[----:B0-----:R-:W3:Y:S01]  /*3fe80*/  LDL.LU.64 R18, [R1+0x6708] ;  /* 0x0067080001127983 */ /* 0x001ee20000300a00 */
[----:B------:R-:W-:-:S03]  /*3fe90*/  IMAD.MOV.U32 R17, RZ, RZ, R22 ;  /* 0x000000ffff117224 */ /* 0x000fc600078e0016 */
[----:B------:R-:W-:Y:S01]  /*3fea0*/  STL.64 [R1+0x6d0], R4 ;  /* 0x0006d00401007387 */ /* 0x000fe20000100a00 */
[----:B------:R-:W-:Y:S02]  /*3feb0*/  STL.64 [R1+0x6d8], R6 ;  /* 0x0006d80601007387 */ /* 0x000fe40000100a00 */
[----:B------:R-:W4:Y:S02]  /*3fec0*/  LDL R22, [R1+0x78] ;  /* 0x0000780001167983 */ /* 0x000f240000100800 */
[----:B------:R-:W-:Y:S02]  /*3fed0*/  IMAD.MOV.U32 R16, RZ, RZ, R23 ;  /* 0x000000ffff107224 */ /* 0x000fe400078e0017 */
[----:B------:R-:W-:Y:S02]  /*3fee0*/  IMAD.MOV.U32 R23, RZ, RZ, R8 ;  /* 0x000000ffff177224 */ /* 0x000fe400078e0008 */
[----:B------:R-:W2:Y:S01]  /*3fef0*/  LDL.LU R8, [R1+0x6704] ;  /* 0x0067040001087983 */ /* 0x000ea20000300800 */
[----:B------:R-:W-:-:S03]  /*3ff00*/  IMAD.MOV.U32 R10, RZ, RZ, R9 ;  /* 0x000000ffff0a7224 */ /* 0x000fc600078e0009 */
[----:B----4-:R0:W-:Y:S01]  /*3ff10*/  STL.64 [R1+0x66d0], R22 ;  /* 0x0066d01601007387 */ /* 0x0101e20000100a00 */
[----:B---3--:R-:W-:Y:S02]  /*3ff20*/  STL.64 [R1+0x6698], R18 ;  /* 0x0066981201007387 */ /* 0x008fe40000100a00 */
[----:B------:R1:W-:Y:S02]  /*3ff30*/  STL.64 [R1+0x6690], R16 ;  /* 0x0066901001007387 */ /* 0x0003e40000100a00 */
[----:B------:R-:W3:Y:S01]  /*3ff40*/  LDL.LU R9, [R1+0x6700] ;  /* 0x0067000001097983 */ /* 0x000ee20000300800 */
[----:B0-----:R-:W4:Y:S04]  /*3ff50*/  LDL.64 R22, [R1+0x88] ;  /* 0x0000880001167983 */ /* 0x001f280000100a00 */
[----:B----4-:R-:W-:Y:S01]  /*3ff60*/  STL.64 [R1+0x66e8], R22 ;  /* 0x0066e81601007387 */ /* 0x010fe20000100a00 */
[----:B-1----:R-:W4:Y:S02]  /*3ff70*/  LDL.LU R16, [R1+0x680] ;  /* 0x0006800001107983 */ /* 0x002f240000300800 */
        /* <DEDUP_REMOVED lines=8> */
[----:B------:R-:W4:Y:S02]  /*40000*/  LDL.LU R19, [R1+0x69c] ;  /* 0x00069c0001137983 */ /* 0x000f240000300800 */
[----:B----4-:R-:W-:Y:S01]  /*40010*/  STL.64 [R1+0x66c8], R18 ;  /* 0x0066c81201007387 */ /* 0x010fe20000100a00 */
[----:B--2---:R0:W-:Y:S03]  /*40020*/  STL.64 [R1+0x66c0], R16 ;  /* 0x0066c01001007387 */ /* 0x0041e60000100a00 */
        /* <DEDUP_REMOVED lines=10> */
[----:B---3--:R-:W-:-:S02]  /*400d0*/  IMAD.MOV.U32 R22, RZ, RZ, R9 ;  /* 0x000000ffff167224 */ /* 0x008fc400078e0009 */
[----:B------:R-:W-:Y:S01]  /*400e0*/  IMAD.MOV.U32 R23, RZ, RZ, R8 ;  /* 0x000000ffff177224 */ /* 0x000fe200078e0008 */
[----:B----4-:R-:W-:Y:S01]  /*400f0*/  STL.64 [R1+0x66f8], R18 ;  /* 0x0066f81201007387 */ /* 0x010fe20000100a00 */
[----:B--2---:R0:W-:Y:S03]  /*40100*/  STL.64 [R1+0x66f0], R16 ;  /* 0x0066f01001007387 */ /* 0x0041e60000100a00 */
[----:B0-----:R-:W2:Y:S01]  /*40110*/  LDL.LU R16, [R1+0x6c0] ;  /* 0x0006c00001107983 */ /* 0x001ea20000300800 */
[----:B------:R-:W2:Y:S02]  /*40120*/  LDL.LU R17, [R1+0x6c4] ;  /* 0x0006c40001117983 */ /* 0x000ea40000300800 */
[----:B------:R-:W2:Y:S02]  /*40130*/  LDL.LU R18, [R1+0x6c8] ;  /* 0x0006c80001127983 */ /* 0x000ea40000300800 */
[----:B------:R-:W2:Y:S02]  /*40140*/  LDL.LU R19, [R1+0x6cc] ;  /* 0x0006cc0001137983 */ /* 0x000ea40000300800 */
[----:B------:R-:W-:-:S05]  /*40150*/  IMAD.MOV.U32 R11, RZ, RZ, R24 ;  /* 0x000000ffff0b7224 */ /* 0x000fca00078e0018 */
[----:B------:R0:W-:Y:S01]  /*40160*/  STL.64 [R1+0x6688], R10 ;  /* 0x0066880a01007387 */ /* 0x0001e20000100a00 */
[----:B------:R-:W3:Y:S02]  /*40170*/  LDL.LU R8, [R1+0x3b0] ;  /* 0x0003b00001087983 */ /* 0x000ee40000300800 */
[----:B------:R-:W3:Y:S01]  /*40180*/  LDL.LU R9, [R1+0x3b4] ;  /* 0x0003b40001097983 */ /* 0x000ee20000300800 */
[----:B0-----:R-:W3:Y:S01]  /*40190*/  LDL.LU R10, [R1+0x3b8] ;  /* 0x0003b800010a7983 */ /* 0x001ee20000300800 */
[----:B------:R-:W3:Y:S02]  /*401a0*/  LDL.LU R11, [R1+0x3bc] ;  /* 0x0003bc00010b7983 */ /* 0x000ee40000300800 */
[----:B------:R-:W4:Y:S02]  /*401b0*/  LDL.LU R4, [R1+0x3a0] ;  /* 0x0003a00001047983 */ /* 0x000f240000300800 */
[----:B------:R-:W4:Y:S01]  /*401c0*/  LDL.LU R5, [R1+0x3a4] ;  /* 0x0003a40001057983 */ /* 0x000f220000300800 */
[----:B------:R-:W4:Y:S01]  /*401d0*/  LDL.LU R6, [R1+0x3a8] ;  /* 0x0003a80001067983 */ /* 0x000f220000300800 */
[----:B------:R-:W4:Y:S02]  /*401e0*/  LDL.LU R7, [R1+0x3ac] ;  /* 0x0003ac0001077983 */ /* 0x000f240000300800 */
[----:B------:R-:W3:Y:S02]  /*401f0*/  LDL.LU R24, [R1+0x390] ;  /* 0x0003900001187983 */ /* 0x000ee40000300800 */
[----:B------:R-:W3:Y:S01]  /*40200*/  LDL.LU R25, [R1+0x394] ;  /* 0x0003940001197983 */ /* 0x000ee20000300800 */
[----:B------:R-:W3:Y:S01]  /*40210*/  LDL.LU R26, [R1+0x398] ;  /* 0x00039800011a7983 */ /* 0x000ee20000300800 */
[----:B------:R-:W3:Y:S01]  /*40220*/  LDL.LU R27, [R1+0x39c] ;  /* 0x00039c00011b7983 */ /* 0x000ee20000300800 */
        /* <DEDUP_REMOVED lines=16> */
[C---:B--2---:R-:W-:Y:S01]  /*40330*/  HMMA.16816.F32.BF16 R20, R12.reuse, R22, R16 ;  /* 0x000000160c14723c */ /* 0x044fe20000041810 */
[----:B------:R-:W2:Y:S01]  /*40340*/  LDL.LU.64 R18, [R1+0x66c8] ;  /* 0x0066c80001127983 */ /* 0x000ea20000300a00 */
[----:B------:R-:W2:Y:S11]  /*40350*/  LDL.LU.64 R16, [R1+0x66c0] ;  /* 0x0066c00001107983 */ /* 0x000eb60000300a00 */
[----:B------:R-:W-:Y:S10]  /*40360*/  @!UPT UIADD3 URZ, URZ, URZ, URZ ;  /* 0x0000003f3f3ff290 */ /* 0x000ff4000fffe03f */
[----:B------:R-:W-:Y:S01]  /*40370*/  STL.64 [R1+0x6a0], R20 ;  /* 0x0006a01401007387 */ /* 0x000fe20000100a00 */
[----:B------:R0:W-:Y:S03]  /*40380*/  STL.64 [R1+0x6a8], R22 ;  /* 0x0006a81601007387 */ /* 0x0001e60000100a00 */
[----:B0-----:R-:W2:Y:S02]  /*40390*/  LDL.LU.64 R22, [R1+0x66b8] ;  /* 0x0066b80001167983 */ /* 0x001ea40000300a00 */
[----:B--2---:R-:W-:Y:S11]  /*403a0*/  HMMA.16816.F32.BF16 R16, R12, R22, R16 ;  /* 0x000000160c10723c */ /* 0x004ff60000041810 */
[----:B------:R-:W-:Y:S11]  /*403b0*/  @!UPT UIADD3 URZ, URZ, URZ, URZ ;  /* 0x0000003f3f3ff290 */ /* 0x000ff6000fffe03f */
[----:B------:R-:W-:Y:S01]  /*403c0*/  @!UPT UIADD3 URZ, URZ, URZ, URZ ;  /* 0x0000003f3f3ff290 */ /* 0x000fe2000fffe03f */
[----:B------:R-:W-:Y:S01]  /*403d0*/  STL.64 [R1+0x690], R16 ;  /* 0x0006901001007387 */ /* 0x000fe20000100a00 */
[----:B------:R0:W-:Y:S03]  /*403e0*/  STL.64 [R1+0x698], R18 ;  /* 0x0006981201007387 */ /* 0x0001e60000100a00 */
[----:B0-----:R-:W2:Y:S01]  /*403f0*/  LDL.LU.64 R18, [R1+0x66b0] ;  /* 0x0066b00001127983 */ /* 0x001ea20000300a00 */
[----:B------:R-:W2:Y:S02]  /*40400*/  LDL.LU.64 R16, [R1+0x66a8] ;  /* 0x0066a80001107983 */ /* 0x000ea40000300a00 */
[----:B------:R0:W-:Y:S02]  /*40410*/  STL.64 [R1+0x65a0], R22 ;  /* 0x0065a01601007387 */ /* 0x0001e40000100a00 */
[----:B------:R-:W2:Y:S01]  /*40420*/  LDL.LU R20, [R1+0x2e0] ;  /* 0x0002e00001147983 */ /* 0x000ea20000300800 */
[----:B------:R-:W2:Y:S04]  /*40430*/  LDL.LU R21, [R1+0x2e4] ;  /* 0x0002e40001157983 */ /* 0x000ea80000300800 */
[----:B0-----:R-:W2:Y:S01]  /*40440*/  LDL.LU R22, [R1+0x2e8] ;  /* 0x0002e80001167983 */ /* 0x001ea20000300800 */
[----:B------:R-:W2:Y:S03]  /*40450*/  LDL.LU R23, [R1+0x2ec] ;  /* 0x0002ec0001177983 */ /* 0x000ea60000300800 */
[----:B--2---:R0:W-:Y:S01]  /*40460*/  STL.64 [R1+0x65b0], R22 ;  /* 0x0065b01601007387 */ /* 0x0041e20000100a00 */
[----:B------:R-:W-:Y:S02]  /*40470*/  STL.64 [R1+0x65a8], R20 ;  /* 0x0065a81401007387 */ /* 0x000fe40000100a00 */
[----:B0-----:R-:W-:-:S02]  /*40480*/  IMAD.MOV.U32 R22, RZ, RZ, R0 ;  /* 0x000000ffff167224 */ /* 0x001fc400078e0000 */
[----:B------:R-:W-:Y:S01]  /*40490*/  IMAD.MOV.U32 R23, RZ, RZ, R2 ;  /* 0x000000ffff177224 */ /* 0x000fe200078e0002 */
[----:B------:R-:W2:Y:S01]  /*404a0*/  LDL.LU R0, [R1+0x66a4] ;  /* 0x0066a40001007983 */ /* 0x000ea20000300800 */
[----:B------:R-:W2:Y:S03]  /*404b0*/  LDL.LU R2, [R1+0x66a0] ;  /* 0x0066a00001027983 */ /* 0x000ea60000300800 */
[----:B------:R0:W-:Y:S04]  /*404c0*/  STL.64 [R1+0x65c0], R22 ;  /* 0x0065c01601007387 */ /* 0x0001e80000100a00 */
[----:B0-----:R-:W2:Y:S04]  /*404d0*/  LDL.64 R22, [R1+0x98] ;  /* 0x0000980001167983 */ /* 0x001ea80000100a00 */
[----:B--2---:R0:W-:Y:S02]  /*404e0*/  STL.64 [R1+0x65d8], R22 ;  /* 0x0065d81601007387 */ /* 0x0041e40000100a00 */
[----:B0-----:R-:W-:-:S02]  /*404f0*/  IMAD.MOV.U32 R22, RZ, RZ, R29 ;  /* 0x000000ffff167224 */ /* 0x001fc400078e001d */
[----:B------:R-:W-:-:S07]  /*40500*/  IMAD.MOV.U32 R23, RZ, RZ, R28 ;  /* 0x000000ffff177224 */ /* 0x000fce00078e001c */
[C---:B------:R-:W-:Y:S01]  /*40510*/  HMMA.16816.F32.BF16 R20, R12.reuse, R22, R16 ;  /* 0x000000160c14723c */ /* 0x040fe20000041810 */
[----:B------:R-:W3:Y:S01]  /*40520*/  LDL.LU.64 R18, [R1+0x6698] ;  /* 0x0066980001127983 */ /* 0x000ee20000300a00 */
[----:B------:R-:W2:Y:S11]  /*40530*/  LDL.LU.64 R16, [R1+0x6690] ;  /* 0x0066900001107983 */ /* 0x000eb60000300a00 */
[----:B------:R-:W-:Y:S10]  /*40540*/  @!UPT UIADD3 URZ, URZ, URZ, URZ ;  /* 0x0000003f3f3ff290 */ /* 0x000ff4000fffe03f */
[----:B------:R-:W-:Y:S01]  /*40550*/  STL.64 [R1+0x680], R20 ;  /* 0x0006801401007387 */ /* 0x000fe20000100a00 */
[----:B------:R2:W-:Y:S01]  /*40560*/  STL.64 [R1+0x688], R22 ;  /* 0x0006881601007387 */ /* 0x0005e20000100a00 */
[----:B---3--:R-:W-:Y:S01]  /*40570*/  HMMA.16816.F32.BF16 R12, R12, R18, R8 ;  /* 0x000000120c0c723c */ /* 0x008fe20000041808 */
[----:B--2---:R-:W-:Y:S02]  /*40580*/  IMAD.MOV.U32 R22, RZ, RZ, R17 ;  /* 0x000000ffff167224 */ /* 0x004fe400078e0011 */
[----:B------:R-:W-:-:S05]  /*40590*/  IMAD.MOV.U32 R23, RZ, RZ, R16 ;  /* 0x000000ffff177224 */ /* 0x000fca00078e0010 */
[----:B------:R0:W-:Y:S01]  /*405a0*/  STL.64 [R1+0x65f0], R22 ;  /* 0x0065f01601007387 */ /* 0x0001e20000100a00 */
[----:B------:R-:W4:Y:S02]  /*405b0*/  LDL.LU.64 R10, [R1+0x6688] ;  /* 0x00668800010a7983 */ /* 0x000f240000300a00 */
[----:B0-----:R-:W-:Y:S02]  /*405c0*/  IMAD.MOV.U32 R22, RZ, RZ, R2 ;  /* 0x000000ffff167224 */ /* 0x001fe400078e0002 */
[----:B------:R-:W-:Y:S02]  /*405d0*/  IMAD.MOV.U32 R23, RZ, RZ, R0 ;  /* 0x000000ffff177224 */ /* 0x000fe400078e0000 */
[----:B------:R-:W-:Y:S02]  /*405e0*/  IMAD.MOV.U32 R2, RZ, RZ, R18 ;  /* 0x000000ffff027224 */ /* 0x000fe400078e0012 */
[----:B------:R-:W-:-:S06]  /*405f0*/  IMAD.MOV.U32 R0, RZ, RZ, R19 ;  /* 0x000000ffff007224 */ /* 0x000fcc00078e0013 */
[----:B------:R0:W-:Y:S01]  /*40600*/  STL.64 [R1+0x3b0], R12 ;  /* 0x0003b00c01007387 */ /* 0x0001e20000100a00 */
[----:B------:R1:W-:Y:S02]  /*40610*/  STL.64 [R1+0x3b8], R14 ;  /* 0x0003b80e01007387 */ /* 0x0003e40000100a00 */
[----:B------:R-:W4:Y:S02]  /*40620*/  LDL.LU.64 R18, [R1+0x6680] ;  /* 0x0066800001127983 */ /* 0x000f240000300a00 */
[----:B------:R-:W4:Y:S01]  /*40630*/  LDL.LU.64 R16, [R1+0x6678] ;  /* 0x0066780001107983 */ /* 0x000f220000300a00 */
[----:B0-----:R-:W2:Y:S01]  /*40640*/  LDL.LU R12, [R1+0x380] ;  /* 0x00038000010c7983 */ /* 0x001ea20000300800 */
[----:B------:R-:W2:Y:S02]  /*40650*/  LDL.LU R13, [R1+0x384] ;  /* 0x00038400010d7983 */ /* 0x000ea40000300800 */
[----:B-1----:R-:W2:Y:S02]  /*40660*/  LDL.LU R14, [R1+0x388] ;  /* 0x00038800010e7983 */ /* 0x002ea40000300800 */
[----:B------:R-:W2:Y:S01]  /*40670*/  LDL.LU R15, [R1+0x38c] ;  /* 0x00038c00010f7983 */ /* 0x000ea20000300800 */
[C---:B----4-:R-:W-:Y:S08]  /*40680*/  HMMA.16816.F32.BF16 R8, R16.reuse, R10, R4 ;  /* 0x0000000a1008723c */ /* 0x050ff00000041804 */
[C---:B------:R-:W-:Y:S01]  /*40690*/  HMMA.16816.F32.BF16 R20, R16.reuse, R22, R24 ;  /* 0x000000161014723c */ /* 0x040fe20000041818 */
[----:B------:R-:W3:Y:S01]  /*406a0*/  LDL.LU R6, [R1+0x6670] ;  /* 0x0066700001067983 */ /* 0x000ee20000300800 */
[----:B------:R-:W4:Y:S11]  /*406b0*/  LDL.LU.64 R4, [R1+0x6668] ;  /* 0x0066680001047983 */ /* 0x000f360000300a00 */
[----:B------:R-:W-:Y:S02]  /*406c0*/  @!UPT UIADD3 URZ, URZ, URZ, URZ ;  /* 0x0000003f3f3ff290 */ /* 0x000fe4000fffe03f */
[----:B------:R-:W-:Y:S01]  /*406d0*/  STL.64 [R1+0x3a0], R8 ;  /* 0x0003a00801007387 */ /* 0x000fe20000100a00 */
[----:B------:R0:W-:Y:S03]  /*406e0*/  STL.64 [R1+0x3a8], R10 ;  /* 0x0003a80a01007387 */ /* 0x0001e60000100a00 */
[----:B0-----:R-:W2:Y:S01]  /*406f0*/  LDL.LU.64 R10, [R1+0x6660] ;  /* 0x00666000010a7983 */ /* 0x001ea20000300a00 */
[----:B------:R-:W2:Y:S02]  /*40700*/  LDL.LU.64 R26, [R1+0x6658] ;  /* 0x00665800011a7983 */ /* 0x000ea40000300a00 */
[----:B------:R-:W2:Y:S02]  /*40710*/  LDL.LU R25, [R1+0x6650] ;  /* 0x0066500001197983 */ /* 0x000ea40000300800 */
[----:B------:R-:W-:Y:S01]  /*40720*/  STL.64 [R1+0x390], R20 ;  /* 0x0003901401007387 */ /* 0x000fe20000100a00 */
[----:B------:R0:W-:Y:S04]  /*40730*/  STL.64 [R1+0x398], R22 ;  /* 0x0003981601007387 */ /* 0x0001e80000100a00 */
[----:B0-----:R-:W2:Y:S04]  /*40740*/  LDL.64 R22, [R1+0xb8] ;  /* 0x0000b80001167983 */ /* 0x001ea80000100a00 */
[----:B--2---:R0:W-:Y:S02]  /*40750*/  STL.64 [R1+0x6608], R22 ;  /* 0x0066081601007387 */ /* 0x0041e40000100a00 */
[----:B0-----:R-:W-:Y:S07]  /*40760*/  HMMA.16816.F32.BF16 R20, R16, R10, R12 ;  /* 0x0000000a1014723c */ /* 0x001fee000004180c */
[----:B------:R-:W-:-:S02]  /*40770*/  IMAD.MOV.U32 R13, RZ, RZ, R10 ;  /* 0x000000ffff0d7224 */ /* 0x000fc400078e000a */
[----:B------:R-:W-:Y:S11]  /*40780*/  IMAD.MOV.U32 R12, RZ, RZ, R11 ;  /* 0x000000ffff0c7224 */ /* 0x000ff600078e000b */
[----:B------:R-:W-:Y:S03]  /*40790*/  @!UPT UIADD3 URZ, URZ, URZ, URZ ;  /* 0x0000003f3f3ff290 */ /* 0x000fe6000fffe03f */
[----:B------:R-:W-:Y:S01]  /*407a0*/  STL.64 [R1+0x380], R20 ;  /* 0x0003801401007387 */ /* 0x000fe20000100a00 */
[----:B------:R3:W-:Y:S02]  /*407b0*/  STL.64 [R1+0x388], R22 ;  /* 0x0003881601007387 */ /* 0x0007e40000100a00 */
[----:B---3--:R-:W-:Y:S02]  /*407c0*/  IMAD.MOV.U32 R22, RZ, RZ, R6 ;  /* 0x000000ffff167224 */ /* 0x008fe400078e0006 */
[----:B----4-:R-:W-:-:S05]  /*407d0*/  IMAD.MOV.U32 R23, RZ, RZ, R5 ;  /* 0x000000ffff177224 */ /* 0x010fca00078e0005 */
[----:B------:R-:W-:Y:S01]  /*407e0*/  STL.64 [R1+0x6620], R22 ;  /* 0x0066201601007387 */ /* 0x000fe20000100a00 */
[----:B------:R0:W-:Y:S03]  /*407f0*/  STL.64 [R1+0x65b8], R12 ;  /* 0x0065b80c01007387 */ /* 0x0001e60000100a00 */
[----:B0-----:R-:W2:Y:S01]  /*40800*/  LDL.LU R12, [R1+0x2f0] ;  /* 0x0002f000010c7983 */ /* 0x001ea20000300800 */
[----:B------:R-:W2:Y:S02]  /*40810*/  LDL.LU R13, [R1+0x2f4] ;  /* 0x0002f400010d7983 */ /* 0x000ea40000300800 */
[----:B------:R-:W3:Y:S02]  /*40820*/  LDL.LU R14, [R1+0x2f8] ;  /* 0x0002f800010e7983 */ /* 0x000ee40000300800 */
[----:B------:R-:W3:Y:S02]  /*40830*/  LDL.LU R15, [R1+0x2fc] ;  /* 0x0002fc00010f7983 */ /* 0x000ee40000300800 */
[----:B------:R-:W-:-:S02]  /*40840*/  IMAD.MOV.U32 R22, RZ, RZ, R4 ;  /* 0x000000ffff167224 */ /* 0x000fc400078e0004 */
[----:B------:R-:W4:Y:S01]  /*40850*/  LDL.LU R4, [R1+0x360] ;  /* 0x0003600001047983 */ /* 0x000f220000300800 */
[----:B------:R-:W4:Y:S02]  /*40860*/  LDL.LU R5, [R1+0x364] ;  /* 0x0003640001057983 */ /* 0x000f240000300800 */
[----:B------:R-:W4:Y:S02]  /*40870*/  LDL.LU R6, [R1+0x368] ;  /* 0x0003680001067983 */ /* 0x000f240000300800 */
[----:B------:R-:W-:Y:S01]  /*40880*/  IMAD.MOV.U32 R23, RZ, RZ, R3 ;  /* 0x000000ffff177224 */ /* 0x000fe200078e0003 */
[----:B------:R-:W4:Y:S01]  /*40890*/  LDL.LU R7, [R1+0x36c] ;  /* 0x00036c0001077983 */ /* 0x000f220000300800 */
[----:B------:R-:W4:Y:S02]  /*408a0*/  LDL.LU R8, [R1+0x370] ;  /* 0x0003700001087983 */ /* 0x000f240000300800 */
[----:B------:R-:W4:Y:S02]  /*408b0*/  LDL.LU R9, [R1+0x374] ;  /* 0x0003740001097983 */ /* 0x000f240000300800 */
[----:B------:R-:W4:Y:S01]  /*408c0*/  LDL.LU R10, [R1+0x378] ;  /* 0x00037800010a7983 */ /* 0x000f220000300800 */
[----:B------:R-:W4:Y:S01]  /*408d0*/  LDL.LU R11, [R1+0x37c] ;  /* 0x00037c00010b7983 */ /* 0x000f220000300800 */
[----:B------:R-:W-:Y:S03]  /*408e0*/  STL.64 [R1+0x6638], R22 ;  /* 0x0066381601007387 */ /* 0x000fe60000100a00 */
[----:B---3--:R-:W-:Y:S01]  /*408f0*/  STL.64 [R1+0x65d0], R14 ;  /* 0x0065d00e01007387 */ /* 0x008fe20000100a00 */
[----:B--2---:R0:W-:Y:S03]  /*40900*/  STL.64 [R1+0x65c8], R12 ;  /* 0x0065c80c01007387 */ /* 0x0041e60000100a00 */
[----:B0-----:R-:W2:Y:S01]  /*40910*/  LDL.LU R12, [R1+0x300] ;  /* 0x00030000010c7983 */ /* 0x001ea20000300800 */
[----:B------:R-:W2:Y:S02]  /*40920*/  LDL.LU R13, [R1+0x304] ;  /* 0x00030400010d7983 */ /* 0x000ea40000300800 */
[----:B------:R-:W3:Y:S02]  /*40930*/  LDL.LU R14, [R1+0x308] ;  /* 0x00030800010e7983 */ /* 0x000ee40000300800 */
[----:B------:R-:W3:Y:S01]  /*40940*/  LDL.LU R15, [R1+0x30c] ;  /* 0x00030c00010f7983 */ /* 0x000ee20000300800 */
[----:B------:R-:W2:Y:S01]  /*40950*/  LDL.LU R20, [R1+0x350] ;  /* 0x0003500001147983 */ /* 0x000ea20000300800 */
[----:B------:R-:W4:Y:S02]  /*40960*/  LDL.LU R21, [R1+0x354] ;  /* 0x0003540001157983 */ /* 0x000f240000300800 */
[----:B------:R-:W4:Y:S02]  /*40970*/  LDL.LU R22, [R1+0x358] ;  /* 0x0003580001167983 */ /* 0x000f240000300800 */
[----:B------:R-:W4:Y:S01]  /*40980*/  LDL.LU R23, [R1+0x35c] ;  /* 0x00035c0001177983 */ /* 0x000f220000300800 */
[----:B---3--:R-:W-:Y:S01]  /*40990*/  STL.64 [R1+0x65e8], R14 ;  /* 0x0065e80e01007387 */ /* 0x008fe20000100a00 */
[----:B--2---:R0:W-:Y:S03]  /*409a0*/  STL.64 [R1+0x65e0], R12 ;  /* 0x0065e00c01007387 */ /* 0x0041e60000100a00 */
        /* <DEDUP_REMOVED lines=10> */
[C---:B----4-:R-:W-:Y:S01]  /*40a50*/  HMMA.16816.F32.BF16 R8, R16.reuse, R26, R8 ;  /* 0x0000001a1008723c */ /* 0x050fe20000041808 */
        /* <DEDUP_REMOVED lines=10> */
[----:B------:R-:W2:Y:S02]  /*40b00*/  LDL.LU R14, [R1+0x348] ;  /* 0x00034800010e7983 */ /* 0x000ea40000300800 */
[----:B------:R-:W2:Y:S02]  /*40b10*/  LDL.LU R15, [R1+0x34c] ;  /* 0x00034c00010f7983 */ /* 0x000ea40000300800 */
[----:B------:R-:W-:Y:S01]  /*40b20*/  STL.64 [R1+0x370], R8 ;  /* 0x0003700801007387 */ /* 0x000fe20000100a00 */
[----:B------:R0:W-:Y:S03]  /*40b30*/  STL.64 [R1+0x378], R10 ;  /* 0x0003780a01007387 */ /* 0x0001e60000100a00 */
[----:B0-----:R-:W3:Y:S02]  /*40b40*/  LDL.LU.64 R10, [R1+0x6648] ;  /* 0x00664800010a7983 */ /* 0x001ee40000300a00 */
[C---:B---3--:R-:W-:Y:S11]  /*40b50*/  HMMA.16816.F32.BF16 R4, R16.reuse, R10, R4 ;  /* 0x0000000a1004723c */ /* 0x048ff60000041804 */
[----:B------:R-:W-:Y:S11]  /*40b60*/  @!UPT UIADD3 URZ, URZ, URZ, URZ ;  /* 0x0000003f3f3ff290 */ /* 0x000ff6000fffe03f */
[----:B------:R-:W-:Y:S01]  /*40b70*/  @!UPT UIADD3 URZ, URZ, URZ, URZ ;  /* 0x0000003f3f3ff290 */ /* 0x000fe2000fffe03f */
[----:B------:R-:W-:Y:S01]  /*40b80*/  STL.64 [R1+0x360], R4 ;  /* 0x0003600401007387 */ /* 0x000fe20000100a00 */
[----:B------:R0:W-:Y:S03]  /*40b90*/  STL.64 [R1+0x368], R6 ;  /* 0x0003680601007387 */ /* 0x0001e60000100a00 */
[----:B0-----:R-:W3:Y:S01]  /*40ba0*/  LDL.LU.64 R6, [R1+0x6640] ;  /* 0x0066400001067983 */ /* 0x001ee20000300a00 */
[----:B------:R0:W-:Y:S02]  /*40bb0*/  STL.64 [R1+0x6598], R10 ;  /* 0x0065980a01007387 */ /* 0x0001e40000100a00 */
[----:B------:R-:W4:Y:S02]  /*40bc0*/  LDL.LU R8, [R1+0x2d0] ;  /* 0x0002d00001087983 */ /* 0x000f240000300800 */
[----:B------:R-:W4:Y:S01]  /*40bd0*/  LDL.LU R9, [R1+0x2d4] ;  /* 0x0002d40001097983 */ /* 0x000f220000300800 */
[----:B0-----:R-:W4:Y:S01]  /*40be0*/  LDL.LU R10, [R1+0x2d8] ;  /* 0x0002d800010a7983 */ /* 0x001f220000300800 */
[----:B------:R-:W4:Y:S01]  /*40bf0*/  LDL.LU R11, [R1+0x2dc] ;  /* 0x0002dc00010b7983 */ /* 0x000f220000300800 */
[C---:B---3--:R-:W-:Y:S11]  /*40c00*/  HMMA.16816.F32.BF16 R20, R16.reuse, R6, R20 ;  /* 0x000000061014723c */ /* 0x048ff60000041814 */
[----:B------:R-:W-:Y:S11]  /*40c10*/  @!UPT UIADD3 URZ, URZ, URZ, URZ ;  /* 0x0000003f3f3ff290 */ /* 0x000ff6000fffe03f */
[----:B------:R-:W-:Y:S01]  /*40c20*/  @!UPT UIADD3 URZ, URZ, URZ, URZ ;  /* 0x0000003f3f3ff290 */ /* 0x000fe2000fffe03f */
        /* <DEDUP_REMOVED lines=42> */
[----:B------:R0:W-:Y:S01]  /*40ed0*/  STL.64 [R1+0x6520], R6 ;  /* 0x0065200601007387 */ /* 0x0001e20000100a00 */
[----:B------:R-:W-:Y:S04]  /*40ee0*/  STL.64 [R1+0x6518], R4 ;  /* 0x0065180401007387 */ /* 0x000fe80000100a00 */
[----:B0-----:R-:W3:Y:S01]  /*40ef0*/  LDL.64 R6, [R1+0x78] ;  /* 0x0000780001067983 */ /* 0x001ee20000100a00 */
[C---:B--2---:R-:W-:Y:S03]  /*40f00*/  HMMA.16816.F32.BF16 R20, R16.reuse, R22, R12 ;  /* 0x000000161014723c */ /* 0x044fe6000004180c */
[----:B------:R-:W2:Y:S11]  /*40f10*/  LDL.LU.64 R12, [R1+0x65b8] ;  /* 0x0065b800010c7983 */ /* 0x000eb60000300a00 */
[----:B------:R-:W-:Y:S09]  /*40f20*/  @!UPT UIADD3 URZ, URZ, URZ, URZ ;  /* 0x0000003f3f3ff290 */ /* 0x000ff2000fffe03f */
        /* <DEDUP_REMOVED lines=10> */
[----:B------:R-:W3:Y:S02]  /*40fd0*/  LDL.LU R4, [R1+0x270] ;  /* 0x0002700001047983 */ /* 0x000ee40000300800 */
[----:B------:R-:W-:Y:S02]  /*40fe0*/  IMAD.MOV.U32 R29, RZ, RZ, R6 ;  /* 0x000000ffff1d7224 */ /* 0x000fe400078e0006 */
[----:B------:R-:W-:Y:S01]  /*40ff0*/  IMAD.MOV.U32 R24, RZ, RZ, R7 ;  /* 0x000000ffff187224 */ /* 0x000fe200078e0007 */
[----:B----4-:R-:W-:Y:S11]  /*41000*/  HMMA.16816.F32.BF16 R8, R16, R22, R8 ;  /* 0x000000161008723c */ /* 0x010ff60000041808 */
[----:B------:R-:W-:Y:S11]  /*41010*/  @!UPT UIADD3 URZ, URZ, URZ, URZ ;  /* 0x0000003f3f3ff290 */ /* 0x000ff6000fffe03f */
[----:B------:R-:W-:Y:S01]  /*41020*/  @!UPT UIADD3 URZ, URZ, URZ, URZ ;  /* 0x0000003f3f3ff290 */ /* 0x000fe2000fffe03f */
[----:B------:R0:W-:Y:S01]  /*41030*/  STL.64 [R1+0x2d0], R8 ;  /* 0x0002d00801007387 */ /* 0x0001e20000100a00 */
[----:B------:R1:W-:Y:S02]  /*41040*/  STL.64 [R1+0x2d8], R10 ;  /* 0x0002d80a01007387 */ /* 0x0003e40000100a00 */
[----:B------:R-:W3:Y:S02]  /*41050*/  LDL.LU R5, [R1+0x274] ;  /* 0x0002740001057983 */ /* 0x000ee40000300800 */
[----:B------:R-:W4:Y:S01]  /*41060*/  LDL.LU R6, [R1+0x278] ;  /* 0x0002780001067983 */ /* 0x000f220000300800 */
[----:B------:R-:W4:Y:S01]  /*41070*/  LDL.LU R7, [R1+0x27c] ;  /* 0x00027c0001077983 */ /* 0x000f220000300800 */
[----:B------:R-:W2:Y:S02]  /*41080*/  LDL.LU R20, [R1+0x2c0] ;  /* 0x0002c00001147983 */ /* 0x000ea40000300800 */
[----:B------:R-:W2:Y:S02]  /*41090*/  LDL.LU R21, [R1+0x2c4] ;  /* 0x0002c40001157983 */ /* 0x000ea40000300800 */
[----:B------:R-:W2:Y:S01]  /*410a0*/  LDL.LU R22, [R1+0x2c8] ;  /* 0x0002c80001167983 */ /* 0x000ea20000300800 */
[----:B------:R-:W2:Y:S04]  /*410b0*/  LDL.LU R23, [R1+0x2cc] ;  /* 0x0002cc0001177983 */ /* 0x000ea80000300800 */
[----:B0-----:R-:W3:Y:S01]  /*410c0*/  LDL.LU R8, [R1+0x670] ;  /* 0x0006700001087983 */ /* 0x001ee20000300800 */
[----:B------:R-:W3:Y:S02]  /*410d0*/  LDL.LU R9, [R1+0x674] ;  /* 0x0006740001097983 */ /* 0x000ee40000300800 */
[----:B-1----:R-:W3:Y:S02]  /*410e0*/  LDL.LU R10, [R1+0x678] ;  /* 0x00067800010a7983 */ /* 0x002ee40000300800 */
[----:B------:R-:W3:Y:S01]  /*410f0*/  LDL.LU R11, [R1+0x67c] ;  /* 0x00067c00010b7983 */ /* 0x000ee20000300800 */
[----:B--2---:R0:W-:Y:S01]  /*41100*/  STL.64 [R1+0x6590], R22 ;  /* 0x0065901601007387 */ /* 0x0041e20000100a00 */
[----:B------:R-:W-:Y:S03]  /*41110*/  STL.64 [R1+0x6588], R20 ;  /* 0x0065881401007387 */ /* 0x000fe60000100a00 */
[----:B0-----:R-:W2:Y:S01]  /*41120*/  LDL.64 R22, [R1+0x58] ;  /* 0x0000580001167983 */ /* 0x001ea20000100a00 */
[----:B----4-:R-:W-:Y:S02]  /*41130*/  STL.64 [R1+0x6530], R6 ;  /* 0x0065300601007387 */ /* 0x010fe40000100a00 */
[----:B---3--:R0:W-:Y:S02]  /*41140*/  STL.64 [R1+0x6528], R4 ;  /* 0x0065280401007387 */ /* 0x0081e40000100a00 */
[----:B0-----:R-:W3:Y:S01]  /*41150*/  LDL.LU R4, [R1+0x280] ;  /* 0x0002800001047983 */ /* 0x001ee20000300800 */
[----:B------:R-:W3:Y:S02]  /*41160*/  LDL.LU R5, [R1+0x284] ;  /* 0x0002840001057983 */ /* 0x000ee40000300800 */
[----:B------:R-:W4:Y:S02]  /*41170*/  LDL.LU R6, [R1+0x288] ;  /* 0x0002880001067983 */ /* 0x000f240000300800 */
[----:B------:R-:W4:Y:S02]  /*41180*/  LDL.LU R7, [R1+0x28c] ;  /* 0x00028c0001077983 */ /* 0x000f240000300800 */
[----:B----4-:R0:W-:Y:S01]  /*41190*/  STL.64 [R1+0x6540], R6 ;  /* 0x0065400601007387 */ /* 0x0101e20000100a00 */
[----:B---3--:R-:W-:Y:S02]  /*411a0*/  STL.64 [R1+0x6538], R4 ;  /* 0x0065380401007387 */ /* 0x008fe40000100a00 */
[----:B0-----:R-:W-:-:S02]  /*411b0*/  IMAD.MOV.U32 R6, RZ, RZ, R13 ;  /* 0x000000ffff067224 */ /* 0x001fc400078e000d */
[----:B------:R-:W-:Y:S02]  /*411c0*/  IMAD.MOV.U32 R7, RZ, RZ, R12 ;  /* 0x000000ffff077224 */ /* 0x000fe400078e000c */
[----:B------:R-:W0:Y:S04]  /*411d0*/  LDSM.16.MT88.4 R12, [R25+0x4280] ;  /* 0x00428000190c783b */ /* 0x000e280000004200 */
[----:B------:R1:W-:Y:S04]  /*411e0*/  STL.64 [R1+0x6558], R6 ;  /* 0x0065580601007387 */ /* 0x0003e80000100a00 */
[----:B-1----:R-:W3:Y:S01]  /*411f0*/  LDL.64 R6, [R1+0x18] ;  /* 0x0000180001067983 */ /* 0x002ee20000100a00 */
[----:B--2---:R-:W-:Y:S03]  /*41200*/  HMMA.16816.F32.BF16 R8, R16, R22, R8 ;  /* 0x000000161008723c */ /* 0x004fe60000041808 */
[----:B---3--:R1:W-:Y:S04]  /*41210*/  STL.64 [R1+0x6570], R6 ;  /* 0x0065700601007387 */ /* 0x0083e80000100a00 */
[----:B-1----:R-:W2:Y:S01]  /*41220*/  LDL.64 R6, [R1+0x28] ;  /* 0x0000280001067983 */ /* 0x002ea20000100a00 */
[----:B------:R-:W-:Y:S02]  /*41230*/  STL.64 [R1+0x6550], R26 ;  /* 0x0065501a01007387 */ /* 0x000fe40000100a00 */
[----:B------:R1:W-:Y:S02]  /*41240*/  STL.64 [R1+0x6548], R24 ;  /* 0x0065481801007387 */ /* 0x0003e40000100a00 */
[----:B-1----:R-:W3:Y:S01]  /*41250*/  LDL.LU R24, [R1+0x290] ;  /* 0x0002900001187983 */ /* 0x002ee20000300800 */
[----:B------:R-:W3:Y:S02]  /*41260*/  LDL.LU R25, [R1+0x294] ;  /* 0x0002940001197983 */ /* 0x000ee40000300800 */
[----:B------:R-:W4:Y:S02]  /*41270*/  LDL.LU R26, [R1+0x298] ;  /* 0x00029800011a7983 */ /* 0x000f240000300800 */
[----:B------:R-:W4:Y:S02]  /*41280*/  LDL.LU R27, [R1+0x29c] ;  /* 0x00029c00011b7983 */ /* 0x000f240000300800 */
[----:B----4-:R-:W-:Y:S01]  /*41290*/  STL.64 [R1+0x6568], R26 ;  /* 0x0065681a01007387 */ /* 0x010fe20000100a00 */
[----:B---3--:R1:W-:Y:S03]  /*412a0*/  STL.64 [R1+0x6560], R24 ;  /* 0x0065601801007387 */ /* 0x0083e60000100a00 */
[----:B-1----:R-:W3:Y:S01]  /*412b0*/  LDL.LU R24, [R1+0x2a0] ;  /* 0x0002a00001187983 */ /* 0x002ee20000300800 */
[----:B------:R-:W3:Y:S02]  /*412c0*/  LDL.LU R25, [R1+0x2a4] ;  /* 0x0002a40001197983 */ /* 0x000ee40000300800 */
[----:B------:R-:W3:Y:S02]  /*412d0*/  LDL.LU R26, [R1+0x2a8] ;  /* 0x0002a800011a7983 */ /* 0x000ee40000300800 */
[----:B------:R-:W3:Y:S01]  /*412e0*/  LDL.LU R27, [R1+0x2ac] ;  /* 0x0002ac00011b7983 */ /* 0x000ee20000300800 */
[----:B0-----:R-:W-:Y:S01]  /*412f0*/  STL.64 [R1+0x6440], R14 ;  /* 0x0064400e01007387 */ /* 0x001fe20000100a00 */
[----:B------:R-:W-:Y:S02]  /*41300*/  STL.64 [R1+0x6438], R12 ;  /* 0x0064380c01007387 */ /* 0x000fe40000100a00 */
[----:B------:R0:W-:Y:S02]  /*41310*/  STL.64 [R1+0x670], R8 ;  /* 0x0006700801007387 */ /* 0x0001e40000100a00 */
[----:B------:R1:W-:Y:S02]  /*41320*/  STL.64 [R1+0x678], R10 ;  /* 0x0006780a01007387 */ /* 0x0003e40000100a00 */
[----:B0-----:R-:W-:Y:S01]  /*41330*/  IMAD.MOV.U32 R9, RZ, RZ, R22 ;  /* 0x000000ffff097224 */ /* 0x001fe200078e0016 */
[----:B-1----:R-:W4:Y:S01]  /*41340*/  LDL.LU.64 R10, [R1+0x6598] ;  /* 0x00659800010a7983 */ /* 0x002f220000300a00 */
[----:B------:R-:W-:-:S02]  /*41350*/  IMAD.MOV.U32 R8, RZ, RZ, R23 ;  /* 0x000000ffff087224 */ /* 0x000fc400078e0017 */
[----:B------:R-:W2:Y:S02]  /*41360*/  LDL.LU.64 R22, [R1+0x6590] ;  /* 0x0065900001167983 */ /* 0x000ea40000300a00 */
[----:B------:R-:W2:Y:S02]  /*41370*/  LDL.LU.64 R20, [R1+0x6588] ;  /* 0x0065880001147983 */ /* 0x000ea40000300a00 */
[----:B------:R-:W-:Y:S02]  /*41380*/  IMAD.MOV.U32 R14, RZ, RZ, R2 ;  /* 0x000000ffff0e7224 */ /* 0x000fe400078e0002 */
[----:B------:R-:W-:-:S07]  /*41390*/  IMAD.MOV.U32 R15, RZ, RZ, R0 ;  /* 0x000000ffff0f7224 */ /* 0x000fce00078e0000 */
[----:B--2---:R-:W-:Y:S01]  /*413a0*/  HMMA.16816.F32.BF16 R16, R16, R14, R20 ;  /* 0x0000000e1010723c */ /* 0x004fe20000041814 */
[----:B------:R-:W2:Y:S01]  /*413b0*/  LDL.LU.64 R22, [R1+0x6580] ;  /* 0x0065800001167983 */ /* 0x000ea20000300a00 */
[----:B------:R-:W2:Y:S11]  /*413c0*/  LDL.LU.64 R20, [R1+0x6578] ;  /* 0x0065780001147983 */ /* 0x000eb60000300a00 */
[----:B------:R-:W-:Y:S10]  /*413d0*/  @!UPT UIADD3 URZ, URZ, URZ, URZ ;  /* 0x0000003f3f3ff290 */ /* 0x000ff4000fffe03f */
[----:B------:R-:W-:Y:S01]  /*413e0*/  STL.64 [R1+0x2c0], R16 ;  /* 0x0002c01001007387 */ /* 0x000fe20000100a00 */
[----:B------:R0:W-:Y:S03]  /*413f0*/  STL.64 [R1+0x2c8], R18 ;  /* 0x0002c81201007387 */ /* 0x0001e60000100a00 */
[----:B0-----:R-:W2:Y:S04]  /*41400*/  LDL.64 R18, [R1+0x38] ;  /* 0x0000380001127983 */ /* 0x001ea80000100a00 */
[----:B--2---:R0:W-:Y:S01]  /*41410*/  STL.64 [R1+0x6510], R18 ;  /* 0x0065101201007387 */ /* 0x0041e20000100a00 */
[----:B------:R-:W2:Y:S02]  /*41420*/  LDL.LU R16, [R1+0x260] ;  /* 0x0002600001107983 */ /* 0x000ea40000300800 */
[----:B------:R-:W2:Y:S01]  /*41430*/  LDL.LU R17, [R1+0x264] ;  /* 0x0002640001117983 */ /* 0x000ea20000300800 */
[----:B0-----:R-:W2:Y:S01]  /*41440*/  LDL.LU R18, [R1+0x268] ;  /* 0x0002680001127983 */ /* 0x001ea20000300800 */
[----:B------:R-:W2:Y:S02]  /*41450*/  LDL.LU R19, [R1+0x26c] ;  /* 0x00026c0001137983 */ /* 0x000ea40000300800 */
[----:B------:R0:W-:Y:S02]  /*41460*/  STL.64 [R1+0x6450], R14 ;  /* 0x0064500e01007387 */ /* 0x0001e40000100a00 */
[----:B------:R-:W2:Y:S01]  /*41470*/  LDL.LU R12, [R1+0x2b0] ;  /* 0x0002b000010c7983 */ /* 0x000ea20000300800 */
[----:B------:R-:W2:Y:S04]  /*41480*/  LDL.LU R13, [R1+0x2b4] ;  /* 0x0002b400010d7983 */ /* 0x000ea80000300800 */
[----:B0-----:R-:W2:Y:S01]  /*41490*/  LDL.LU R14, [R1+0x2b8] ;  /* 0x0002b800010e7983 */ /* 0x001ea20000300800 */
[----:B------:R-:W2:Y:S02]  /*414a0*/  LDL.LU R15, [R1+0x2bc] ;  /* 0x0002bc00010f7983 */ /* 0x000ea40000300800 */
[C---:B--2---:R-:W-:Y:S11]  /*414b0*/  HMMA.16816.F32.BF16 R12, R20.reuse, R6, R12 ;  /* 0x00000006140c723c */ /* 0x044ff6000004180c */
[----:B------:R-:W-:Y:S11]  /*414c0*/  @!UPT UIADD3 URZ, URZ, URZ, URZ ;  /* 0x0000003f3f3ff290 */ /* 0x000ff6000fffe03f */
[----:B------:R-:W-:Y:S01]  /*414d0*/  @!UPT UIADD3 URZ, URZ, URZ, URZ ;  /* 0x0000003f3f3ff290 */ /* 0x000fe2000fffe03f */
[----:B------:R0:W-:Y:S01]  /*414e0*/  STL.64 [R1+0x2b0], R12 ;  /* 0x0002b00c01007387 */ /* 0x0001e20000100a00 */
[----:B------:R1:W-:Y:S02]  /*414f0*/  STL.64 [R1+0x2b8], R14 ;  /* 0x0002b80e01007387 */ /* 0x0003e40000100a00 */
[----:B0-----:R-:W-:Y:S02]  /*41500*/  IMAD.MOV.U32 R13, RZ, RZ, R6 ;  /* 0x000000ffff0d7224 */ /* 0x001fe400078e0006 */
[----:B------:R-:W-:Y:S02]  /*41510*/  IMAD.MOV.U32 R12, RZ, RZ, R7 ;  /* 0x000000ffff0c7224 */ /* 0x000fe400078e0007 */
[----:B------:R-:W3:Y:S02]  /*41520*/  LDL.LU.64 R6, [R1+0x6570] ;  /* 0x0065700001067983 */ /* 0x000ee40000300a00 */
[----:B---3--:R-:W-:Y:S01]  /*41530*/  HMMA.16816.F32.BF16 R24, R20, R6, R24 ;  /* 0x000000061418723c */ /* 0x008fe20000041818 */
[----:B-1----:R-:W-:-:S02]  /*41540*/  IMAD.MOV.U32 R15, RZ, RZ, R6 ;  /* 0x000000ffff0f7224 */ /* 0x002fc400078e0006 */
[----:B------:R-:W-:Y:S11]  /*41550*/  IMAD.MOV.U32 R14, RZ, RZ, R7 ;  /* 0x000000ffff0e7224 */ /* 0x000ff600078e0007 */
[----:B------:R-:W-:Y:S09]  /*41560*/  @!UPT UIADD3 URZ, URZ, URZ, URZ ;  /* 0x0000003f3f3ff290 */ /* 0x000ff2000fffe03f */
[----:B------:R-:W-:Y:S01]  /*41570*/  STL.64 [R1+0x2a0], R24 ;  /* 0x0002a01801007387 */ /* 0x000fe20000100a00 */
[----:B------:R0:W-:Y:S03]  /*41580*/  STL.64 [R1+0x2a8], R26 ;  /* 0x0002a81a01007387 */ /* 0x0001e60000100a00 */
[----:B0-----:R-:W2:Y:S01]  /*41590*/  LDL.LU.64 R26, [R1+0x6568] ;  /* 0x00656800011a7983 */ /* 0x001ea20000300a00 */
[----:B------:R-:W2:Y:S02]  /*415a0*/  LDL.LU.64 R24, [R1+0x6560] ;  /* 0x0065600001187983 */ /* 0x000ea40000300a00 */
[----:B------:R-:W2:Y:S02]  /*415b0*/  LDL.LU.64 R6, [R1+0x6558] ;  /* 0x0065580001067983 */ /* 0x000ea40000300a00 */
[----:B------:R-:W-:Y:S01]  /*415c0*/  STL.64 [R1+0x6508], R14 ;  /* 0x0065080e01007387 */ /* 0x000fe20000100a00 */
[----:B------:R0:W-:Y:S04]  /*415d0*/  STL.64 [R1+0x6500], R12 ;  /* 0x0065000c01007387 */ /* 0x0001e80000100a00 */
[----:B0-----:R-:W3:Y:S01]  /*415e0*/  LDL.LU R12, [R1+0x250] ;  /* 0x00025000010c7983 */ /* 0x001ee20000300800 */
[----:B------:R-:W3:Y:S02]  /*415f0*/  LDL.LU R13, [R1+0x254] ;  /* 0x00025400010d7983 */ /* 0x000ee40000300800 */
[----:B------:R-:W3:Y:S02]  /*41600*/  LDL.LU R14, [R1+0x258] ;  /* 0x00025800010e7983 */ /* 0x000ee40000300800 */
[----:B------:R-:W3:Y:S01]  /*41610*/  LDL.LU R15, [R1+0x25c] ;  /* 0x00025c00010f7983 */ /* 0x000ee20000300800 */
[C---:B--2---:R-:W-:Y:S01]  /*41620*/  HMMA.16816.F32.BF16 R4, R20.reuse, R6, R24 ;  /* 0x000000061404723c */ /* 0x044fe20000041818 */
[----:B------:R-:W2:Y:S01]  /*41630*/  LDL.LU.64 R26, [R1+0x6550] ;  /* 0x00655000011a7983 */ /* 0x000ea20000300a00 */
[----:B------:R-:W2:Y:S11]  /*41640*/  LDL.LU.64 R24, [R1+0x6548] ;  /* 0x0065480001187983 */ /* 0x000eb60000300a00 */
[----:B------:R-:W-:Y:S10]  /*41650*/  @!UPT UIADD3 URZ, URZ, URZ, URZ ;  /* 0x0000003f3f3ff290 */ /* 0x000ff4000fffe03f */
        /* <DEDUP_REMOVED lines=9> */
[----:B0-----:R-:W4:Y:S01]  /*416f0*/  LDL.LU.64 R6, [R1+0x6530] ;  /* 0x0065300001067983 */ /* 0x001f220000300a00 */
[----:B------:R-:W4:Y:S02]  /*41700*/  LDL.LU.64 R4, [R1+0x6528] ;  /* 0x0065280001047983 */ /* 0x000f240000300a00 */
[C---:B----4-:R-:W-:Y:S11]  /*41710*/  HMMA.16816.F32.BF16 R4, R20.reuse, R10, R4 ;  /* 0x0000000a1404723c */ /* 0x050ff60000041804 */
[----:B------:R-:W-:Y:S11]  /*41720*/  @!UPT UIADD3 URZ, URZ, URZ, URZ ;  /* 0x0000003f3f3ff290 */ /* 0x000ff6000fffe03f */
[----:B------:R-:W-:Y:S01]  /*41730*/  @!UPT UIADD3 URZ, URZ, URZ, URZ ;  /* 0x0000003f3f3ff290 */ /* 0x000fe2000fffe03f */
[----:B------:R-:W-:Y:S01]  /*41740*/  STL.64 [R1+0x270], R4 ;  /* 0x0002700401007387 */ /* 0x000fe20000100a00 */
[----:B------:R0:W-:Y:S03]  /*41750*/  STL.64 [R1+0x278], R6 ;  /* 0x0002780601007387 */ /* 0x0001e60000100a00 */
[----:B0-----:R-:W2:Y:S01]  /*41760*/  LDL.LU.64 R6, [R1+0x6520] ;  /* 0x0065200001067983 */ /* 0x001ea20000300a00 */
[----:B------:R-:W4:Y:S02]  /*41770*/  LDL.LU.64 R4, [R1+0x6518] ;  /* 0x0065180001047983 */ /* 0x000f240000300a00 */
[----:B------:R-:W-:Y:S01]  /*41780*/  STL.64 [R1+0x6470], R10 ;  /* 0x0064700a01007387 */ /* 0x000fe20000100a00 */
[C---:B--2---:R-:W-:Y:S11]  /*41790*/  HMMA.16816.F32.BF16 R16, R20.reuse, R6, R16 ;  /* 0x000000061410723c */ /* 0x044ff60000041810 */
[----:B------:R-:W-:Y:S11]  /*417a0*/  @!UPT UIADD3 URZ, URZ, URZ, URZ ;  /* 0x0000003f3f3ff290 */ /* 0x000ff6000fffe03f */
[----:B------:R-:W-:Y:S01]  /*417b0*/  @!UPT UIADD3 URZ, URZ, URZ, URZ ;  /* 0x0000003f3f3ff290 */ /* 0x000fe2000fffe03f */
[----:B------:R-:W-:Y:S01]  /*417c0*/  STL.64 [R1+0x260], R16 ;  /* 0x0002601001007387 */ /* 0x000fe20000100a00 */
[----:B------:R0:W-:Y:S03]  /*417d0*/  STL.64 [R1+0x268], R18 ;  /* 0x0002681201007387 */ /* 0x0001e60000100a00 */
[----:B0-----:R-:W3:Y:S01]  /*417e0*/  LDL.LU.64 R18, [R1+0x6510] ;  /* 0x0065100001127983 */ /* 0x001ee20000300a00 */
[----:B------:R-:W-:Y:S01]  /*417f0*/  STL.64 [R1+0x64f8], R6 ;  /* 0x0064f80601007387 */ /* 0x000fe20000100a00 */
[----:B---3--:R-:W-:Y:S01]  /*41800*/  HMMA.16816.F32.BF16 R12, R20, R18, R12 ;  /* 0x00000012140c723c */ /* 0x008fe2000004180c */
[----:B------:R-:W-:Y:S02]  /*41810*/  IMAD.MOV.U32 R2, RZ, RZ, R18 ;  /* 0x000000ffff027224 */ /* 0x000fe400078e0012 */
[----:B------:R-:W-:Y:S02]  /*41820*/  IMAD.MOV.U32 R0, RZ, RZ, R19 ;  /* 0x000000ffff007224 */ /* 0x000fe400078e0013 */
[----:B------:R-:W0:Y:S11]  /*41830*/  LDSM.16.MT88.4 R16, [R25+0x4300] ;  /* 0x004300001910783b */ /* 0x000e360000004200 */
[----:B------:R-:W-:Y:S07]  /*41840*/  @!UPT UIADD3 URZ, URZ, URZ, URZ ;  /* 0x0000003f3f3ff290 */ /* 0x000fee000fffe03f */
[----:B------:R-:W-:Y:S01]  /*41850*/  STL.64 [R1+0x250], R12 ;  /* 0x0002500c01007387 */ /* 0x000fe20000100a00 */
[----:B------:R1:W-:Y:S03]  /*41860*/  STL.64 [R1+0x258], R14 ;  /* 0x0002580e01007387 */ /* 0x0003e60000100a00 */
[----:B-1----:R-:W2:Y:S01]  /*41870*/  LDL.LU.64 R14, [R1+0x6508] ;  /* 0x00650800010e7983 */ /* 0x002ea20000300a00 */
[----:B------:R-:W3:Y:S02]  /*41880*/  LDL.LU.64 R12, [R1+0x6500] ;  /* 0x00650000010c7983 */ /* 0x000ee40000300a00 */
[----:B------:R-:W-:Y:S02]  /*41890*/  STL.64 [R1+0x64a0], R26 ;  /* 0x0064a01a01007387 */ /* 0x000fe40000100a00 */
[----:B------:R-:W-:Y:S01]  /*418a0*/  STL [R1+0x6498], R25 ;  /* 0x0064981901007387 */ /* 0x000fe20000100800 */
[----:B0-----:R-:W-:Y:S01]  /*418b0*/  STL.64 [R1+0x62f8], R18 ;  /* 0x0062f81201007387 */ /* 0x001fe20000100a00 */
[----:B------:R0:W-:Y:S03]  /*418c0*/  STL.64 [R1+0x62f0], R16 ;  /* 0x0062f01001007387 */ /* 0x0001e60000100a00 */
[----:B0-----:R-:W2:Y:S01]  /*418d0*/  LDL.LU R16, [R1+0x5b0] ;  /* 0x0005b00001107983 */ /* 0x001ea20000300800 */
[----:B------:R-:W2:Y:S02]  /*418e0*/  LDL.LU R17, [R1+0x5b4] ;  /* 0x0005b40001117983 */ /* 0x000ea40000300800 */
[----:B------:R-:W2:Y:S02]  /*418f0*/  LDL.LU R18, [R1+0x5b8] ;  /* 0x0005b80001127983 */ /* 0x000ea40000300800 */
[----:B------:R-:W2:Y:S02]  /*41900*/  LDL.LU R19, [R1+0x5bc] ;  /* 0x0005bc0001137983 */ /* 0x000ea40000300800 */
[----:B--2---:R-:W-:Y:S01]  /*41910*/  STL.64 [R1+0x63f8], R18 ;  /* 0x0063f81201007387 */ /* 0x004fe20000100a00 */
[----:B------:R0:W-:Y:S03]  /*41920*/  STL.64 [R1+0x63f0], R16 ;  /* 0x0063f01001007387 */ /* 0x0001e60000100a00 */
[----:B0-----:R-:W2:Y:S01]  /*41930*/  LDL.LU R16, [R1+0x5c0] ;  /* 0x0005c00001107983 */ /* 0x001ea20000300800 */
[----:B------:R-:W2:Y:S02]  /*41940*/  LDL.LU R17, [R1+0x5c4] ;  /* 0x0005c40001117983 */ /* 0x000ea40000300800 */
[----:B------:R-:W2:Y:S02]  /*41950*/  LDL.LU R18, [R1+0x5c8] ;  /* 0x0005c80001127983 */ /* 0x000ea40000300800 */
[----:B------:R-:W2:Y:S02]  /*41960*/  LDL.LU R19, [R1+0x5cc] ;  /* 0x0005cc0001137983 */ /* 0x000ea40000300800 */
[----:B--2---:R0:W-:Y:S01]  /*41970*/  STL.64 [R1+0x6408], R18 ;  /* 0x0064081201007387 */ /* 0x0041e20000100a00 */
[----:B------:R-:W-:Y:S02]  /*41980*/  STL.64 [R1+0x6400], R16 ;  /* 0x0064001001007387 */ /* 0x000fe40000100a00 */
[----:B0-----:R-:W-:-:S02]  /*41990*/  IMAD.MOV.U32 R18, RZ, RZ, R15 ;  /* 0x000000ffff127224 */ /* 0x001fc400078e000f */
[----:B------:R-:W-:Y:S02]  /*419a0*/  IMAD.MOV.U32 R19, RZ, RZ, R14 ;  /* 0x000000ffff137224 */ /* 0x000fe400078e000e */
[----:B------:R-:W-:Y:S02]  /*419b0*/  IMAD.MOV.U32 R14, RZ, RZ, R9 ;  /* 0x000000ffff0e7224 */ /* 0x000fe400078e0009 */
[----:B------:R-:W-:Y:S01]  /*419c0*/  IMAD.MOV.U32 R15, RZ, RZ, R8 ;  /* 0x000000ffff0f7224 */ /* 0x000fe200078e0008 */
[----:B------:R3:W-:Y:S04]  /*419d0*/  STL.64 [R1+0x6420], R18 ;  /* 0x0064201201007387 */ /* 0x0007e80000100a00 */
[----:B------:R-:W-:Y:S02]  /*419e0*/  STL.64 [R1+0x6468], R14 ;  /* 0x0064680e01007387 */ /* 0x000fe40000100a00 */
[----:B---3--:R-:W-:-:S02]  /*419f0*/  IMAD.MOV.U32 R18, RZ, RZ, R13 ;  /* 0x000000ffff127224 */ /* 0x008fc400078e000d */
[----:B------:R-:W-:-:S05]  /*41a00*/  IMAD.MOV.U32 R19, RZ, RZ, R12 ;  /* 0x000000ffff137224 */ /* 0x000fca00078e000c */
[----:B------:R0:W-:Y:S01]  /*41a10*/  STL.64 [R1+0x6448], R18 ;  /* 0x0064481201007387 */ /* 0x0001e20000100a00 */
[----:B------:R-:W2:Y:S02]  /*41a20*/  LDL.LU R16, [R1+0x240] ;  /* 0x0002400001107983 */ /* 0x000ea40000300800 */
[----:B------:R-:W2:Y:S01]  /*41a30*/  LDL.LU R17, [R1+0x244] ;  /* 0x0002440001117983 */ /* 0x000ea20000300800 */
[----:B0-----:R-:W3:Y:S01]  /*41a40*/  LDL.LU R18, [R1+0x248] ;  /* 0x0002480001127983 */ /* 0x001ee20000300800 */
[----:B------:R-:W3:Y:S02]  /*41a50*/  LDL.LU R19, [R1+0x24c] ;  /* 0x00024c0001137983 */ /* 0x000ee40000300800 */
[----:B------:R-:W2:Y:S02]  /*41a60*/  LDL.LU R8, [R1+0x600] ;  /* 0x0006000001087983 */ /* 0x000ea40000300800 */
[----:B------:R-:W2:Y:S01]  /*41a70*/  LDL.LU R9, [R1+0x604] ;  /* 0x0006040001097983 */ /* 0x000ea20000300800 */
[----:B------:R-:W2:Y:S01]  /*41a80*/  LDL.LU R10, [R1+0x608] ;  /* 0x00060800010a7983 */ /* 0x000ea20000300800 */
[----:B------:R-:W2:Y:S03]  /*41a90*/  LDL.LU R11, [R1+0x60c] ;  /* 0x00060c00010b7983 */ /* 0x000ea60000300800 */
[----:B--2---:R0:W-:Y:S01]  /*41aa0*/  STL.64 [R1+0x6480], R10 ;  /* 0x0064800a01007387 */ /* 0x0041e20000100a00 */
[----:B------:R-:W-:Y:S02]  /*41ab0*/  STL.64 [R1+0x6478], R8 ;  /* 0x0064780801007387 */ /* 0x000fe40000100a00 */
[----:B0-----:R-:W-:-:S02]  /*41ac0*/  IMAD.MOV.U32 R11, RZ, RZ, R24 ;  /* 0x000000ffff0b7224 */ /* 0x001fc400078e0018 */
[----:B------:R-:W2:Y:S01]  /*41ad0*/  LDL.LU R24, [R1+0x620] ;  /* 0x0006200001187983 */ /* 0x000ea20000300800 */
[----:B------:R-:W2:Y:S02]  /*41ae0*/  LDL.LU R25, [R1+0x624] ;  /* 0x0006240001197983 */ /* 0x000ea40000300800 */
[----:B------:R-:W2:Y:S02]  /*41af0*/  LDL.LU R26, [R1+0x628] ;  /* 0x00062800011a7983 */ /* 0x000ea40000300800 */
[----:B------:R-:W2:Y:S02]  /*41b00*/  LDL.LU R27, [R1+0x62c] ;  /* 0x00062c00011b7983 */ /* 0x000ea40000300800 */
[----:B--2---:R0:W-:Y:S01]  /*41b10*/  STL.64 [R1+0x64b0], R26 ;  /* 0x0064b01a01007387 */ /* 0x0041e20000100a00 */
[----:B------:R-:W-:Y:S02]  /*41b20*/  STL.64 [R1+0x64a8], R24 ;  /* 0x0064a81801007387 */ /* 0x000fe40000100a00 */
[----:B0-----:R-:W-:-:S02]  /*41b30*/  IMAD.MOV.U32 R26, RZ, RZ, R28 ;  /* 0x000000ffff1a7224 */ /* 0x001fc400078e001c */
[----:B----4-:R-:W-:-:S05]  /*41b40*/  IMAD.MOV.U32 R27, RZ, RZ, R5 ;  /* 0x000000ffff1b7224 */ /* 0x010fca00078e0005 */
[----:B------:R0:W-:Y:S04]  /*41b50*/  STL.64 [R1+0x64c0], R26 ;  /* 0x0064c01a01007387 */ /* 0x0001e80000100a00 */
[----:B0-----:R-:W2:Y:S01]  /*41b60*/  LDL.64 R26, [R1+0xa8] ;  /* 0x0000a800011a7983 */ /* 0x001ea20000100a00 */
[----:B------:R-:W-:-:S03]  /*41b70*/  IMAD.MOV.U32 R10, RZ, RZ, R29 ;  /* 0x000000ffff0a7224 */ /* 0x000fc600078e001d */
[----:B--2---:R0:W-:Y:S02]  /*41b80*/  STL.64 [R1+0x64d8], R26 ;  /* 0x0064d81a01007387 */ /* 0x0041e40000100a00 */
[----:B0-----:R-:W-:Y:S02]  /*41b90*/  IMAD.MOV.U32 R26, RZ, RZ, R4 ;  /* 0x000000ffff1a7224 */ /* 0x001fe400078e0004 */
[----:B------:R-:W-:Y:S01]  /*41ba0*/  IMAD.MOV.U32 R27, RZ, RZ, R3 ;  /* 0x000000ffff1b7224 */ /* 0x000fe200078e0003 */
[----:B------:R-:W2:Y:S01]  /*41bb0*/  LDL.LU R4, [R1+0x660] ;  /* 0x0006600001047983 */ /* 0x000ea20000300800 */
[----:B------:R-:W2:Y:S02]  /*41bc0*/  LDL.LU R5, [R1+0x664] ;  /* 0x0006640001057983 */ /* 0x000ea40000300800 */
[----:B------:R-:W2:Y:S02]  /*41bd0*/  LDL.LU R6, [R1+0x668] ;  /* 0x0006680001067983 */ /* 0x000ea40000300800 */
[----:B------:R-:W2:Y:S01]  /*41be0*/  LDL.LU R7, [R1+0x66c] ;  /* 0x00066c0001077983 */ /* 0x000ea20000300800 */
[----:B------:R0:W-:Y:S04]  /*41bf0*/  STL.64 [R1+0x64f0], R26 ;  /* 0x0064f01a01007387 */ /* 0x0001e80000100a00 */
[----:B0-----:R-:W2:Y:S01]  /*41c00*/  LDL.64 R26, [R1+0xc8] ;  /* 0x0000c800011a7983 */ /* 0x001ea20000100a00 */
[----:B------:R0:W-:Y:S03]  /*41c10*/  STL.64 [R1+0x6490], R10 ;  /* 0x0064900a01007387 */ /* 0x0001e60000100a00 */
[----:B0-----:R-:W4:Y:S04]  /*41c20*/  LDL.64 R10, [R1+0x88] ;  /* 0x00008800010a7983 */ /* 0x001f280000100a00 */
[----:B----4-:R0:W-:Y:S01]  /*41c30*/  STL.64 [R1+0x64b8], R10 ;  /* 0x0064b80a01007387 */ /* 0x0101e20000100a00 */
[----:B------:R-:W4:Y:S02]  /*41c40*/  LDL.LU R8, [R1+0x630] ;  /* 0x0006300001087983 */ /* 0x000f240000300800 */
[----:B------:R-:W4:Y:S01]  /*41c50*/  LDL.LU R9, [R1+0x634] ;  /* 0x0006340001097983 */ /* 0x000f220000300800 */
[----:B0-----:R-:W2:Y:S01]  /*41c60*/  LDL.LU R10, [R1+0x638] ;  /* 0x00063800010a7983 */ /* 0x001ea20000300800 */
[----:B------:R-:W2:Y:S03]  /*41c70*/  LDL.LU R11, [R1+0x63c] ;  /* 0x00063c00010b7983 */ /* 0x000ea60000300800 */
[----:B--2---:R-:W-:Y:S01]  /*41c80*/  STL.64 [R1+0x64d0], R10 ;  /* 0x0064d00a01007387 */ /* 0x004fe20000100a00 */
[----:B----4-:R0:W-:Y:S03]  /*41c90*/  STL.64 [R1+0x64c8], R8 ;  /* 0x0064c80801007387 */ /* 0x0101e60000100a00 */
[----:B0-----:R-:W2:Y:S01]  /*41ca0*/  LDL.LU R8, [R1+0x640] ;  /* 0x0006400001087983 */ /* 0x001ea20000300800 */
[----:B------:R-:W2:Y:S02]  /*41cb0*/  LDL.LU R9, [R1+0x644] ;  /* 0x0006440001097983 */ /* 0x000ea40000300800 */
[----:B------:R-:W4:Y:S02]  /*41cc0*/  LDL.LU R10, [R1+0x648] ;  /* 0x00064800010a7983 */ /* 0x000f240000300800 */
[----:B------:R-:W4:Y:S01]  /*41cd0*/  LDL.LU R11, [R1+0x64c] ;  /* 0x00064c00010b7983 */ /* 0x000f220000300800 */
[----:B------:R-:W-:Y:S01]  /*41ce0*/  HMMA.16816.F32.BF16 R4, R20, R26, R4 ;  /* 0x0000001a1404723c */ /* 0x000fe20000041804 */
[----:B----4-:R-:W-:Y:S01]  /*41cf0*/  STL.64 [R1+0x64e8], R10 ;  /* 0x0064e80a01007387 */ /* 0x010fe20000100a00 */
[----:B--2---:R0:W-:Y:S03]  /*41d00*/  STL.64 [R1+0x64e0], R8 ;  /* 0x0064e00801007387 */ /* 0x0041e60000100a00 */
[----:B0-----:R-:W2:Y:S01]  /*41d10*/  LDL.LU R8, [R1+0x650] ;  /* 0x0006500001087983 */ /* 0x001ea20000300800 */
[----:B------:R-:W2:Y:S02]  /*41d20*/  LDL.LU R9, [R1+0x654] ;  /* 0x0006540001097983 */ /* 0x000ea40000300800 */
[----:B------:R-:W2:Y:S02]  /*41d30*/  LDL.LU R10, [R1+0x658] ;  /* 0x00065800010a7983 */ /* 0x000ea40000300800 */
[----:B------:R-:W2:Y:S01]  /*41d40*/  LDL.LU R11, [R1+0x65c] ;  /* 0x00065c00010b7983 */ /* 0x000ea20000300800 */
[----:B------:R-:W4:Y:S01]  /*41d50*/  LDL.64 R14, [R1+0x68] ;  /* 0x00006800010e7983 */ /* 0x000f220000100a00 */
[----:B------:R-:W-:-:S03]  /*41d60*/  IMAD.MOV.U32 R3, RZ, RZ, R27 ;  /* 0x000000ffff037224 */ /* 0x000fc600078e001b */
[----:B----4-:R0:W-:Y:S01]  /*41d70*/  STL.64 [R1+0x6488], R14 ;  /* 0x0064880e01007387 */ /* 0x0101e20000100a00 */
[----:B------:R-:W4:Y:S02]  /*41d80*/  LDL.LU R12, [R1+0x610] ;  /* 0x00061000010c7983 */ /* 0x000f240000300800 */
[----:B------:R-:W4:Y:S01]  /*41d90*/  LDL.LU R13, [R1+0x614] ;  /* 0x00061400010d7983 */ /* 0x000f220000300800 */
[----:B0-----:R-:W4:Y:S01]  /*41da0*/  LDL.LU R14, [R1+0x618] ;  /* 0x00061800010e7983 */ /* 0x001f220000300800 */
[----:B------:R-:W4:Y:S02]  /*41db0*/  LDL.LU R15, [R1+0x61c] ;  /* 0x00061c00010f7983 */ /* 0x000f240000300800 */
[----:B---3--:R-:W-:Y:S02]  /*41dc0*/  STL.64 [R1+0x6460], R18 ;  /* 0x0064601201007387 */ /* 0x008fe40000100a00 */
[----:B------:R0:W-:Y:S02]  /*41dd0*/  STL.64 [R1+0x6458], R16 ;  /* 0x0064581001007387 */ /* 0x0001e40000100a00 */
[----:B0-----:R-:W3:Y:S01]  /*41de0*/  LDL.LU R16, [R1+0x5f0] ;  /* 0x0005f00001107983 */ /* 0x001ee20000300800 */
[----:B------:R-:W3:Y:S02]  /*41df0*/  LDL.LU R17, [R1+0x5f4] ;  /* 0x0005f40001117983 */ /* 0x000ee40000300800 */
[----:B------:R-:W3:Y:S02]  /*41e00*/  LDL.LU R18, [R1+0x5f8] ;  /* 0x0005f80001127983 */ /* 0x000ee40000300800 */
[----:B------:R-:W3:Y:S01]  /*41e10*/  LDL.LU R19, [R1+0x5fc] ;  /* 0x0005fc0001137983 */ /* 0x000ee20000300800 */
[----:B------:R0:W-:Y:S01]  /*41e20*/  STL.64 [R1+0x660], R4 ;  /* 0x0006600401007387 */ /* 0x0001e20000100a00 */
[----:B------:R1:W-:Y:S02]  /*41e30*/  STL.64 [R1+0x668], R6 ;  /* 0x0006680601007387 */ /* 0x0003e40000100a00 */
[----:B0-----:R-:W-:Y:S01]  /*41e40*/  IMAD.MOV.U32 R4, RZ, RZ, R26 ;  /* 0x000000ffff047224 */ /* 0x001fe200078e001a */
[----:B-1----:R-:W2:Y:S01]  /*41e50*/  LDL.LU.64 R6, [R1+0x64f8] ;  /* 0x0064f80001067983 */ /* 0x002ea20000300a00 */
        /* <DEDUP_REMOVED lines=24> */
[----:B---3--:R-:W-:Y:S01]  /*41fe0*/  STL.64 [R1+0x6430], R6 ;  /* 0x0064300601007387 */ /* 0x008fe20000100a00 */
[----:B------:R0:W-:Y:S03]  /*41ff0*/  STL.64 [R1+0x6428], R4 ;  /* 0x0064280401007387 */ /* 0x0001e60000100a00 */
[----:B0-----:R-:W2:Y:S01]  /*42000*/  LDL.LU R4, [R1+0x5e0] ;  /* 0x0005e00001047983 */ /* 0x001ea20000300800 */
[----:B------:R-:W2:Y:S02]  /*42010*/  LDL.LU R5, [R1+0x5e4] ;  /* 0x0005e40001057983 */ /* 0x000ea40000300800 */
[----:B------:R-:W2:Y:S02]  /*42020*/  LDL.LU R6, [R1+0x5e8] ;  /* 0x0005e80001067983 */ /* 0x000ea40000300800 */
[----:B------:R-:W2:Y:S01]  /*42030*/  LDL.LU R7, [R1+0x5ec] ;  /* 0x0005ec0001077983 */ /* 0x000ea20000300800 */
[----:B------:R-:W3:Y:S11]  /*42040*/  LDL.LU.64 R10, [R1+0x64b8] ;  /* 0x0064b800010a7983 */ /* 0x000ef60000300a00 */
[----:B------:R-:W-:Y:S01]  /*42050*/  @!UPT UIADD3 URZ, URZ, URZ, URZ ;  /* 0x0000003f3f3ff290 */ /* 0x000fe2000fffe03f */
[----:B------:R-:W-:Y:S02]  /*42060*/  STL.64 [R1+0x630], R24 ;  /* 0x0006301801007387 */ /* 0x000fe40000100a00 */
[----:B------:R0:W-:Y:S02]  /*42070*/  STL.64 [R1+0x638], R26 ;  /* 0x0006381a01007387 */ /* 0x0001e40000100a00 */
[----:B0-----:R-:W3:Y:S01]  /*42080*/  LDL.LU.64 R26, [R1+0x64b0] ;  /* 0x0064b000011a7983 */ /* 0x001ee20000300a00 */
[----:B------:R-:W3:Y:S02]  /*42090*/  LDL.LU.64 R24, [R1+0x64a8] ;  /* 0x0064a80001187983 */ /* 0x000ee40000300a00 */
[C---:B---3--:R-:W-:Y:S01]  /*420a0*/  HMMA.16816.F32.BF16 R24, R20.reuse, R10, R24 ;  /* 0x0000000a1418723c */ /* 0x048fe20000041818 */
[----:B------:R-:W-:Y:S11]  /*420b0*/  IMAD.MOV.U32 R29, RZ, RZ, R11 ;  /* 0x000000ffff1d7224 */ /* 0x000ff600078e000b */
[----:B------:R-:W-:Y:S11]  /*420c0*/  @!UPT UIADD3 URZ, URZ, URZ, URZ ;  /* 0x0000003f3f3ff290 */ /* 0x000ff6000fffe03f */
[----:B------:R0:W-:Y:S01]  /*420d0*/  STL.64 [R1+0x620], R24 ;  /* 0x0006201801007387 */ /* 0x0001e20000100a00 */
[----:B------:R1:W-:Y:S02]  /*420e0*/  STL.64 [R1+0x628], R26 ;  /* 0x0006281a01007387 */ /* 0x0003e40000100a00 */
[----:B0-----:R-:W-:Y:S01]  /*420f0*/  IMAD.MOV.U32 R24, RZ, RZ, R10 ;  /* 0x000000ffff187224 */ /* 0x001fe200078e000a */
[----:B-1----:R-:W3:Y:S01]  /*42100*/  LDL.LU.64 R26, [R1+0x64a0] ;  /* 0x0064a000011a7983 */ /* 0x002ee20000300a00 */
[----:B------:R-:W2:Y:S02]  /*42110*/  LDL.LU R25, [R1+0x6498] ;  /* 0x0064980001197983 */ /* 0x000ea40000300800 */
[----:B------:R-:W4:Y:S02]  /*42120*/  LDL.LU.64 R10, [R1+0x6490] ;  /* 0x00649000010a7983 */ /* 0x000f240000300a00 */
[C---:B----4-:R-:W-:Y:S01]  /*42130*/  HMMA.16816.F32.BF16 R8, R20.reuse, R10, R12 ;  /* 0x0000000a1408723c */ /* 0x050fe2000004180c */
[----:B------:R-:W4:Y:S11]  /*42140*/  LDL.LU.64 R14, [R1+0x6488] ;  /* 0x00648800010e7983 */ /* 0x000f360000300a00 */
[----:B------:R-:W-:Y:S11]  /*42150*/  @!UPT UIADD3 URZ, URZ, URZ, URZ ;  /* 0x0000003f3f3ff290 */ /* 0x000ff6000fffe03f */
[----:B------:R-:W-:Y:S01]  /*42160*/  STL.64 [R1+0x610], R8 ;  /* 0x0006100801007387 */ /* 0x000fe20000100a00 */
[----:B------:R0:W-:Y:S03]  /*42170*/  STL.64 [R1+0x618], R10 ;  /* 0x0006180a01007387 */ /* 0x0001e60000100a00 */
[----:B0-----:R-:W4:Y:S01]  /*42180*/  LDL.LU.64 R10, [R1+0x6480] ;  /* 0x00648000010a7983 */ /* 0x001f220000300a00 */
[----:B------:R-:W4:Y:S02]  /*42190*/  LDL.LU.64 R8, [R1+0x6478] ;  /* 0x0064780001087983 */ /* 0x000f240000300a00 */
[C---:B----4-:R-:W-:Y:S11]  /*421a0*/  HMMA.16816.F32.BF16 R8, R20.reuse, R14, R8 ;  /* 0x0000000e1408723c */ /* 0x050ff60000041808 */
[----:B------:R-:W-:Y:S11]  /*421b0*/  @!UPT UIADD3 URZ, URZ, URZ, URZ ;  /* 0x0000003f3f3ff290 */ /* 0x000ff6000fffe03f */
[----:B------:R-:W-:Y:S01]  /*421c0*/  @!UPT UIADD3 URZ, URZ, URZ, URZ ;  /* 0x0000003f3f3ff290 */ /* 0x000fe2000fffe03f */
[----:B------:R0:W-:Y:S01]  /*421d0*/  STL.64 [R1+0x600], R8 ;  /* 0x0006000801007387 */ /* 0x0001e20000100a00 */
[----:B------:R1:W-:Y:S02]  /*421e0*/  STL.64 [R1+0x608], R10 ;  /* 0x0006080a01007387 */ /* 0x0003e40000100a00 */
[----:B0-----:R-:W-:Y:S01]  /*421f0*/  IMAD.MOV.U32 R8, RZ, RZ, R14 ;  /* 0x000000ffff087224 */ /* 0x001fe200078e000e */
[----:B-1----:R-:W4:Y:S01]  /*42200*/  LDL.LU.64 R10, [R1+0x6470] ;  /* 0x00647000010a7983 */ /* 0x002f220000300a00 */
[----:B------:R-:W-:Y:S02]  /*42210*/  IMAD.MOV.U32 R9, RZ, RZ, R15 ;  /* 0x000000ffff097224 */ /* 0x000fe400078e000f */
        /* <DEDUP_REMOVED lines=14> */
[----:B------:R-:W-:Y:S02]  /*42300*/  STL.64 [R1+0x248], R22 ;  /* 0x0002481601007387 */ /* 0x000fe40000100a00 */
[----:B------:R-:W0:Y:S02]  /*42310*/  LDSM.16.MT88.4 R20, [R25+0x4380] ;  /* 0x004380001914783b */ /* 0x000e240000004200 */
[----:B0-----:R0:W-:Y:S02]  /*42320*/  STL.64 [R1+0x61c0], R22 ;  /* 0x0061c01601007387 */ /* 0x0011e40000100a00 */
[----:B------:R-:W-:Y:S02]  /*42330*/  STL.64 [R1+0x61b8], R20 ;  /* 0x0061b81401007387 */ /* 0x000fe40000100a00 */
[----:B0-----:R-:W3:Y:S01]  /*42340*/  LDL.LU.64 R22, [R1+0x48] ;  /* 0x0000480001167983 */ /* 0x001ee20000300a00 */
[C---:B--2---:R-:W-:Y:S03]  /*42350*/  HMMA.16816.F32.BF16 R16, R12.reuse, R18, R4 ;  /* 0x000000120c10723c */ /* 0x044fe60000041804 */
[----:B---3--:R0:W-:Y:S04]  /*42360*/  STL.64 [R1+0x6300], R22 ;  /* 0x0063001601007387 */ /* 0x0081e80000100a00 */
[----:B0-----:R-:W2:Y:S04]  /*42370*/  LDL R22, [R1+0x8] ;  /* 0x0000080001167983 */ /* 0x001ea80000100800 */
[----:B------:R-:W2:Y:S01]  /*42380*/  LDL R23, [R1+0xc] ;  /* 0x00000c0001177983 */ /* 0x000ea20000100800 */
[----:B------:R-:W3:Y:S02]  /*42390*/  LDL.LU.64 R6, [R1+0x6430] ;  /* 0x0064300001067983 */ /* 0x000ee40000300a00 */
[----:B------:R-:W3:Y:S09]  /*423a0*/  LDL.LU.64 R4, [R1+0x6428] ;  /* 0x0064280001047983 */ /* 0x000ef20000300a00 */
[----:B------:R-:W-:Y:S01]  /*423b0*/  STL.64 [R1+0x5e0], R16 ;  /* 0x0005e01001007387 */ /* 0x000fe20000100a00 */
[----:B------:R0:W-:Y:S04]  /*423c0*/  STL.64 [R1+0x5e8], R18 ;  /* 0x0005e81201007387 */ /* 0x0001e80000100a00 */
[----:B0-----:R-:W3:Y:S02]  /*423d0*/  LDL.LU.64 R18, [R1+0x6420] ;  /* 0x0064200001127983 */ /* 0x001ee40000300a00 */
[C---:B---3--:R-:W-:Y:S02]  /*423e0*/  HMMA.16816.F32.BF16 R16, R12.reuse, R18, R4 ;  /* 0x000000120c10723c */ /* 0x048fe40000041804 */
[----:B------:R-:W3:Y:S01]  /*423f0*/  LDL.LU.64 R6, [R1+0x6418] ;  /* 0x0064180001067983 */ /* 0x000ee20000300a00 */
[----:B------:R-:W2:Y:S11]  /*42400*/  LDL.LU.64 R4, [R1+0x6410] ;  /* 0x0064100001047983 */ /* 0x000eb60000300a00 */
[----:B------:R-:W-:Y:S09]  /*42410*/  @!UPT UIADD3 URZ, URZ, URZ, URZ ;  /* 0x0000003f3f3ff290 */ /* 0x000ff2000fffe03f */
[----:B------:R-:W-:Y:S01]  /*42420*/  STL.64 [R1+0x5d0], R16 ;  /* 0x0005d01001007387 */ /* 0x000fe20000100a00 */
[----:B------:R0:W-:Y:S03]  /*42430*/  STL.64 [R1+0x5d8], R18 ;  /* 0x0005d81201007387 */ /* 0x0001e60000100a00 */
[----:B0-----:R-:W2:Y:S01]  /*42440*/  LDL.LU.64 R18, [R1+0x6408] ;  /* 0x0064080001127983 */ /* 0x001ea20000300a00 */
[----:B------:R-:W2:Y:S02]  /*42450*/  LDL.LU.64 R16, [R1+0x6400] ;  /* 0x0064000001107983 */ /* 0x000ea40000300a00 */
[C---:B--2---:R-:W-:Y:S01]  /*42460*/  HMMA.16816.F32.BF16 R20, R12.reuse, R22, R16 ;  /* 0x000000160c14723c */ /* 0x044fe20000041810 */
[----:B------:R-:W2:Y:S01]  /*42470*/  LDL.LU.64 R18, [R1+0x63f8] ;  /* 0x0063f80001127983 */ /* 0x000ea20000300a00 */
[----:B------:R-:W2:Y:S11]  /*42480*/  LDL.LU.64 R16, [R1+0x63f0] ;  /* 0x0063f00001107983 */ /* 0x000eb60000300a00 */
[----:B------:R-:W-:Y:S10]  /*42490*/  @!UPT UIADD3 URZ, URZ, URZ, URZ ;  /* 0x0000003f3f3ff290 */ /* 0x000ff4000fffe03f */
[----:B------:R-:W-:Y:S01]  /*424a0*/  STL.64 [R1+0x5c0], R20 ;  /* 0x0005c01401007387 */ /* 0x000fe20000100a00 */
[----:B------:R0:W-:Y:S03]  /*424b0*/  STL.64 [R1+0x5c8], R22 ;  /* 0x0005c81601007387 */ /* 0x0001e60000100a00 */
[----:B0-----:R-:W3:Y:S01]  /*424c0*/  LDL.64 R22, [R1+0x58] ;  /* 0x0000580001167983 */ /* 0x001ee20000100a00 */
[----:B--2---:R-:W-:Y:S03]  /*424d0*/  HMMA.16816.F32.BF16 R16, R12, R26, R16 ;  /* 0x0000001a0c10723c */ /* 0x004fe60000041810 */
[----:B---3--:R0:W-:Y:S11]  /*424e0*/  STL.64 [R1+0x6318], R22 ;  /* 0x0063181601007387 */ /* 0x0081f60000100a00 */
[----:B------:R-:W-:Y:S09]  /*424f0*/  @!UPT UIADD3 URZ, URZ, URZ, URZ ;  /* 0x0000003f3f3ff290 */ /* 0x000ff2000fffe03f */
[----:B------:R1:W-:Y:S02]  /*42500*/  STL.64 [R1+0x5b0], R16 ;  /* 0x0005b01001007387 */ /* 0x0003e40000100a00 */
[----:B------:R2:W-:Y:S02]  /*42510*/  STL.64 [R1+0x5b8], R18 ;  /* 0x0005b81201007387 */ /* 0x0005e40000100a00 */
[----:B0-----:R-:W-:Y:S01]  /*42520*/  IMAD.MOV.U32 R22, RZ, RZ, R8 ;  /* 0x000000ffff167224 */ /* 0x001fe200078e0008 */
[----:B-1----:R-:W3:Y:S01]  /*42530*/  LDL.LU R16, [R1+0x230] ;  /* 0x0002300001107983 */ /* 0x002ee20000300800 */
[----:B------:R-:W3:Y:S02]  /*42540*/  LDL.LU R17, [R1+0x234] ;  /* 0x0002340001117983 */ /* 0x000ee40000300800 */
[----:B------:R-:W-:Y:S02]  /*42550*/  IMAD.MOV.U32 R23, RZ, RZ, R9 ;  /* 0x000000ffff177224 */ /* 0x000fe400078e0009 */
[----:B--2---:R-:W2:Y:S01]  /*42560*/  LDL.LU R18, [R1+0x238] ;  /* 0x0002380001127983 */ /* 0x004ea20000300800 */
[----:B------:R-:W2:Y:S01]  /*42570*/  LDL.LU R19, [R1+0x23c] ;  /* 0x00023c0001137983 */ /* 0x000ea20000300800 */
[----:B------:R-:W2:Y:S02]  /*42580*/  LDL.LU R8, [R1+0x63e8] ;  /* 0x0063e80001087983 */ /* 0x000ea40000300800 */
[----:B------:R-:W2:Y:S02]  /*42590*/  LDL.LU R9, [R1+0x63e4] ;  /* 0x0063e40001097983 */ /* 0x000ea40000300800 */
[----:B------:R0:W-:Y:S02]  /*425a0*/  STL.64 [R1+0x6330], R22 ;  /* 0x0063301601007387 */ /* 0x0001e40000100a00 */
[----:B0-----:R-:W2:Y:S04]  /*425b0*/  LDL.64 R22, [R1+0x78] ;  /* 0x0000780001167983 */ /* 0x001ea80000100a00 */
[----:B--2---:R0:W-:Y:S01]  /*425c0*/  STL.64 [R1+0x6348], R22 ;  /* 0x0063481601007387 */ /* 0x0041e20000100a00 */
[----:B------:R-:W-:Y:S02]  /*425d0*/  STL.64 [R1+0x6310], R18 ;  /* 0x0063101201007387 */ /* 0x000fe40000100a00 */
[----:B---3--:R1:W-:Y:S02]  /*425e0*/  STL.64 [R1+0x6308], R16 ;  /* 0x0063081001007387 */ /* 0x0083e40000100a00 */
[----:B0-----:R-:W-:-:S02]  /*425f0*/  IMAD.MOV.U32 R22, RZ, RZ, R24 ;  /* 0x000000ffff167224 */ /* 0x001fc400078e0018 */
[----:B------:R-:W-:Y:S01]  /*42600*/  IMAD.MOV.U32 R23, RZ, RZ, R29 ;  /* 0x000000ffff177224 */ /* 0x000fe200078e001d */
[----:B-1----:R-:W2:Y:S01]  /*42610*/  LDL.LU R16, [R1+0x500] ;  /* 0x0005000001107983 */ /* 0x002ea20000300800 */
[----:B------:R-:W2:Y:S02]  /*42620*/  LDL.LU R17, [R1+0x504] ;  /* 0x0005040001117983 */ /* 0x000ea40000300800 */
[----:B------:R-:W3:Y:S02]  /*42630*/  LDL.LU R18, [R1+0x508] ;  /* 0x0005080001127983 */ /* 0x000ee40000300800 */
[----:B------:R-:W3:Y:S01]  /*42640*/  LDL.LU R19, [R1+0x50c] ;  /* 0x00050c0001137983 */ /* 0x000ee20000300800 */
[----:B------:R-:W2:Y:S01]  /*42650*/  LDL.LU R24, [R1+0x63e0] ;  /* 0x0063e00001187983 */ /* 0x000ea20000300800 */
[----:B------:R0:W-:Y:S03]  /*42660*/  STL.64 [R1+0x6360], R22 ;  /* 0x0063601601007387 */ /* 0x0001e60000100a00 */
[----:B0-----:R-:W2:Y:S04]  /*42670*/  LDL.64 R22, [R1+0x98] ;  /* 0x0000980001167983 */ /* 0x001ea80000100a00 */
[----:B--2---:R-:W-:Y:S01]  /*42680*/  STL.64 [R1+0x6378], R22 ;  /* 0x0063781601007387 */ /* 0x004fe20000100a00 */
[----:B---3--:R-:W-:Y:S02]  /*42690*/  STL.64 [R1+0x6328], R18 ;  /* 0x0063281201007387 */ /* 0x008fe40000100a00 */
[----:B------:R0:W-:Y:S02]  /*426a0*/  STL.64 [R1+0x6320], R16 ;  /* 0x0063201001007387 */ /* 0x0001e40000100a00 */
[----:B0-----:R-:W2:Y:S01]  /*426b0*/  LDL.LU R16, [R1+0x510] ;  /* 0x0005100001107983 */ /* 0x001ea20000300800 */
[----:B------:R-:W2:Y:S02]  /*426c0*/  LDL.LU R17, [R1+0x514] ;  /* 0x0005140001117983 */ /* 0x000ea40000300800 */
[----:B------:R-:W3:Y:S02]  /*426d0*/  LDL.LU R18, [R1+0x518] ;  /* 0x0005180001127983 */ /* 0x000ee40000300800 */
[----:B------:R-:W3:Y:S02]  /*426e0*/  LDL.LU R19, [R1+0x51c] ;  /* 0x00051c0001137983 */ /* 0x000ee40000300800 */
[----:B------:R-:W-:-:S02]  /*426f0*/  IMAD.MOV.U32 R22, RZ, RZ, R28 ;  /* 0x000000ffff167224 */ /* 0x000fc400078e001c */
[----:B------:R-:W-:-:S05]  /*42700*/  IMAD.MOV.U32 R23, RZ, RZ, R5 ;  /* 0x000000ffff177224 */ /* 0x000fca00078e0005 */
[----:B------:R-:W-:Y:S04]  /*42710*/  STL.64 [R1+0x6390], R22 ;  /* 0x0063901601007387 */ /* 0x000fe80000100a00 */
[----:B---3--:R-:W-:Y:S01]  /*42720*/  STL.64 [R1+0x6340], R18 ;  /* 0x0063401201007387 */ /* 0x008fe20000100a00 */
[----:B--2---:R0:W-:Y:S03]  /*42730*/  STL.64 [R1+0x6338], R16 ;  /* 0x0063381001007387 */ /* 0x0041e60000100a00 */
[----:B0-----:R-:W2:Y:S01]  /*42740*/  LDL.LU R16, [R1+0x520] ;  /* 0x0005200001107983 */ /* 0x001ea20000300800 */
[----:B------:R-:W2:Y:S02]  /*42750*/  LDL.LU R17, [R1+0x524] ;  /* 0x0005240001117983 */ /* 0x000ea40000300800 */
[----:B------:R-:W3:Y:S02]  /*42760*/  LDL.LU R18, [R1+0x528] ;  /* 0x0005280001127983 */ /* 0x000ee40000300800 */
[----:B------:R-:W3:Y:S01]  /*42770*/  LDL.LU R19, [R1+0x52c] ;  /* 0x00052c0001137983 */ /* 0x000ee20000300800 */
[----:B------:R-:W2:Y:S04]  /*42780*/  LDL.64 R22, [R1+0xb8] ;  /* 0x0000b80001167983 */ /* 0x000ea80000100a00 */
        /* <DEDUP_REMOVED lines=9> */
[----:B------:R0:W-:Y:S02]  /*42820*/  STL.64 [R1+0x63c0], R22 ;  /* 0x0063c01601007387 */ /* 0x0001e40000100a00 */
[----:B0-----:R-:W-:Y:S02]  /*42830*/  IMAD.MOV.U32 R22, RZ, RZ, R2 ;  /* 0x000000ffff167224 */ /* 0x001fe400078e0002 */
        /* <DEDUP_REMOVED lines=35> */
[----:B------:R-:W2:Y:S01]  /*42a70*/  LDL.LU R19, [R1+0x58c] ;  /* 0x00058c0001137983 */ /* 0x000ea20000300800 */
[----:B------:R-:W-:Y:S01]  /*42a80*/  STL.64 [R1+0x62d8], R26 ;  /* 0x0062d81a01007387 */ /* 0x000fe20000100a00 */
[----:B------:R0:W-:Y:S03]  /*42a90*/  STL.64 [R1+0x62d0], R24 ;  /* 0x0062d01801007387 */ /* 0x0001e60000100a00 */
[----:B0-----:R-:W3:Y:S01]  /*42aa0*/  LDL.LU R24, [R1+0x5a0] ;  /* 0x0005a00001187983 */ /* 0x001ee20000300800 */
[----:B------:R-:W3:Y:S02]  /*42ab0*/  LDL.LU R25, [R1+0x5a4] ;  /* 0x0005a40001197983 */ /* 0x000ee40000300800 */
[----:B------:R-:W3:Y:S02]  /*42ac0*/  LDL.LU R26, [R1+0x5a8] ;  /* 0x0005a800011a7983 */ /* 0x000ee40000300800 */
[----:B------:R-:W3:Y:S01]  /*42ad0*/  LDL.LU R27, [R1+0x5ac] ;  /* 0x0005ac00011b7983 */ /* 0x000ee20000300800 */
[C---:B----4-:R-:W-:Y:S08]  /*42ae0*/  HMMA.16816.F32.BF16 R20, R12.reuse, R6, R20 ;  /* 0x000000060c14723c */ /* 0x050ff00000041814 */
[C---:B---3--:R-:W-:Y:S11]  /*42af0*/  HMMA.16816.F32.BF16 R24, R12.reuse, R10, R24 ;  /* 0x0000000a0c18723c */ /* 0x048ff60000041818 */
[----:B------:R-:W-:Y:S11]  /*42b00*/  @!UPT UIADD3 URZ, URZ, URZ, URZ ;  /* 0x0000003f3f3ff290 */ /* 0x000ff6000fffe03f */
[----:B------:R-:W-:Y:S01]  /*42b10*/  @!UPT UIADD3 URZ, URZ, URZ, URZ ;  /* 0x0000003f3f3ff290 */ /* 0x000fe2000fffe03f */
[----:B------:R-:W-:Y:S01]  /*42b20*/  STL.64 [R1+0x5a0], R24 ;  /* 0x0005a01801007387 */ /* 0x000fe20000100a00 */
[----:B------:R0:W-:Y:S03]  /*42b30*/  STL.64 [R1+0x5a8], R26 ;  /* 0x0005a81a01007387 */ /* 0x0001e60000100a00 */
[----:B0-----:R-:W3:Y:S01]  /*42b40*/  LDL.LU.64 R26, [R1+0x28] ;  /* 0x00002800011a7983 */ /* 0x001ee20000300a00 */
[----:B------:R-:W-:Y:S02]  /*42b50*/  STL.64 [R1+0x62c8], R10 ;  /* 0x0062c80a01007387 */ /* 0x000fe40000100a00 */
[----:B------:R0:W-:Y:S02]  /*42b60*/  STL.64 [R1+0x62c0], R8 ;  /* 0x0062c00801007387 */ /* 0x0001e40000100a00 */
[----:B0-----:R-:W4:Y:S01]  /*42b70*/  LDL.LU R8, [R1+0x220] ;  /* 0x0002200001087983 */ /* 0x001f220000300800 */
[----:B------:R-:W4:Y:S02]  /*42b80*/  LDL.LU R9, [R1+0x224] ;  /* 0x0002240001097983 */ /* 0x000f240000300800 */
[----:B------:R-:W4:Y:S02]  /*42b90*/  LDL.LU R10, [R1+0x228] ;  /* 0x00022800010a7983 */ /* 0x000f240000300800 */
[----:B------:R-:W4:Y:S01]  /*42ba0*/  LDL.LU R11, [R1+0x22c] ;  /* 0x00022c00010b7983 */ /* 0x000f220000300800 */
        /* <DEDUP_REMOVED lines=18> */
[----:B------:R-:W-:Y:S11]  /*42cd0*/  IMAD.MOV.U32 R5, RZ, RZ, R23 ;  /* 0x000000ffff057224 */ /* 0x000ff600078e0017 */
[----:B------:R-:W-:Y:S11]  /*42ce0*/  @!UPT UIADD3 URZ, URZ, URZ, URZ ;  /* 0x0000003f3f3ff290 */ /* 0x000ff6000fffe03f */
        /* <DEDUP_REMOVED lines=21> */
[----:B------:R-:W-:Y:S01]  /*42e40*/  STL [R1+0x626c], R28 ;  /* 0x00626c1c01007387 */ /* 0x000fe20000100800 */
[----:B------:R-:W-:Y:S01]  /*42e50*/  STL [R1+0x6268], R3 ;  /* 0x0062680301007387 */ /* 0x000fe20000100800 */
[C---:B--2---:R-:W-:Y:S03]  /*42e60*/  HMMA.16816.F32.BF16 R20, R12.reuse, R22, R16 ;  /* 0x000000160c14723c */ /* 0x044fe60000041810 */
[----:B------:R-:W2:Y:S01]  /*42e70*/  LDL.LU.64 R18, [R1+0x6358] ;  /* 0x0063580001127983 */ /* 0x000ea20000300a00 */
[----:B------:R-:W2:Y:S11]  /*42e80*/  LDL.LU.64 R16, [R1+0x6350] ;  /* 0x0063500001107983 */ /* 0x000eb60000300a00 */
[----:B------:R-:W-:Y:S08]  /*42e90*/  @!UPT UIADD3 URZ, URZ, URZ, URZ ;  /* 0x0000003f3f3ff290 */ /* 0x000ff0000fffe03f */
        /* <DEDUP_REMOVED lines=30> */
[----:B0-----:R-:W4:Y:S01]  /*43080*/  LDL.LU.64 R6, [R1+0x18] ;  /* 0x0000180001067983 */ /* 0x001f220000300a00 */
[----:B--2---:R-:W-:Y:S03]  /*43090*/  HMMA.16816.F32.BF16 R12, R12, R22, R16 ;  /* 0x000000160c0c723c */ /* 0x004fe60000041810 */
[----:B------:R-:W4:Y:S01]  /*430a0*/  LDL.LU.64 R18, [R1+0x62f8] ;  /* 0x0062f80001127983 */ /* 0x000f220000300a00 */
[----:B------:R-:W4:Y:S02]  /*430b0*/  LDL.LU.64 R16, [R1+0x62f0] ;  /* 0x0062f00001107983 */ /* 0x000f240000300a00 */
[----:B---3--:R-:W-:-:S02]  /*430c0*/  IMAD.MOV.U32 R21, RZ, RZ, R26 ;  /* 0x000000ffff157224 */ /* 0x008fc400078e001a */
[----:B------:R-:W-:Y:S11]  /*430d0*/  IMAD.MOV.U32 R20, RZ, RZ, R27 ;  /* 0x000000ffff147224 */ /* 0x000ff600078e001b */
[----:B------:R-:W-:Y:S04]  /*430e0*/  @!UPT UIADD3 URZ, URZ, URZ, URZ ;  /* 0x0000003f3f3ff290 */ /* 0x000fe8000fffe03f */
[----:B------:R0:W-:Y:S01]  /*430f0*/  STL.64 [R1+0x230], R12 ;  /* 0x0002300c01007387 */ /* 0x0001e20000100a00 */
[----:B------:R1:W-:Y:S03]  /*43100*/  STL.64 [R1+0x238], R14 ;  /* 0x0002380e01007387 */ /* 0x0003e60000100a00 */
[----:B0-----:R-:W2:Y:S01]  /*43110*/  LDL.LU R12, [R1+0x210] ;  /* 0x00021000010c7983 */ /* 0x001ea20000300800 */
[----:B------:R-:W2:Y:S02]  /*43120*/  LDL.LU R13, [R1+0x214] ;  /* 0x00021400010d7983 */ /* 0x000ea40000300800 */
[----:B-1----:R-:W2:Y:S02]  /*43130*/  LDL.LU R14, [R1+0x218] ;  /* 0x00021800010e7983 */ /* 0x002ea40000300800 */
[----:B------:R-:W2:Y:S01]  /*43140*/  LDL.LU R15, [R1+0x21c] ;  /* 0x00021c00010f7983 */ /* 0x000ea20000300800 */
[----:B------:R-:W-:Y:S01]  /*43150*/  STL.64 [R1+0x61d8], R22 ;  /* 0x0061d81601007387 */ /* 0x000fe20000100a00 */
[C---:B----4-:R-:W-:Y:S11]  /*43160*/  HMMA.16816.F32.BF16 R8, R16.reuse, R26, R8 ;  /* 0x0000001a1008723c */ /* 0x050ff60000041808 */
[----:B------:R-:W-:Y:S11]  /*43170*/  @!UPT UIADD3 URZ, URZ, URZ, URZ ;  /* 0x0000003f3f3ff290 */ /* 0x000ff6000fffe03f */
[----:B------:R-:W-:Y:S01]  /*43180*/  @!UPT UIADD3 URZ, URZ, URZ, URZ ;  /* 0x0000003f3f3ff290 */ /* 0x000fe2000fffe03f */
[----:B------:R0:W-:Y:S01]  /*43190*/  STL.64 [R1+0x220], R8 ;  /* 0x0002200801007387 */ /* 0x0001e20000100a00 */
[----:B------:R1:W-:Y:S02]  /*431a0*/  STL.64 [R1+0x228], R10 ;  /* 0x0002280a01007387 */ /* 0x0003e40000100a00 */
[----:B------:R-:W3:Y:S01]  /*431b0*/  LDL.LU.64 R26, [R1+0x8] ;  /* 0x00000800011a7983 */ /* 0x000ee20000300a00 */
[----:B0-----:R-:W4:Y:S01]  /*431c0*/  LDL.LU R8, [R1+0x1f0] ;  /* 0x0001f00001087983 */ /* 0x001f220000300800 */
[----:B------:R-:W4:Y:S02]  /*431d0*/  LDL.LU R9, [R1+0x1f4] ;  /* 0x0001f40001097983 */ /* 0x000f240000300800 */
[----:B-1----:R-:W3:Y:S02]  /*431e0*/  LDL.LU R10, [R1+0x1f8] ;  /* 0x0001f800010a7983 */ /* 0x002ee40000300800 */
[----:B------:R-:W3:Y:S01]  /*431f0*/  LDL.LU R11, [R1+0x1fc] ;  /* 0x0001fc00010b7983 */ /* 0x000ee20000300800 */
[----:B--2---:R-:W-:Y:S01]  /*43200*/  HMMA.16816.F32.BF16 R12, R16, R6, R12 ;  /* 0x00000006100c723c */ /* 0x004fe2000004180c */
[----:B------:R-:W-:-:S02]  /*43210*/  IMAD.MOV.U32 R23, RZ, RZ, R6 ;  /* 0x000000ffff177224 */ /* 0x000fc400078e0006 */
[----:B------:R-:W-:Y:S01]  /*43220*/  IMAD.MOV.U32 R22, RZ, RZ, R7 ;  /* 0x000000ffff167224 */ /* 0x000fe200078e0007 */
[----:B---3--:R-:W-:Y:S01]  /*43230*/  STL.64 [R1+0x62e8], R10 ;  /* 0x0062e80a01007387 */ /* 0x008fe20000100a00 */
[----:B----4-:R0:W-:Y:S03]  /*43240*/  STL.64 [R1+0x62e0], R8 ;  /* 0x0062e00801007387 */ /* 0x0101e60000100a00 */
[----:B0-----:R-:W2:Y:S01]  /*43250*/  LDL.LU R8, [R1+0x200] ;  /* 0x0002000001087983 */ /* 0x001ea20000300800 */
[----:B------:R-:W2:Y:S02]  /*43260*/  LDL.LU R9, [R1+0x204] ;  /* 0x0002040001097983 */ /* 0x000ea40000300800 */
[----:B------:R-:W2:Y:S02]  /*43270*/  LDL.LU R10, [R1+0x208] ;  /* 0x00020800010a7983 */ /* 0x000ea40000300800 */
[----:B------:R-:W2:Y:S10]  /*43280*/  LDL.LU R11, [R1+0x20c] ;  /* 0x00020c00010b7983 */ /* 0x000eb40000300800 */
[----:B------:R0:W-:Y:S01]  /*43290*/  STL.64 [R1+0x210], R12 ;  /* 0x0002100c01007387 */ /* 0x0001e20000100a00 */
[----:B------:R1:W-:Y:S02]  /*432a0*/  STL.64 [R1+0x218], R14 ;  /* 0x0002180e01007387 */ /* 0x0003e40000100a00 */
[----:B------:R-:W3:Y:S02]  /*432b0*/  LDL.LU R4, [R1+0x1e0] ;  /* 0x0001e00001047983 */ /* 0x000ee40000300800 */
[----:B------:R-:W3:Y:S01]  /*432c0*/  LDL.LU R5, [R1+0x1e4] ;  /* 0x0001e40001057983 */ /* 0x000ee20000300800 */
[----:B------:R-:W3:Y:S01]  /*432d0*/  LDL.LU R6, [R1+0x1e8] ;  /* 0x0001e80001067983 */ /* 0x000ee20000300800 */
[----:B------:R-:W3:Y:S03]  /*432e0*/  LDL.LU R7, [R1+0x1ec] ;  /* 0x0001ec0001077983 */ /* 0x000ee60000300800 */
[----:B0-----:R-:W4:Y:S01]  /*432f0*/  LDL.LU R12, [R1+0x1c0] ;  /* 0x0001c000010c7983 */ /* 0x001f220000300800 */
[----:B------:R-:W4:Y:S02]  /*43300*/  LDL.LU R13, [R1+0x1c4] ;  /* 0x0001c400010d7983 */ /* 0x000f240000300800 */
[----:B-1----:R-:W2:Y:S02]  /*43310*/  LDL.LU R14, [R1+0x1c8] ;  /* 0x0001c800010e7983 */ /* 0x002ea40000300800 */
[----:B------:R-:W2:Y:S02]  /*43320*/  LDL.LU R15, [R1+0x1cc] ;  /* 0x0001cc00010f7983 */ /* 0x000ea40000300800 */
[----:B--2---:R-:W-:Y:S01]  /*43330*/  STL.64 [R1+0x62a8], R14 ;  /* 0x0062a80e01007387 */ /* 0x004fe20000100a00 */
[----:B----4-:R0:W-:Y:S03]  /*43340*/  STL.64 [R1+0x62a0], R12 ;  /* 0x0062a00c01007387 */ /* 0x0101e60000100a00 */
[----:B0-----:R-:W2:Y:S01]  /*43350*/  LDL.LU R12, [R1+0x1d0] ;  /* 0x0001d000010c7983 */ /* 0x001ea20000300800 */
[----:B------:R-:W2:Y:S02]  /*43360*/  LDL.LU R13, [R1+0x1d4] ;  /* 0x0001d400010d7983 */ /* 0x000ea40000300800 */
[----:B------:R-:W2:Y:S02]  /*43370*/  LDL.LU R14, [R1+0x1d8] ;  /* 0x0001d800010e7983 */ /* 0x000ea40000300800 */
[----:B------:R-:W2:Y:S01]  /*43380*/  LDL.LU R15, [R1+0x1dc] ;  /* 0x0001dc00010f7983 */ /* 0x000ea20000300800 */
[----:B------:R-:W-:Y:S01]  /*43390*/  STL.64 [R1+0x6278], R22 ;  /* 0x0062781601007387 */ /* 0x000fe20000100a00 */
[----:B------:R0:W-:Y:S03]  /*433a0*/  STL.64 [R1+0x6270], R20 ;  /* 0x0062701401007387 */ /* 0x0001e60000100a00 */
[----:B0-----:R-:W4:Y:S01]  /*433b0*/  LDL.LU R20, [R1+0x1a0] ;  /* 0x0001a00001147983 */ /* 0x001f220000300800 */
[----:B------:R-:W4:Y:S02]  /*433c0*/  LDL.LU R21, [R1+0x1a4] ;  /* 0x0001a40001157983 */ /* 0x000f240000300800 */
[----:B------:R-:W2:Y:S02]  /*433d0*/  LDL.LU R22, [R1+0x1a8] ;  /* 0x0001a80001167983 */ /* 0x000ea40000300800 */
[----:B------:R-:W2:Y:S01]  /*433e0*/  LDL.LU R23, [R1+0x1ac] ;  /* 0x0001ac0001177983 */ /* 0x000ea20000300800 */
[----:B------:R-:W-:Y:S01]  /*433f0*/  HMMA.16816.F32.BF16 R8, R16, R26, R8 ;  /* 0x0000001a1008723c */ /* 0x000fe20000041808 */
[----:B--2---:R0:W-:Y:S01]  /*43400*/  STL.64 [R1+0x6288], R22 ;  /* 0x0062881601007387 */ /* 0x0041e20000100a00 */
[----:B----4-:R-:W-:Y:S03]  /*43410*/  STL.64 [R1+0x6280], R20 ;  /* 0x0062801401007387 */ /* 0x010fe60000100a00 */
[----:B0-----:R-:W2:Y:S01]  /*43420*/  LDL.64 R22, [R1+0xc8] ;  /* 0x0000c80001167983 */ /* 0x001ea20000100a00 */
[----:B------:R-:W-:-:S02]  /*43430*/  IMAD.MOV.U32 R28, RZ, RZ, R26 ;  /* 0x000000ffff1c7224 */ /* 0x000fc400078e001a */
[----:B------:R-:W-:Y:S01]  /*43440*/  IMAD.MOV.U32 R3, RZ, RZ, R27 ;  /* 0x000000ffff037224 */ /* 0x000fe200078e001b */
[----:B--2---:R0:W-:Y:S04]  /*43450*/  STL.64 [R1+0x6298], R22 ;  /* 0x0062981601007387 */ /* 0x0041e80000100a00 */
[----:B0-----:R-:W2:Y:S10]  /*43460*/  LDL.LU.64 R22, [R1+0x38] ;  /* 0x0000380001167983 */ /* 0x001eb40000300a00 */
[----:B------:R-:W-:Y:S02]  /*43470*/  STL.64 [R1+0x200], R8 ;  /* 0x0002000801007387 */ /* 0x000fe40000100a00 */
[----:B------:R0:W-:Y:S02]  /*43480*/  STL.64 [R1+0x208], R10 ;  /* 0x0002080a01007387 */ /* 0x0001e40000100a00 */
[----:B0-----:R-:W4:Y:S01]  /*43490*/  LDL.LU.64 R10, [R1+0x62e8] ;  /* 0x0062e800010a7983 */ /* 0x001f220000300a00 */
[----:B------:R-:W4:Y:S02]  /*434a0*/  LDL.LU.64 R8, [R1+0x62e0] ;  /* 0x0062e00001087983 */ /* 0x000f240000300a00 */
[----:B------:R-:W4:Y:S02]  /*434b0*/  LDL.LU.64 R26, [R1+0x62d8] ;  /* 0x0062d800011a7983 */ /* 0x000f240000300a00 */
[----:B------:R-:W2:Y:S01]  /*434c0*/  LDL.LU.64 R24, [R1+0x62d0] ;  /* 0x0062d00001187983 */ /* 0x000ea20000300a00 */
[C---:B----4-:R-:W-:Y:S11]  /*434d0*/  HMMA.16816.F32.BF16 R8, R16.reuse, R26, R8 ;  /* 0x0000001a1008723c */ /* 0x050ff60000041808 */
[----:B------:R-:W-:Y:S11]  /*434e0*/  @!UPT UIADD3 URZ, URZ, URZ, URZ ;  /* 0x0000003f3f3ff290 */ /* 0x000ff6000fffe03f */
[----:B------:R-:W-:Y:S01]  /*434f0*/  @!UPT UIADD3 URZ, URZ, URZ, URZ ;  /* 0x0000003f3f3ff290 */ /* 0x000fe2000fffe03f */
[----:B------:R-:W-:Y:S01]  /*43500*/  STL.64 [R1+0x1f0], R8 ;  /* 0x0001f00801007387 */ /* 0x000fe20000100a00 */
[----:B------:R0:W-:Y:S03]  /*43510*/  STL.64 [R1+0x1f8], R10 ;  /* 0x0001f80a01007387 */ /* 0x0001e60000100a00 */
[----:B0-----:R-:W3:Y:S01]  /*43520*/  LDL.LU.64 R10, [R1+0x62c8] ;  /* 0x0062c800010a7983 */ /* 0x001ee20000300a00 */
[----:B------:R-:W4:Y:S02]  /*43530*/  LDL.LU.64 R8, [R1+0x62c0] ;  /* 0x0062c00001087983 */ /* 0x000f240000300a00 */
[----:B------:R0:W-:Y:S02]  /*43540*/  STL.64 [R1+0x61d0], R26 ;  /* 0x0061d01a01007387 */ /* 0x0001e40000100a00 */
[----:B--2---:R1:W-:Y:S01]  /*43550*/  STL.64 [R1+0x61c8], R24 ;  /* 0x0061c81801007387 */ /* 0x0043e20000100a00 */
[----:B0-----:R-:W2:Y:S01]  /*43560*/  LDL.64 R26, [R1+0xa8] ;  /* 0x0000a800011a7983 */ /* 0x001ea20000100a00 */
[C---:B---3--:R-:W-:Y:S03]  /*43570*/  HMMA.16816.F32.BF16 R4, R16.reuse, R10, R4 ;  /* 0x0000000a1004723c */ /* 0x048fe60000041804 */
[----:B--2---:R0:W-:Y:S01]  /*43580*/  STL.64 [R1+0x6290], R26 ;  /* 0x0062901a01007387 */ /* 0x0041e20000100a00 */
[----:B-1----:R-:W2:Y:S02]  /*43590*/  LDL.LU R24, [R1+0x1b0] ;  /* 0x0001b00001187983 */ /* 0x002ea40000300800 */
[----:B------:R-:W2:Y:S01]  /*435a0*/  LDL.LU R25, [R1+0x1b4] ;  /* 0x0001b40001197983 */ /* 0x000ea20000300800 */
[----:B0-----:R-:W2:Y:S01]  /*435b0*/  LDL.LU R26, [R1+0x1b8] ;  /* 0x0001b800011a7983 */ /* 0x001ea20000300800 */
[----:B------:R-:W2:Y:S11]  /*435c0*/  LDL.LU R27, [R1+0x1bc] ;  /* 0x0001bc00011b7983 */ /* 0x000eb60000300800 */
[----:B------:R-:W-:Y:S04]  /*435d0*/  @!UPT UIADD3 URZ, URZ, URZ, URZ ;  /* 0x0000003f3f3ff290 */ /* 0x000fe8000fffe03f */
[----:B------:R-:W-:Y:S02]  /*435e0*/  STL.64 [R1+0x1e0], R4 ;  /* 0x0001e00401007387 */ /* 0x000fe40000100a00 */
[----:B------:R0:W-:Y:S02]  /*435f0*/  STL.64 [R1+0x1e8], R6 ;  /* 0x0001e80601007387 */ /* 0x0001e40000100a00 */
[----:B0-----:R-:W3:Y:S01]  /*43600*/  LDL.LU.64 R6, [R1+0x62b8] ;  /* 0x0062b80001067983 */ /* 0x001ee20000300a00 */
[----:B------:R-:W2:Y:S02]  /*43610*/  LDL.LU.64 R4, [R1+0x62b0] ;  /* 0x0062b00001047983 */ /* 0x000ea40000300a00 */
[----:B------:R-:W-:Y:S02]  /*43620*/  STL.64 [R1+0x6160], R10 ;  /* 0x0061600a01007387 */ /* 0x000fe40000100a00 */
[----:B----4-:R0:W-:Y:S02]  /*43630*/  STL.64 [R1+0x6158], R8 ;  /* 0x0061580801007387 */ /* 0x0101e40000100a00 */
[----:B0-----:R-:W4:Y:S01]  /*43640*/  LDL.LU R8, [R1+0x190] ;  /* 0x0001900001087983 */ /* 0x001f220000300800 */
[----:B------:R-:W4:Y:S02]  /*43650*/  LDL.LU R9, [R1+0x194] ;  /* 0x0001940001097983 */ /* 0x000f240000300800 */
[----:B------:R-:W4:Y:S02]  /*43660*/  LDL.LU R10, [R1+0x198] ;  /* 0x00019800010a7983 */ /* 0x000f240000300800 */
[----:B------:R-:W4:Y:S01]  /*43670*/  LDL.LU R11, [R1+0x19c] ;  /* 0x00019c00010b7983 */ /* 0x000f220000300800 */
        /* <DEDUP_REMOVED lines=10> */
[----:B------:R0:W-:Y:S01]  /*43720*/  STL.64 [R1+0x1c0], R12 ;  /* 0x0001c00c01007387 */ /* 0x0001e20000100a00 */
[----:B------:R1:W-:Y:S02]  /*43730*/  STL.64 [R1+0x1c8], R14 ;  /* 0x0001c80e01007387 */ /* 0x0003e40000100a00 */
[----:B0-----:R-:W-:Y:S02]  /*43740*/  IMAD.MOV.U32 R13, RZ, RZ, R22 ;  /* 0x000000ffff0d7224 */ /* 0x001fe400078e0016 */
[----:B------:R-:W-:Y:S02]  /*43750*/  IMAD.MOV.U32 R12, RZ, RZ, R23 ;  /* 0x000000ffff0c7224 */ /* 0x000fe400078e0017 */
[----:B------:R-:W3:Y:S03]  /*43760*/  LDL.LU.64 R22, [R1+0x6298] ;  /* 0x0062980001167983 */ /* 0x000ee60000300a00 */
[----:B------:R-:W-:Y:S02]  /*43770*/  STL.64 [R1+0x6150], R12 ;  /* 0x0061500c01007387 */ /* 0x000fe40000100a00 */
[----:B-1----:R-:W4:Y:S02]  /*43780*/  LDL R14, [R1+0xb8] ;  /* 0x0000b800010e7983 */ /* 0x002f240000100800 */
[----:B--2---:R-:W-:Y:S01]  /*43790*/  IMAD.MOV.U32 R15, RZ, RZ, R5 ;  /* 0x000000ffff0f7224 */ /* 0x004fe200078e0005 */
[C---:B---3--:R-:W-:Y:S01]  /*437a0*/  HMMA.16816.F32.BF16 R24, R16.reuse, R22, R24 ;  /* 0x000000161018723c */ /* 0x048fe20000041818 */
[----:B------:R-:W-:Y:S11]  /*437b0*/  IMAD.MOV.U32 R5, RZ, RZ, R23 ;  /* 0x000000ffff057224 */ /* 0x000ff600078e0017 */
[----:B------:R-:W-:Y:S11]  /*437c0*/  @!UPT UIADD3 URZ, URZ, URZ, URZ ;  /* 0x0000003f3f3ff290 */ /* 0x000ff6000fffe03f */
[----:B------:R-:W-:Y:S01]  /*437d0*/  STL.64 [R1+0x1b0], R24 ;  /* 0x0001b01801007387 */ /* 0x000fe20000100a00 */
[----:B------:R0:W-:Y:S03]  /*437e0*/  STL.64 [R1+0x1b8], R26 ;  /* 0x0001b81a01007387 */ /* 0x0001e60000100a00 */
[----:B0-----:R-:W2:Y:S01]  /*437f0*/  LDL.LU.64 R26, [R1+0x6290] ;  /* 0x00629000011a7983 */ /* 0x001ea20000300a00 */
[----:B------:R-:W4:Y:S02]  /*43800*/  LDL.LU.64 R22, [R1+0x6288] ;  /* 0x0062880001167983 */ /* 0x000f240000300a00 */
[----:B------:R-:W4:Y:S02]  /*43810*/  LDL.LU.64 R20, [R1+0x6280] ;  /* 0x0062800001147983 */ /* 0x000f240000300a00 */
[----:B------:R-:W-:Y:S01]  /*43820*/  STL [R1+0x6134], R5 ;  /* 0x0061340501007387 */ /* 0x000fe20000100800 */
[C---:B----4-:R-:W-:Y:S08]  /*43830*/  HMMA.16816.F32.BF16 R12, R16.reuse, R14, R20 ;  /* 0x0000000e100c723c */ /* 0x050ff00000041814 */
[----:B--2---:R-:W-:Y:S01]  /*43840*/  HMMA.16816.F32.BF16 R8, R16, R26, R8 ;  /* 0x0000001a1008723c */ /* 0x004fe20000041808 */
[----:B------:R-:W2:Y:S01]  /*43850*/  LDL.LU.64 R22, [R1+0x6278] ;  /* 0x0062780001167983 */ /* 0x000ea20000300a00 */
[----:B------:R-:W3:Y:S11]  /*43860*/  LDL.LU.64 R20, [R1+0x6270] ;  /* 0x0062700001147983 */ /* 0x000ef60000300a00 */
[----:B------:R-:W-:Y:S02]  /*43870*/  @!UPT UIADD3 URZ, URZ, URZ, URZ ;  /* 0x0000003f3f3ff290 */ /* 0x000fe4000fffe03f */
[----:B------:R0:W-:Y:S01]  /*43880*/  STL.64 [R1+0x1a0], R12 ;  /* 0x0001a00c01007387 */ /* 0x0001e20000100a00 */
[----:B------:R1:W-:Y:S03]  /*43890*/  STL.64 [R1+0x1a8], R14 ;  /* 0x0001a80e01007387 */ /* 0x0003e60000100a00 */
[----:B0-----:R-:W4:Y:S04]  /*438a0*/  LDL.LU R12, [R1+0xe0] ;  /* 0x0000e000010c7983 */ /* 0x001f280000300800 */
[----:B------:R0:W-:Y:S02]  /*438b0*/  STL.64 [R1+0x190], R8 ;  /* 0x0001900801007387 */ /* 0x0001e40000100a00 */
[----:B------:R0:W-:Y:S02]  /*438c0*/  STL.64 [R1+0x198], R10 ;  /* 0x0001980a01007387 */ /* 0x0001e40000100a00 */
[----:B------:R-:W4:Y:S01]  /*438d0*/  LDL.LU R13, [R1+0xe4] ;  /* 0x0000e400010d7983 */ /* 0x000f220000300800 */
[----:B-1----:R-:W2:Y:S01]  /*438e0*/  LDL.LU R14, [R1+0xe8] ;  /* 0x0000e800010e7983 */ /* 0x002ea20000300800 */
[----:B------:R-:W2:Y:S03]  /*438f0*/  LDL.LU R15, [R1+0xec] ;  /* 0x0000ec00010f7983 */ /* 0x000ea60000300800 */
[----:B--2---:R1:W-:Y:S01]  /*43900*/  STL.64 [R1+0x6170], R14 ;  /* 0x0061700e01007387 */ /* 0x0043e20000100a00 */
[----:B----4-:R-:W-:Y:S02]  /*43910*/  STL.64 [R1+0x6168], R12 ;  /* 0x0061680c01007387 */ /* 0x010fe40000100a00 */
[----:B0-----:R-:W2:Y:S02]  /*43920*/  LDL.LU R8, [R1+0xf0] ;  /* 0x0000f00001087983 */ /* 0x001ea40000300800 */
[----:B------:R-:W2:Y:S01]  /*43930*/  LDL.LU R9, [R1+0xf4] ;  /* 0x0000f40001097983 */ /* 0x000ea20000300800 */
[----:B------:R-:W4:Y:S01]  /*43940*/  LDL.LU R10, [R1+0xf8] ;  /* 0x0000f800010a7983 */ /* 0x000f220000300800 */
[----:B------:R-:W4:Y:S02]  /*43950*/  LDL.LU R11, [R1+0xfc] ;  /* 0x0000fc00010b7983 */ /* 0x000f240000300800 */
[----:B-1----:R-:W-:-:S02]  /*43960*/  IMAD.MOV.U32 R14, RZ, RZ, R28 ;  /* 0x000000ffff0e7224 */ /* 0x002fc400078e001c */
[----:B------:R-:W-:Y:S01]  /*43970*/  IMAD.MOV.U32 R15, RZ, RZ, R3 ;  /* 0x000000ffff0f7224 */ /* 0x000fe200078e0003 */
[----:B----4-:R-:W-:Y:S01]  /*43980*/  STL.64 [R1+0x6180], R10 ;  /* 0x0061800a01007387 */ /* 0x010fe20000100a00 */
[----:B--2---:R0:W-:Y:S02]  /*43990*/  STL.64 [R1+0x6178], R8 ;  /* 0x0061780801007387 */ /* 0x0041e40000100a00 */
[----:B------:R-:W2:Y:S02]  /*439a0*/  LDL.LU R28, [R1+0x626c] ;  /* 0x00626c00011c7983 */ /* 0x000ea40000300800 */
[----:B------:R-:W4:Y:S01]  /*439b0*/  LDL.LU R3, [R1+0x6268] ;  /* 0x0062680001037983 */ /* 0x000f220000300800 */
[----:B------:R1:W-:Y:S04]  /*439c0*/  STL.64 [R1+0x6188], R14 ;  /* 0x0061880e01007387 */ /* 0x0003e80000100a00 */
[----:B0-----:R-:W2:Y:S01]  /*439d0*/  LDL.LU R8, [R1+0x100] ;  /* 0x0001000001087983 */ /* 0x001ea20000300800 */
[----:B------:R-:W2:Y:S02]  /*439e0*/  LDL.LU R9, [R1+0x104] ;  /* 0x0001040001097983 */ /* 0x000ea40000300800 */
[----:B------:R-:W2:Y:S02]  /*439f0*/  LDL.LU R10, [R1+0x108] ;  /* 0x00010800010a7983 */ /* 0x000ea40000300800 */
[----:B------:R-:W2:Y:S02]  /*43a00*/  LDL.LU R11, [R1+0x10c] ;  /* 0x00010c00010b7983 */ /* 0x000ea40000300800 */
[----:B-1----:R-:W-:-:S02]  /*43a10*/  IMAD.MOV.U32 R14, RZ, RZ, R23 ;  /* 0x000000ffff0e7224 */ /* 0x002fc400078e0017 */
[----:B------:R-:W-:Y:S02]  /*43a20*/  IMAD.MOV.U32 R15, RZ, RZ, R22 ;  /* 0x000000ffff0f7224 */ /* 0x000fe400078e0016 */
[----:B------:R-:W-:Y:S02]  /*43a30*/  IMAD.MOV.U32 R22, RZ, RZ, R29 ;  /* 0x000000ffff167224 */ /* 0x000fe400078e001d */
[----:B------:R-:W-:Y:S02]  /*43a40*/  IMAD.MOV.U32 R23, RZ, RZ, R4 ;  /* 0x000000ffff177224 */ /* 0x000fe400078e0004 */
[----:B------:R-:W-:Y:S01]  /*43a50*/  IMAD.MOV.U32 R5, RZ, RZ, R27 ;  /* 0x000000ffff057224 */ /* 0x000fe200078e001b */
[----:B--2---:R-:W-:Y:S01]  /*43a60*/  STL.64 [R1+0x6198], R10 ;  /* 0x0061980a01007387 */ /* 0x004fe20000100a00 */
[----:B------:R0:W-:Y:S02]  /*43a70*/  STL.64 [R1+0x6190], R8 ;  /* 0x0061900801007387 */ /* 0x0001e40000100a00 */
[----:B------:R-:W-:Y:S01]  /*43a80*/  STL.64 [R1+0x61a0], R14 ;  /* 0x0061a00e01007387 */ /* 0x000fe20000100a00 */
[----:B0-----:R-:W2:Y:S01]  /*43a90*/  LDL.LU R8, [R1+0x110] ;  /* 0x0001100001087983 */ /* 0x001ea20000300800 */
[----:B------:R-:W2:Y:S02]  /*43aa0*/  LDL.LU R9, [R1+0x114] ;  /* 0x0001140001097983 */ /* 0x000ea40000300800 */
[----:B------:R-:W2:Y:S02]  /*43ab0*/  LDL.LU R10, [R1+0x118] ;  /* 0x00011800010a7983 */ /* 0x000ea40000300800 */
[----:B------:R-:W2:Y:S01]  /*43ac0*/  LDL.LU R11, [R1+0x11c] ;  /* 0x00011c00010b7983 */ /* 0x000ea20000300800 */
[----:B------:R-:W2:Y:S01]  /*43ad0*/  LDL.LU R29, [R1+0x6264] ;  /* 0x00626400011d7983 */ /* 0x000ea20000300800 */
[----:B------:R-:W2:Y:S02]  /*43ae0*/  LDL.LU R4, [R1+0x6260] ;  /* 0x0062600001047983 */ /* 0x000ea40000300800 */
[----:B------:R0:W-:Y:S02]  /*43af0*/  STL.64 [R1+0x61f0], R22 ;  /* 0x0061f01601007387 */ /* 0x0001e40000100a00 */
[----:B------:R-:W2:Y:S01]  /*43b00*/  LDL.LU R24, [R1+0x130] ;  /* 0x0001300001187983 */ /* 0x000ea20000300800 */
[----:B------:R-:W2:Y:S01]  /*43b10*/  LDL.LU R25, [R1+0x134] ;  /* 0x0001340001197983 */ /* 0x000ea20000300800 */
[----:B------:R-:W2:Y:S02]  /*43b20*/  LDL.LU R26, [R1+0x138] ;  /* 0x00013800011a7983 */ /* 0x000ea40000300800 */
[----:B------:R-:W2:Y:S01]  /*43b30*/  LDL.LU R27, [R1+0x13c] ;  /* 0x00013c00011b7983 */ /* 0x000ea20000300800 */
[----:B0-----:R-:W2:Y:S04]  /*43b40*/  LDL.LU.64 R22, [R1+0x68] ;  /* 0x0000680001167983 */ /* 0x001ea80000300a00 */
[----:B--2---:R0:W-:Y:S02]  /*43b50*/  STL.64 [R1+0x6208], R22 ;  /* 0x0062081601007387 */ /* 0x0041e40000100a00 */
[----:B0-----:R-:W-:-:S02]  /*43b60*/  IMAD.MOV.U32 R22, RZ, RZ, R0 ;  /* 0x000000ffff167224 */ /* 0x001fc400078e0000 */
[----:B------:R-:W-:Y:S01]  /*43b70*/  IMAD.MOV.U32 R23, RZ, RZ, R2 ;  /* 0x000000ffff177224 */ /* 0x000fe200078e0002 */
[----:B------:R-:W2:Y:S01]  /*43b80*/  LDL.LU R0, [R1+0x625c] ;  /* 0x00625c0001007983 */ /* 0x000ea20000300800 */
[----:B------:R-:W2:Y:S03]  /*43b90*/  LDL.LU R2, [R1+0x6258] ;  /* 0x0062580001027983 */ /* 0x000ea60000300800 */
[----:B------:R-:W-:Y:S01]  /*43ba0*/  STL.64 [R1+0x6220], R22 ;  /* 0x0062201601007387 */ /* 0x000fe20000100a00 */
[----:B------:R-:W-:Y:S02]  /*43bb0*/  STL.64 [R1+0x61e8], R26 ;  /* 0x0061e81a01007387 */ /* 0x000fe40000100a00 */
[----:B------:R0:W-:Y:S02]  /*43bc0*/  STL.64 [R1+0x61e0], R24 ;  /* 0x0061e01801007387 */ /* 0x0001e40000100a00 */
[----:B0-----:R-:W2:Y:S01]  /*43bd0*/  LDL.LU R24, [R1+0x140] ;  /* 0x0001400001187983 */ /* 0x001ea20000300800 */
[----:B------:R-:W2:Y:S02]  /*43be0*/  LDL.LU R25, [R1+0x144] ;  /* 0x0001440001197983 */ /* 0x000ea40000300800 */
[----:B------:R-:W2:Y:S02]  /*43bf0*/  LDL.LU R26, [R1+0x148] ;  /* 0x00014800011a7983 */ /* 0x000ea40000300800 */
[----:B------:R-:W2:Y:S01]  /*43c00*/  LDL.LU R27, [R1+0x14c] ;  /* 0x00014c00011b7983 */ /* 0x000ea20000300800 */
[----:B------:R-:W2:Y:S04]  /*43c10*/  LDL.LU.64 R22, [R1+0x88] ;  /* 0x0000880001167983 */ /* 0x000ea80000300a00 */
[----:B--2---:R4:W-:Y:S02]  /*43c20*/  STL.64 [R1+0x6238], R22 ;  /* 0x0062381601007387 */ /* 0x0049e40000100a00 */
[----:B----4-:R-:W-:-:S02]  /*43c30*/  IMAD.MOV.U32 R22, RZ, RZ, R3 ;  /* 0x000000ffff167224 */ /* 0x010fc400078e0003 */
[----:B------:R-:W-:Y:S01]  /*43c40*/  IMAD.MOV.U32 R23, RZ, RZ, R28 ;  /* 0x000000ffff177224 */ /* 0x000fe200078e001c */
[----:B------:R-:W2:Y:S01]  /*43c50*/  LDL.LU R3, [R1+0x6254] ;  /* 0x0062540001037983 */ /* 0x000ea20000300800 */
[----:B------:R-:W4:Y:S02]  /*43c60*/  LDL.LU R28, [R1+0x6250] ;  /* 0x00625000011c7983 */ /* 0x000f240000300800 */
[----:B------:R-:W-:Y:S02]  /*43c70*/  STL.64 [R1+0x6200], R26 ;  /* 0x0062001a01007387 */ /* 0x000fe40000100a00 */
[----:B------:R0:W-:Y:S02]  /*43c80*/  STL.64 [R1+0x61f8], R24 ;  /* 0x0061f81801007387 */ /* 0x0001e40000100a00 */
        /* <DEDUP_REMOVED lines=22> */
[----:B---3--:R-:W-:-:S02]  /*43df0*/  IMAD.MOV.U32 R14, RZ, RZ, R21 ;  /* 0x000000ffff0e7224 */ /* 0x008fc400078e0015 */
[----:B------:R-:W-:Y:S01]  /*43e00*/  IMAD.MOV.U32 R15, RZ, RZ, R20 ;  /* 0x000000ffff0f7224 */ /* 0x000fe200078e0014 */
[----:B------:R0:W-:Y:S01]  /*43e10*/  STL.64 [R1+0x61b0], R10 ;  /* 0x0061b00a01007387 */ /* 0x0001e20000100a00 */
[----:B------:R1:W-:Y:S02]  /*43e20*/  STL.64 [R1+0x61a8], R8 ;  /* 0x0061a80801007387 */ /* 0x0003e40000100a00 */
[----:B------:R3:W-:Y:S02]  /*43e30*/  STL [R1+0x6138], R5 ;  /* 0x0061380501007387 */ /* 0x0007e40000100800 */
[----:B0-----:R-:W-:Y:S02]  /*43e40*/  IMAD.MOV.U32 R10, RZ, RZ, R2 ;  /* 0x000000ffff0a7224 */ /* 0x001fe400078e0002 */
[----:B------:R-:W-:Y:S01]  /*43e50*/  IMAD.MOV.U32 R11, RZ, RZ, R0 ;  /* 0x000000ffff0b7224 */ /* 0x000fe200078e0000 */
[C---:B--2---:R-:W-:Y:S01]  /*43e60*/  HMMA.16816.F32.BF16 R20, R16.reuse, R22, R24 ;  /* 0x000000161014723c */ /* 0x044fe20000041818 */
[----:B------:R-:W2:Y:S01]  /*43e70*/  LDL.LU.64 R26, [R1+0x6248] ;  /* 0x00624800011a7983 */ /* 0x000ea20000300a00 */
[----:B------:R-:W2:Y:S11]  /*43e80*/  LDL.LU.64 R24, [R1+0x6240] ;  /* 0x0062400001187983 */ /* 0x000eb60000300a00 */
[----:B------:R-:W-:Y:S11]  /*43e90*/  @!UPT UIADD3 URZ, URZ, URZ, URZ ;  /* 0x0000003f3f3ff290 */ /* 0x000ff6000fffe03f */
[----:B------:R-:W-:Y:S02]  /*43ea0*/  IMAD.MOV.U32 R2, RZ, RZ, R22 ;  /* 0x000000ffff027224 */ /* 0x000fe400078e0016 */
[----:B------:R-:W-:Y:S02]  /*43eb0*/  IMAD.MOV.U32 R0, RZ, RZ, R23 ;  /* 0x000000ffff007224 */ /* 0x000fe400078e0017 */
[----:B------:R-:W2:Y:S01]  /*43ec0*/  LDL.LU.64 R22, [R1+0x6238] ;  /* 0x0062380001167983 */ /* 0x000ea20000300a00 */
[----:B-1----:R-:W-:Y:S02]  /*43ed0*/  IMAD.MOV.U32 R9, RZ, RZ, R3 ;  /* 0x000000ffff097224 */ /* 0x002fe400078e0003 */
[----:B----4-:R-:W-:Y:S02]  /*43ee0*/  IMAD.MOV.U32 R8, RZ, RZ, R28 ;  /* 0x000000ffff087224 */ /* 0x010fe400078e001c */
[----:B------:R-:W-:Y:S02]  /*43ef0*/  IMAD.MOV.U32 R3, RZ, RZ, R21 ;  /* 0x000000ffff037224 */ /* 0x000fe400078e0015 */
[----:B------:R-:W-:Y:S01]  /*43f00*/  IMAD.MOV.U32 R28, RZ, RZ, R20 ;  /* 0x000000ffff1c7224 */ /* 0x000fe200078e0014 */
[----:B------:R-:W-:Y:S01]  /*43f10*/  STL [R1+0x59ec], R0 ;  /* 0x0059ec0001007387 */ /* 0x000fe20000100800 */
[----:B------:R-:W-:Y:S02]  /*43f20*/  STL [R1+0x59e8], R2 ;  /* 0x0059e80201007387 */ /* 0x000fe40000100800 */
[----:B------:R-:W-:Y:S01]  /*43f30*/  STL [R1+0x58c8], R3 ;  /* 0x0058c80301007387 */ /* 0x000fe20000100800 */
[----:B------:R0:W-:Y:S01]  /*43f40*/  STL [R1+0x58c4], R28 ;  /* 0x0058c41c01007387 */ /* 0x0001e20000100800 */
[----:B--2---:R-:W-:Y:S01]  /*43f50*/  HMMA.16816.F32.BF16 R24, R16, R22, R24 ;  /* 0x000000161018723c */ /* 0x004fe20000041818 */
[----:B---3--:R-:W-:-:S02]  /*43f60*/  IMAD.MOV.U32 R5, RZ, RZ, R22 ;  /* 0x000000ffff057224 */ /* 0x008fc400078e0016 */
[----:B0-----:R-:W-:Y:S11]  /*43f70*/  IMAD.MOV.U32 R28, RZ, RZ, R23 ;  /* 0x000000ffff1c7224 */ /* 0x001ff600078e0017 */
        /* <DEDUP_REMOVED lines=33> */
[----:B--2---:R-:W-:Y:S02]  /*44190*/  HMMA.16816.F32.BF16 R16, R16, R22, R24 ;  /* 0x000000161010723c */ /* 0x004fe40000041818 */
[----:B------:R-:W2:Y:S01]  /*441a0*/  LDL.LU.64 R26, [R1+0x61d0] ;  /* 0x0061d000011a7983 */ /* 0x000ea20000300a00 */
[----:B------:R-:W3:Y:S02]  /*441b0*/  LDL.LU.64 R24, [R1+0x61c8] ;  /* 0x0061c80001187983 */ /* 0x000ee40000300a00 */
[----:B------:R-:W-:-:S02]  /*441c0*/  IMAD.MOV.U32 R5, RZ, RZ, R22 ;  /* 0x000000ffff057224 */ /* 0x000fc400078e0016 */
[----:B------:R-:W-:Y:S11]  /*441d0*/  IMAD.MOV.U32 R28, RZ, RZ, R23 ;  /* 0x000000ffff1c7224 */ /* 0x000ff600078e0017 */
[----:B------:R-:W-:Y:S05]  /*441e0*/  @!UPT UIADD3 URZ, URZ, URZ, URZ ;  /* 0x0000003f3f3ff290 */ /* 0x000fea000fffe03f */
[----:B------:R0:W-:Y:S01]  /*441f0*/  STL.64 [R1+0x960], R16 ;  /* 0x0009601001007387 */ /* 0x0001e20000100a00 */
[----:B------:R1:W-:Y:S02]  /*44200*/  STL.64 [R1+0x968], R18 ;  /* 0x0009681201007387 */ /* 0x0003e40000100a00 */
[----:B------:R-:W4:Y:S02]  /*44210*/  LDL.LU.64 R22, [R1+0x61c0] ;  /* 0x0061c00001167983 */ /* 0x000f240000300a00 */
[----:B------:R-:W4:Y:S01]  /*44220*/  LDL.LU.64 R20, [R1+0x61b8] ;  /* 0x0061b80001147983 */ /* 0x000f220000300a00 */
[----:B0-----:R-:W2:Y:S01]  /*44230*/  LDL.LU R16, [R1+0xd0] ;  /* 0x0000d00001107983 */ /* 0x001ea20000300800 */
[----:B-1----:R-:W2:Y:S01]  /*44240*/  LDL.LU R18, [R1+0xd8] ;  /* 0x0000d80001127983 */ /* 0x002ea20000300800 */
[C---:B----4-:R-:W-:Y:S02]  /*44250*/  HMMA.16816.F32.BF16 R12, R20.reuse, R14, R8 ;  /* 0x0000000e140c723c */ /* 0x050fe40000041808 */
[----:B------:R-:W4:Y:S01]  /*44260*/  LDL.LU.64 R10, [R1+0x61b0] ;  /* 0x0061b000010a7983 */ /* 0x000f220000300a00 */
[----:B------:R-:W4:Y:S11]  /*44270*/  LDL.LU.64 R8, [R1+0x61a8] ;  /* 0x0061a80001087983 */ /* 0x000f360000300a00 */
[----:B------:R-:W-:Y:S09]  /*44280*/  @!UPT UIADD3 URZ, URZ, URZ, URZ ;  /* 0x0000003f3f3ff290 */ /* 0x000ff2000fffe03f */
[----:B------:R-:W-:Y:S01]  /*44290*/  STL.64 [R1+0x940], R12 ;  /* 0x0009400c01007387 */ /* 0x000fe20000100a00 */
[----:B------:R0:W-:Y:S03]  /*442a0*/  STL.64 [R1+0x948], R14 ;  /* 0x0009480e01007387 */ /* 0x0001e60000100a00 */
[----:B0-----:R-:W4:Y:S02]  /*442b0*/  LDL.LU.64 R14, [R1+0x61a0] ;  /* 0x0061a000010e7983 */ /* 0x001f240000300a00 */
        /* <DEDUP_REMOVED lines=8> */
[----:B------:R-:W2:Y:S01]  /*44340*/  LDL.LU.64 R10, [R1+0x6180] ;  /* 0x00618000010a7983 */ /* 0x000ea20000300a00 */
[----:B------:R-:W2:Y:S11]  /*44350*/  LDL.LU.64 R8, [R1+0x6178] ;  /* 0x0061780001087983 */ /* 0x000eb60000300a00 */
[----:B------:R-:W-:Y:S09]  /*44360*/  @!UPT UIADD3 URZ, URZ, URZ, URZ ;  /* 0x0000003f3f3ff290 */ /* 0x000ff2000fffe03f */
[----:B------:R-:W-:Y:S01]  /*44370*/  STL.64 [R1+0x900], R12 ;  /* 0x0009000c01007387 */ /* 0x000fe20000100a00 */
[----:B------:R0:W-:Y:S03]  /*44380*/  STL.64 [R1+0x908], R14 ;  /* 0x0009080e01007387 */ /* 0x0001e60000100a00 */
[----:B0-----:R-:W4:Y:S01]  /*44390*/  LDL.LU.64 R14, [R1+0x6170] ;  /* 0x00617000010e7983 */ /* 0x001f220000300a00 */
[----:B------:R-:W4:Y:S01]  /*443a0*/  LDL.LU.64 R12, [R1+0x6168] ;  /* 0x00616800010c7983 */ /* 0x000f220000300a00 */
[----:B--2---:R-:W-:Y:S11]  /*443b0*/  HMMA.16816.F32.BF16 R8, R20, R26, R8 ;  /* 0x0000001a1408723c */ /* 0x004ff60000041808 */
[----:B------:R-:W-:Y:S11]  /*443c0*/  @!UPT UIADD3 URZ, URZ, URZ, URZ ;  /* 0x0000003f3f3ff290 */ /* 0x000ff6000fffe03f */
[----:B------:R-:W-:Y:S01]  /*443d0*/  @!UPT UIADD3 URZ, URZ, URZ, URZ ;  /* 0x0000003f3f3ff290 */ /* 0x000fe2000fffe03f */
[----:B------:R-:W-:Y:S01]  /*443e0*/  STL.64 [R1+0x8f0], R8 ;  /* 0x0008f00801007387 */ /* 0x000fe20000100a00 */
[----:B------:R0:W-:Y:S03]  /*443f0*/  STL.64 [R1+0x8f8], R10 ;  /* 0x0008f80a01007387 */ /* 0x0001e60000100a00 */
[----:B0-----:R-:W4:Y:S01]  /*44400*/  LDL.LU.64 R10, [R1+0x6160] ;  /* 0x00616000010a7983 */ /* 0x001f220000300a00 */
[----:B------:R-:W2:Y:S02]  /*44410*/  LDL.LU.64 R8, [R1+0x6158] ;  /* 0x0061580001087983 */ /* 0x000ea40000300a00 */
[----:B---3--:R-:W-:Y:S02]  /*44420*/  IMAD.MOV.U32 R17, RZ, RZ, R24 ;  /* 0x000000ffff117224 */ /* 0x008fe400078e0018 */
[----:B------:R-:W-:-:S07]  /*44430*/  IMAD.MOV.U32 R19, RZ, RZ, R4 ;  /* 0x000000ffff137224 */ /* 0x000fce00078e0004 */
[C---:B------:R-:W-:Y:S01]  /*44440*/  HMMA.16816.F32.BF16 R16, R20.reuse, R6, R16 ;  /* 0x000000061410723c */ /* 0x040fe20000041810 */
[----:B------:R-:W0:Y:S04]  /*44450*/  S2R R24, SR_TID.X ;  /* 0x0000000000187919 */ /* 0x000e280000002100 */
[----:B------:R-:W1:Y:S03]  /*44460*/  S2R R4, SR_TID.X ;  /* 0x0000000000047919 */ /* 0x000e660000002100 */
[----:B----4-:R-:W-:Y:S11]  /*44470*/  HMMA.16816.F32.BF16 R12, R20, R10, R12 ;  /* 0x0000000a140c723c */ /* 0x010ff6000004180c */
[----:B------:R-:W-:Y:S11]  /*44480*/  @!UPT UIADD3 URZ, URZ, URZ, URZ ;  /* 0x0000003f3f3ff290 */ /* 0x000ff6000fffe03f */
[----:B------:R-:W-:Y:S01]  /*44490*/  @!UPT UIADD3 URZ, URZ, URZ, URZ ;  /* 0x0000003f3f3ff290 */ /* 0x000fe2000fffe03f */
[----:B------:R3:W-:Y:S01]  /*444a0*/  STL.64 [R1+0x8e0], R12 ;  /* 0x0008e00c01007387 */ /* 0x0007e20000100a00 */
[----:B------:R-:W-:Y:S03]  /*444b0*/  STL.64 [R1+0x8e8], R14 ;  /* 0x0008e80e01007387 */ /* 0x000fe60000100a00 */
[----:B---3--:R-:W3:Y:S01]  /*444c0*/  LDL.LU.64 R12, [R1+0x6150] ;  /* 0x00615000010c7983 */ /* 0x008ee20000300a00 */
[----:B------:R-:W-:Y:S02]  /*444d0*/  STL.64 [R1+0x8d0], R16 ;  /* 0x0008d01001007387 */ /* 0x000fe40000100a00 */
[----:B------:R-:W-:Y:S02]  /*444e0*/  STL.64 [R1+0x8d8], R18 ;  /* 0x0008d81201007387 */ /* 0x000fe40000100a00 */
[----:B------:R-:W4:Y:S01]  /*444f0*/  LDSM.16.MT88.4 R16, [R25+0x8000] ;  /* 0x008000001910783b */ /* 0x000f220000004200 */
[----:B0-----:R-:W-:Y:S01]  /*44500*/  LOP3.LUT R24, R24, 0x7, RZ, 0xc0, !PT ;  /* 0x0000000718187812 */ /* 0x001fe200078ec0ff */
[----:B-1----:R-:W-:-:S04]  /*44510*/  IMAD.SHL.U32 R4, R4, 0x2, RZ ;  /* 0x0000000204047824 */ /* 0x002fc800078e00ff */
[----:B------:R-:W-:-:S05]  /*44520*/  IMAD R24, R24, 0x110, RZ ;  /* 0x0000011018187824 */ /* 0x000fca00078e02ff */
[----:B------:R-:W-:-:S04]  /*44530*/  LOP3.LUT R4, R24, 0x30, R4, 0x78, !PT ;  /* 0x0000003018047812 */ /* 0x000fc800078e7804 */
[----:B------:R-:W-:-:S05]  /*44540*/  LOP3.LUT R4, R4, 0x40, RZ, 0x3c, !PT ;  /* 0x0000004004047812 */ /* 0x000fca00078e3cff */
[----:B------:R-:W-:Y:S04]  /*44550*/  LDSM.16.M88.4 R24, [R4+0x20800] ;  /* 0x020800000418783b */ /* 0x000fe80000000200 */
[----:B----4-:R3:W-:Y:S01]  /*44560*/  STL.64 [R1+0x6050], R18 ;  /* 0x0060501201007387 */ /* 0x0107e20000100a00 */
[----:B------:R-:W-:Y:S02]  /*44570*/  STL.64 [R1+0x6048], R16 ;  /* 0x0060481001007387 */ /* 0x000fe40000100a00 */
[----:B---3--:R-:W-:Y:S02]  /*44580*/  IMAD.MOV.U32 R18, RZ, RZ, R13 ;  /* 0x000000ffff127224 */ /* 0x008fe400078e000d */
[----:B------:R-:W-:Y:S02]  /*44590*/  IMAD.MOV.U32 R19, RZ, RZ, R12 ;  /* 0x000000ffff137224 */ /* 0x000fe400078e000c */
[----:B------:R-:W0:Y:S04]  /*445a0*/  LDSM.16.M88.4 R12, [R4+0x20000] ;  /* 0x02000000040c783b */ /* 0x000e280000000200 */
[----:B0-----:R-:W-:Y:S01]  /*445b0*/  STL.64 [R1+0x20], R12 ;  /* 0x0000200c01007387 */ /* 0x001fe20000100a00 */
[----:B------:R-:W-:Y:S02]  /*445c0*/  STL.64 [R1+0x28], R14 ;  /* 0x0000280e01007387 */ /* 0x000fe40000100a00 */
[----:B------:R-:W-:Y:S02]  /*445d0*/  STL.64 [R1+0x10], R24 ;  /* 0x0000101801007387 */ /* 0x000fe40000100a00 */
[----:B------:R-:W-:Y:S02]  /*445e0*/  STL.64 [R1+0x18], R26 ;  /* 0x0000181a01007387 */ /* 0x000fe40000100a00 */
[----:B------:R-:W0:Y:S04]  /*445f0*/  LDSM.16.M88.4 R24, [R4+0x21800] ;  /* 0x021800000418783b */ /* 0x000e280000000200 */
[----:B------:R-:W1:Y:S04]  /*44600*/  LDSM.16.M88.4 R12, [R4+0x21000] ;  /* 0x02100000040c783b */ /* 0x000e680000000200 */
[----:B0-----:R-:W-:Y:S01]  /*44610*/  STL.64 [R1+0x6010], R26 ;  /* 0x0060101a01007387 */ /* 0x001fe20000100a00 */
[----:B-1----:R-:W-:Y:S02]  /*44620*/  STL.64 [R1], R12 ;  /* 0x0000000c01007387 */ /* 0x002fe40000100a00 */
[----:B------:R-:W-:Y:S02]  /*44630*/  STL.64 [R1+0x8], R14 ;  /* 0x0000080e01007387 */ /* 0x000fe40000100a00 */
[----:B------:R0:W-:Y:S01]  /*44640*/  STL.64 [R1+0x6008], R24 ;  /* 0x0060081801007387 */ /* 0x0001e20000100a00 */
[----:B------:R-:W1:Y:S04]  /*44650*/  LDSM.16.M88.4 R12, [R4+0x22000] ;  /* 0x02200000040c783b */ /* 0x000e680000000200 */
[----:B0-----:R-:W3:Y:S01]  /*44660*/  LDL.LU R24, [R1+0x830] ;  /* 0x0008300001187983 */ /* 0x001ee20000300800 */
[----:B--2---:R-:W-:-:S02]  /*44670*/  IMAD.MOV.U32 R26, RZ, RZ, R9 ;  /* 0x000000ffff1a7224 */ /* 0x004fc400078e0009 */
[----:B------:R-:W-:Y:S02]  /*44680*/  IMAD.MOV.U32 R27, RZ, RZ, R8 ;  /* 0x000000ffff1b7224 */ /* 0x000fe400078e0008 */
[----:B------:R-:W0:Y:S01]  /*44690*/  LDSM.16.M88.4 R8, [R4+0x22800] ;  /* 0x022800000408783b */ /* 0x000e220000000200 */
[----:B------:R-:W-:-:S03]  /*446a0*/  IMAD.MOV.U32 R25, RZ, RZ, R29 ;  /* 0x000000ffff197224 */ /* 0x000fc600078e001d */
[----:B-1----:R-:W-:Y:S01]  /*446b0*/  STL [R1+0x565c], R14 ;  /* 0x00565c0e01007387 */ /* 0x002fe20000100800 */
[----:B------:R-:W-:Y:S03]  /*446c0*/  STL [R1+0x5658], R15 ;  /* 0x0056580f01007387 */ /* 0x000fe60000100800 */
[----:B0-----:R0:W-:Y:S04]  /*446d0*/  STL [R1+0x5750], R10 ;  /* 0x0057500a01007387 */ /* 0x0011e80000100800 */
[----:B0-----:R-:W2:Y:S01]  /*446e0*/  LDL R10, [R1+0x9d0] ;  /* 0x0009d000010a7983 */ /* 0x001ea20000100800 */
[----:B------:R-:W-:Y:S01]  /*446f0*/  STL [R1+0x574c], R11 ;  /* 0x00574c0b01007387 */ /* 0x000fe20000100800 */
[----:B---3--:R-:W-:Y:S02]  /*44700*/  HMMA.16816.F32.BF16 R16, R20, R18, R24 ;  /* 0x000000121410723c */ /* 0x008fe40000041818 */
[----:B------:R-:W0:Y:S11]  /*44710*/  LDSM.16.M88.4 R24, [R4+0x23000] ;  /* 0x023000000418783b */ /* 0x000e360000000200 */
[----:B------:R-:W-:Y:S10]  /*44720*/  @!UPT UIADD3 URZ, URZ, URZ, URZ ;  /* 0x0000003f3f3ff290 */ /* 0x000ff4000fffe03f */
[----:B------:R-:W-:Y:S01]  /*44730*/  STL.64 [R1+0x880], R16 ;  /* 0x0008801001007387 */ /* 0x000fe20000100a00 */
[----:B------:R-:W-:Y:S02]  /*44740*/  STL [R1+0x888], R18 ;  /* 0x0008881201007387 */ /* 0x000fe40000100800 */
[----:B------:R-:W-:Y:S02]  /*44750*/  STL.64 [R1+0x6128], R22 ;  /* 0x0061281601007387 */ /* 0x000fe40000100a00 */
[----:B------:R-:W-:Y:S02]  /*44760*/  STL.64 [R1+0x6120], R20 ;  /* 0x0061201401007387 */ /* 0x000fe40000100a00 */
[----:B------:R-:W1:Y:S01]  /*44770*/  LDSM.16.M88.4 R20, [R4+0x23800] ;  /* 0x023800000414783b */ /* 0x000e620000000200 */
[----:B------:R-:W-:Y:S02]  /*44780*/  IMAD.MOV.U32 R29, RZ, RZ, R19 ;  /* 0x000000ffff1d7224 */ /* 0x000fe400078e0013 */
[----:B------:R-:W3:Y:S03]  /*44790*/  LDSM.16.M88.4 R16, [R4+0x24000] ;  /* 0x024000000410783b */ /* 0x000ee60000000200 */
[----:B------:R-:W-:Y:S04]  /*447a0*/  STL [R1+0x5858], R29 ;  /* 0x0058581d01007387 */ /* 0x000fe80000100800 */
[----:B0-----:R-:W-:Y:S01]  /*447b0*/  STL.64 [R1+0x30], R24 ;  /* 0x0000301801007387 */ /* 0x001fe20000100a00 */
[----:B------:R-:W-:Y:S03]  /*447c0*/  STL.64 [R1+0x38], R26 ;  /* 0x0000381a01007387 */ /* 0x000fe60000100a00 */
[----:B-1----:R-:W-:Y:S01]  /*447d0*/  STL.64 [R1+0x150], R20 ;  /* 0x0001501401007387 */ /* 0x002fe20000100a00 */
[----:B------:R-:W-:Y:S02]  /*447e0*/  STL.64 [R1+0x158], R22 ;  /* 0x0001581601007387 */ /* 0x000fe40000100a00 */
[----:B---3--:R-:W-:Y:S02]  /*447f0*/  STL.64 [R1+0x140], R16 ;  /* 0x0001401001007387 */ /* 0x008fe40000100a00 */
[----:B------:R-:W-:Y:S01]  /*44800*/  IMAD.MOV.U32 R2, RZ, RZ, R16 ;  /* 0x000000ffff027224 */ /* 0x000fe200078e0010 */
[----:B------:R-:W-:Y:S01]  /*44810*/  STL.64 [R1+0x148], R18 ;  /* 0x0001481201007387 */ /* 0x000fe20000100a00 */
[----:B------:R-:W-:-:S02]  /*44820*/  IMAD.MOV.U32 R0, RZ, RZ, R17 ;  /* 0x000000ffff007224 */ /* 0x000fc400078e0011 */
[----:B------:R-:W0:Y:S01]  /*44830*/  LDSM.16.M88.4 R16, [R4+0x24800] ;  /* 0x024800000410783b */ /* 0x000e220000000200 */
[----:B------:R-:W-:Y:S04]  /*44840*/  LDSM.16.M88.4 R20, [R4+0x26800] ;  /* 0x026800000414783b */ /* 0x000fe80000000200 */
[----:B------:R-:W-:Y:S01]  /*44850*/  STL [R1+0x5fec], R0 ;  /* 0x005fec0001007387 */ /* 0x000fe20000100800 */
[----:B------:R-:W-:Y:S03]  /*44860*/  STL [R1+0x5fe8], R2 ;  /* 0x005fe80201007387 */ /* 0x000fe60000100800 */
[----:B0-----:R-:W-:Y:S01]  /*44870*/  STL.64 [R1+0x130], R16 ;  /* 0x0001301001007387 */ /* 0x001fe20000100a00 */
[----:B------:R-:W-:-:S02]  /*44880*/  IMAD.MOV.U32 R11, RZ, RZ, R16 ;  /* 0x000000ffff0b7224 */ /* 0x000fc400078e0010 */
[----:B------:R-:W-:Y:S02]  /*44890*/  STL.64 [R1+0x138], R18 ;  /* 0x0001381201007387 */ /* 0x000fe40000100a00 */
[----:B------:R-:W-:Y:S02]  /*448a0*/  IMAD.MOV.U32 R3, RZ, RZ, R17 ;  /* 0x000000ffff037224 */ /* 0x000fe400078e0011 */
[----:B------:R-:W0:Y:S04]  /*448b0*/  LDSM.16.M88.4 R16, [R4+0x25000] ;  /* 0x025000000410783b */ /* 0x000e280000000200 */
[----:B------:R-:W-:Y:S01]  /*448c0*/  STL [R1+0x5ff4], R3 ;  /* 0x005ff40301007387 */ /* 0x000fe20000100800 */
[----:B------:R-:W-:Y:S02]  /*448d0*/  STL [R1+0x5ff0], R11 ;  /* 0x005ff00b01007387 */ /* 0x000fe40000100800 */
[----:B0-----:R-:W-:-:S02]  /*448e0*/  IMAD.MOV.U32 R15, RZ, RZ, R16 ;  /* 0x000000ffff0f7224 */ /* 0x001fc400078e0010 */
[----:B------:R-:W-:Y:S01]  /*448f0*/  IMAD.MOV.U32 R14, RZ, RZ, R17 ;  /* 0x000000ffff0e7224 */ /* 0x000fe200078e0011 */
[----:B------:R-:W-:Y:S01]  /*44900*/  STL.64 [R1+0x120], R16 ;  /* 0x0001201001007387 */ /* 0x000fe20000100a00 */
[----:B------:R-:W-:Y:S02]  /*44910*/  STL.64 [R1+0x128], R18 ;  /* 0x0001281201007387 */ /* 0x000fe40000100a00 */
[----:B------:R-:W0:Y:S01]  /*44920*/  LDSM.16.M88.4 R16, [R4+0x25800] ;  /* 0x025800000410783b */ /* 0x000e220000000200 */
[----:B------:R-:W-:Y:S03]  /*44930*/  STL.64 [R1+0x6000], R14 ;  /* 0x0060000e01007387 */ /* 0x000fe60000100a00 */
[----:B------:R-:W-:Y:S02]  /*44940*/  STL.64 [R1+0x5ff8], R12 ;  /* 0x005ff80c01007387 */ /* 0x000fe40000100a00 */
[----:B------:R-:W3:Y:S02]  /*44950*/  LDL.64 R24, [R1] ;  /* 0x0000000001187983 */ /* 0x000ee40000100a00 */
[----:B------:R-:W1:Y:S01]  /*44960*/  LDSM.16.M88.4 R12, [R4+0x26000] ;  /* 0x02600000040c783b */ /* 0x000e620000000200 */
[----:B0-----:R-:W-:Y:S03]  /*44970*/  STL.64 [R1+0x110], R16 ;  /* 0x0001101001007387 */ /* 0x001fe60000100a00 */
[----:B------:R0:W-:Y:S02]  /*44980*/  STL.64 [R1+0x118], R18 ;  /* 0x0001181201007387 */ /* 0x0001e40000100a00 */
[----:B0-----:R-:W-:-:S02]  /*44990*/  IMAD.MOV.U32 R18, RZ, RZ, R5 ;  /* 0x000000ffff127224 */ /* 0x001fc400078e0005 */
[----:B------:R-:W-:Y:S01]  /*449a0*/  IMAD.MOV.U32 R19, RZ, RZ, R28 ;  /* 0x000000ffff137224 */ /* 0x000fe200078e001c */
[----:B---3--:R-:W-:Y:S01]  /*449b0*/  STL.64 [R1+0x6028], R24 ;  /* 0x0060281801007387 */ /* 0x008fe20000100a00 */
[----:B-1----:R0:W-:Y:S02]  /*449c0*/  STL.64 [R1+0x100], R12 ;  /* 0x0001000c01007387 */ /* 0x0021e40000100a00 */
[----:B------:R1:W-:Y:S01]  /*449d0*/  STL.64 [R1+0x108], R14 ;  /* 0x0001080e01007387 */ /* 0x0003e20000100a00 */
[----:B0-----:R-:W3:Y:S01]  /*449e0*/  LDL.LU R12, [R1+0x4c0] ;  /* 0x0004c000010c7983 */ /* 0x001ee20000300800 */
[----:B------:R-:W3:Y:S02]  /*449f0*/  LDL.LU R13, [R1+0x4c4] ;  /* 0x0004c400010d7983 */ /* 0x000ee40000300800 */
[----:B-1----:R-:W4:Y:S02]  /*44a00*/  LDL.LU R14, [R1+0x4c8] ;  /* 0x0004c800010e7983 */ /* 0x002f240000300800 */
[----:B------:R-:W4:Y:S01]  /*44a10*/  LDL.LU R15, [R1+0x4cc] ;  /* 0x0004cc00010f7983 */ /* 0x000f220000300800 */
[----:B------:R-:W2:Y:S01]  /*44a20*/  LDL.LU R5, [R1+0x6148] ;  /* 0x0061480001057983 */ /* 0x000ea20000300800 */
[----:B------:R-:W2:Y:S02]  /*44a30*/  LDL.LU R28, [R1+0x6144] ;  /* 0x00614400011c7983 */ /* 0x000ea40000300800 */
[----:B------:R-:W-:Y:S02]  /*44a40*/  STL.64 [R1+0x6060], R18 ;  /* 0x0060601201007387 */ /* 0x000fe40000100a00 */
[----:B------:R-:W2:Y:S02]  /*44a50*/  LDL.64 R24, [R1+0x10] ;  /* 0x0000100001187983 */ /* 0x000ea40000100a00 */
[----:B--2---:R0:W-:Y:S04]  /*44a60*/  STL.64 [R1+0x6040], R24 ;  /* 0x0060401801007387 */ /* 0x0041e80000100a00 */
[----:B0-----:R-:W2:Y:S04]  /*44a70*/  LDL.64 R24, [R1+0x20] ;  /* 0x0000200001187983 */ /* 0x001ea80000100a00 */
[----:B--2---:R0:W-:Y:S04]  /*44a80*/  STL.64 [R1+0x6058], R24 ;  /* 0x0060581801007387 */ /* 0x0041e80000100a00 */
[----:B0-----:R-:W2:Y:S01]  /*44a90*/  LDL.LU R24, [R1+0x970] ;  /* 0x0009700001187983 */ /* 0x001ea20000300800 */
[----:B------:R-:W2:Y:S02]  /*44aa0*/  LDL.LU R25, [R1+0x974] ;  /* 0x0009740001197983 */ /* 0x000ea40000300800 */
[----:B------:R-:W2:Y:S02]  /*44ab0*/  LDL.LU R26, [R1+0x978] ;  /* 0x00097800011a7983 */ /* 0x000ea40000300800 */
[----:B------:R-:W2:Y:S02]  /*44ac0*/  LDL.LU R27, [R1+0x97c] ;  /* 0x00097c00011b7983 */ /* 0x000ea40000300800 */
[----:B--2---:R-:W-:Y:S01]  /*44ad0*/  STL.64 [R1+0x6070], R26 ;  /* 0x0060701a01007387 */ /* 0x004fe20000100a00 */
[----:B------:R0:W-:Y:S02]  /*44ae0*/  STL.64 [R1+0x6068], R24 ;  /* 0x0060681801007387 */ /* 0x0001e40000100a00 */
[----:B------:R-:W2:Y:S02]  /*44af0*/  LDL.LU R18, [R1+0x58] ;  /* 0x0000580001127983 */ /* 0x000ea40000300800 */
[----:B------:R-:W2:Y:S02]  /*44b00*/  LDL.LU R19, [R1+0x5c] ;  /* 0x00005c0001137983 */ /* 0x000ea40000300800 */
[----:B--2---:R1:W-:Y:S01]  /*44b10*/  STL.64 [R1+0x6078], R18 ;  /* 0x0060781201007387 */ /* 0x0043e20000100a00 */
[----:B0-----:R-:W2:Y:S02]  /*44b20*/  LDL.LU R24, [R1+0x980] ;  /* 0x0009800001187983 */ /* 0x001ea40000300800 */
[----:B------:R-:W2:Y:S02]  /*44b30*/  LDL.LU R25, [R1+0x984] ;  /* 0x0009840001197983 */ /* 0x000ea40000300800 */
[----:B------:R-:W2:Y:S01]  /*44b40*/  LDL.LU R26, [R1+0x988] ;  /* 0x00098800011a7983 */ /* 0x000ea20000300800 */
[----:B------:R-:W2:Y:S01]  /*44b50*/  LDL.LU R27, [R1+0x98c] ;  /* 0x00098c00011b7983 */ /* 0x000ea20000300800 */
[----:B-1----:R-:W-:-:S02]  /*44b60*/  IMAD.MOV.U32 R18, RZ, RZ, R28 ;  /* 0x000000ffff127224 */ /* 0x002fc400078e001c */
[----:B------:R-:W-:Y:S01]  /*44b70*/  IMAD.MOV.U32 R19, RZ, RZ, R5 ;  /* 0x000000ffff137224 */ /* 0x000fe200078e0005 */
[----:B--2---:R-:W-:Y:S01]  /*44b80*/  STL.64 [R1+0x6088], R26 ;  /* 0x0060881a01007387 */ /* 0x004fe20000100a00 */
[----:B------:R0:W-:Y:S02]  /*44b90*/  STL.64 [R1+0x6080], R24 ;  /* 0x0060801801007387 */ /* 0x0001e40000100a00 */
[----:B------:R-:W2:Y:S02]  /*44ba0*/  LDL.LU R28, [R1+0x6140] ;  /* 0x00614000011c7983 */ /* 0x000ea40000300800 */
[----:B------:R-:W2:Y:S01]  /*44bb0*/  LDL.LU R5, [R1+0x613c] ;  /* 0x00613c0001057983 */ /* 0x000ea20000300800 */
[----:B------:R1:W-:Y:S04]  /*44bc0*/  STL.64 [R1+0x6090], R18 ;  /* 0x0060901201007387 */ /* 0x0003e80000100a00 */
[----:B0-----:R-:W2:Y:S01]  /*44bd0*/  LDL.LU R24, [R1+0x950] ;  /* 0x0009500001187983 */ /* 0x001ea20000300800 */
[----:B------:R-:W2:Y:S02]  /*44be0*/  LDL.LU R25, [R1+0x954] ;  /* 0x0009540001197983 */ /* 0x000ea40000300800 */
[----:B------:R-:W2:Y:S02]  /*44bf0*/  LDL.LU R26, [R1+0x958] ;  /* 0x00095800011a7983 */ /* 0x000ea40000300800 */
[----:B------:R-:W2:Y:S02]  /*44c00*/  LDL.LU R27, [R1+0x95c] ;  /* 0x00095c00011b7983 */ /* 0x000ea40000300800 */
[----:B--2---:R-:W-:Y:S01]  /*44c10*/  STL.64 [R1+0x60a0], R26 ;  /* 0x0060a01a01007387 */ /* 0x004fe20000100a00 */
[----:B------:R0:W-:Y:S02]  /*44c20*/  STL.64 [R1+0x6098], R24 ;  /* 0x0060981801007387 */ /* 0x0001e40000100a00 */
[----:B-1----:R-:W2:Y:S02]  /*44c30*/  LDL.LU R18, [R1+0x78] ;  /* 0x0000780001127983 */ /* 0x002ea40000300800 */
        /* <DEDUP_REMOVED lines=9> */
[----:B------:R-:W-:Y:S02]  /*44cd0*/  STL.64 [R1+0x60b0], R24 ;  /* 0x0060b01801007387 */ /* 0x000fe40000100a00 */
[----:B------:R-:W2:Y:S02]  /*44ce0*/  LDL.LU R5, [R1+0x6138] ;  /* 0x0061380001057983 */ /* 0x000ea40000300800 */
[----:B------:R0:W-:Y:S02]  /*44cf0*/  STL.64 [R1+0x60c0], R18 ;  /* 0x0060c01201007387 */ /* 0x0001e40000100a00 */
[----:B0-----:R-:W2:Y:S01]  /*44d00*/  LDL.LU R18, [R1+0x98] ;  /* 0x0000980001127983 */ /* 0x001ea20000300800 */
[----:B------:R-:W2:Y:S03]  /*44d10*/  LDL.LU R19, [R1+0x9c] ;  /* 0x00009c0001137983 */ /* 0x000ea60000300800 */
[----:B--2---:R0:W-:Y:S01]  /*44d20*/  STL.64 [R1+0x60d8], R18 ;  /* 0x0060d81201007387 */ /* 0x0041e20000100a00 */
[----:B------:R-:W2:Y:S02]  /*44d30*/  LDL.LU R24, [R1+0x910] ;  /* 0x0009100001187983 */ /* 0x000ea40000300800 */
[----:B------:R-:W2:Y:S02]  /*44d40*/  LDL.LU R25, [R1+0x914] ;  /* 0x0009140001197983 */ /* 0x000ea40000300800 */
[----:B------:R-:W2:Y:S01]  /*44d50*/  LDL.LU R26, [R1+0x918] ;  /* 0x00091800011a7983 */ /* 0x000ea20000300800 */
[----:B------:R-:W2:Y:S04]  /*44d60*/  LDL.LU R27, [R1+0x91c] ;  /* 0x00091c00011b7983 */ /* 0x000ea80000300800 */
[----:B0-----:R-:W2:Y:S01]  /*44d70*/  LDL.LU R18, [R1+0xa8] ;  /* 0x0000a80001127983 */ /* 0x001ea20000300800 */
[----:B------:R-:W-:-:S02]  /*44d80*/  IMAD.MOV.U32 R19, RZ, RZ, R5 ;  /* 0x000000ffff137224 */ /* 0x000fc400078e0005 */
[----:B------:R-:W3:Y:S03]  /*44d90*/  LDL.LU R5, [R1+0x6134] ;  /* 0x0061340001057983 */ /* 0x000ee60000300800 */
[----:B--2---:R-:W-:Y:S01]  /*44da0*/  STL.64 [R1+0x60f0], R18 ;  /* 0x0060f01201007387 */ /* 0x004fe20000100a00 */
[----:B------:R-:W-:Y:S02]  /*44db0*/  STL.64 [R1+0x60d0], R26 ;  /* 0x0060d01a01007387 */ /* 0x000fe40000100a00 */
[----:B------:R0:W-:Y:S02]  /*44dc0*/  STL.64 [R1+0x60c8], R24 ;  /* 0x0060c81801007387 */ /* 0x0001e40000100a00 */
[----:B0-----:R-:W2:Y:S01]  /*44dd0*/  LDL.LU R24, [R1+0x870] ;  /* 0x0008700001187983 */ /* 0x001ea20000300800 */
[----:B------:R-:W2:Y:S02]  /*44de0*/  LDL.LU R25, [R1+0x874] ;  /* 0x0008740001197983 */ /* 0x000ea40000300800 */
[----:B------:R-:W2:Y:S02]  /*44df0*/  LDL.LU R26, [R1+0x878] ;  /* 0x00087800011a7983 */ /* 0x000ea40000300800 */
[----:B------:R-:W2:Y:S01]  /*44e00*/  LDL.LU R27, [R1+0x87c] ;  /* 0x00087c00011b7983 */ /* 0x000ea20000300800 */
[----:B------:R-:W2:Y:S01]  /*44e10*/  LDL.LU R18, [R1+0xb8] ;  /* 0x0000b80001127983 */ /* 0x000ea20000300800 */
[----:B------:R-:W2:Y:S03]  /*44e20*/  LDL.LU R19, [R1+0xbc] ;  /* 0x0000bc0001137983 */ /* 0x000ea60000300800 */
[----:B--2---:R-:W-:Y:S01]  /*44e30*/  STL.64 [R1+0x6108], R18 ;  /* 0x0061081201007387 */ /* 0x004fe20000100a00 */
[----:B------:R-:W-:Y:S02]  /*44e40*/  STL.64 [R1+0x60e8], R26 ;  /* 0x0060e81a01007387 */ /* 0x000fe40000100a00 */
[----:B------:R0:W-:Y:S02]  /*44e50*/  STL.64 [R1+0x60e0], R24 ;  /* 0x0060e01801007387 */ /* 0x0001e40000100a00 */
[----:B0-----:R-:W2:Y:S01]  /*44e60*/  LDL.LU R24, [R1+0x860] ;  /* 0x0008600001187983 */ /* 0x001ea20000300800 */
[----:B------:R-:W2:Y:S02]  /*44e70*/  LDL.LU R25, [R1+0x864] ;  /* 0x0008640001197983 */ /* 0x000ea40000300800 */
[----:B------:R-:W2:Y:S02]  /*44e80*/  LDL.LU R26, [R1+0x868] ;  /* 0x00086800011a7983 */ /* 0x000ea40000300800 */
[----:B------:R-:W2:Y:S01]  /*44e90*/  LDL.LU R27, [R1+0x86c] ;  /* 0x00086c00011b7983 */ /* 0x000ea20000300800 */
[----:B------:R-:W4:Y:S01]  /*44ea0*/  LDL.LU R18, [R1+0xc8] ;  /* 0x0000c80001127983 */ /* 0x000f220000300800 */
[----:B---3--:R-:W-:-:S02]  /*44eb0*/  IMAD.MOV.U32 R19, RZ, RZ, R5 ;  /* 0x000000ffff137224 */ /* 0x008fc400078e0005 */
[----:B------:R-:W3:Y:S01]  /*44ec0*/  LDL.LU R5, [R1+0x6130] ;  /* 0x0061300001057983 */ /* 0x000ee20000300800 */
        /* <DEDUP_REMOVED lines=11> */
[----:B------:R-:W2:Y:S01]  /*44f80*/  LDL.LU R27, [R1+0x84c] ;  /* 0x00084c00011b7983 */ /* 0x000ea20000300800 */
[----:B----4-:R-:W-:Y:S01]  /*44f90*/  STL.64 [R1+0x6020], R14 ;  /* 0x0060200e01007387 */ /* 0x010fe20000100a00 */
[----:B------:R0:W-:Y:S03]  /*44fa0*/  STL.64 [R1+0x6018], R12 ;  /* 0x0060180c01007387 */ /* 0x0001e60000100a00 */
[----:B0-----:R-:W4:Y:S01]  /*44fb0*/  LDL.LU R12, [R1+0x4d0] ;  /* 0x0004d000010c7983 */ /* 0x001f220000300800 */
[----:B------:R-:W4:Y:S02]  /*44fc0*/  LDL.LU R13, [R1+0x4d4] ;  /* 0x0004d400010d7983 */ /* 0x000f240000300800 */
[----:B------:R-:W2:Y:S02]  /*44fd0*/  LDL.LU R14, [R1+0x4d8] ;  /* 0x0004d800010e7983 */ /* 0x000ea40000300800 */
[----:B------:R-:W2:Y:S02]  /*44fe0*/  LDL.LU R15, [R1+0x4dc] ;  /* 0x0004dc00010f7983 */ /* 0x000ea40000300800 */
[----:B------:R-:W-:-:S02]  /*44ff0*/  IMAD.MOV.U32 R29, RZ, RZ, R20 ;  /* 0x000000ffff1d7224 */ /* 0x000fc400078e0014 */
[----:B------:R-:W-:Y:S01]  /*45000*/  IMAD.MOV.U32 R28, RZ, RZ, R21 ;  /* 0x000000ffff1c7224 */ /* 0x000fe200078e0015 */
[----:B--2---:R-:W-:Y:S01]  /*45010*/  STL.64 [R1+0x6038], R14 ;  /* 0x0060380e01007387 */ /* 0x004fe20000100a00 */
[----:B----4-:R0:W-:Y:S03]  /*45020*/  STL.64 [R1+0x6030], R12 ;  /* 0x0060300c01007387 */ /* 0x0101e60000100a00 */
[----:B0-----:R-:W2:Y:S01]  /*45030*/  LDL.LU R12, [R1+0x4e0] ;  /* 0x0004e000010c7983 */ /* 0x001ea20000300800 */
[----:B------:R-:W2:Y:S02]  /*45040*/  LDL.LU R13, [R1+0x4e4] ;  /* 0x0004e400010d7983 */ /* 0x000ea40000300800 */
[----:B------:R-:W2:Y:S02]  /*45050*/  LDL.LU R14, [R1+0x4e8] ;  /* 0x0004e800010e7983 */ /* 0x000ea40000300800 */
[----:B------:R-:W-:Y:S01]  /*45060*/  STL.64 [R1+0xf0], R20 ;  /* 0x0000f01401007387 */ /* 0x000fe20000100a00 */
[----:B------:R-:W-:Y:S02]  /*45070*/  STL.64 [R1+0xf8], R22 ;  /* 0x0000f81601007387 */ /* 0x000fe40000100a00 */
[----:B------:R-:W0:Y:S02]  /*45080*/  LDSM.16.M88.4 R20, [R4+0x27000] ;  /* 0x027000000414783b */ /* 0x000e240000000200 */
[----:B0-----:R-:W-:Y:S02]  /*45090*/  STL.64 [R1+0xe0], R20 ;  /* 0x0000e01401007387 */ /* 0x001fe40000100a00 */
[----:B------:R0:W-:Y:S02]  /*450a0*/  STL.64 [R1+0xe8], R22 ;  /* 0x0000e81601007387 */ /* 0x0001e40000100a00 */
[----:B0-----:R-:W4:Y:S01]  /*450b0*/  LDL.LU.64 R22, [R1+0x6128] ;  /* 0x0061280001167983 */ /* 0x001f220000300a00 */
[----:B------:R-:W4:Y:S02]  /*450c0*/  LDL.LU.64 R20, [R1+0x6120] ;  /* 0x0061200001147983 */ /* 0x000f240000300a00 */
[----:B---3--:R-:W-:-:S02]  /*450d0*/  IMAD.MOV.U32 R15, RZ, RZ, R5 ;  /* 0x000000ffff0f7224 */ /* 0x008fc400078e0005 */
[----:B------:R-:W0:Y:S04]  /*450e0*/  LDSM.16.M88.4 R4, [R4+0x27800] ;  /* 0x027800000404783b */ /* 0x000e280000000200 */
[----:B0-----:R-:W-:Y:S01]  /*450f0*/  STL.64 [R1+0xd0], R4 ;  /* 0x0000d00401007387 */ /* 0x001fe20000100a00 */
[----:B------:R-:W-:Y:S02]  /*45100*/  IMAD.MOV.U32 R0, RZ, RZ, R4 ;  /* 0x000000ffff007224 */ /* 0x000fe400078e0004 */
[----:B------:R-:W-:Y:S02]  /*45110*/  STL.64 [R1+0xd8], R6 ;  /* 0x0000d80601007387 */ /* 0x000fe40000100a00 */
[----:B------:R-:W-:Y:S02]  /*45120*/  IMAD.MOV.U32 R2, RZ, RZ, R5 ;  /* 0x000000ffff027224 */ /* 0x000fe400078e0005 */
[----:B------:R-:W0:Y:S04]  /*45130*/  LDSM.16.MT88.4 R4, [R10+0x8080] ;  /* 0x008080000a04783b */ /* 0x000e280000004200 */
[----:B0-----:R-:W-:Y:S01]  /*45140*/  STL.64 [R1+0x5f10], R6 ;  /* 0x005f100601007387 */ /* 0x001fe20000100a00 */
[----:B------:R0:W-:Y:S03]  /*45150*/  STL.64 [R1+0x5f08], R4 ;  /* 0x005f080401007387 */ /* 0x0001e60000100a00 */
[----:B0-----:R-:W3:Y:S01]  /*45160*/  LDL.LU R4, [R1+0x4f0] ;  /* 0x0004f00001047983 */ /* 0x001ee20000300800 */
[----:B------:R-:W3:Y:S02]  /*45170*/  LDL.LU R5, [R1+0x4f4] ;  /* 0x0004f40001057983 */ /* 0x000ee40000300800 */
[----:B------:R-:W3:Y:S02]  /*45180*/  LDL.LU R6, [R1+0x4f8] ;  /* 0x0004f80001067983 */ /* 0x000ee40000300800 */
[----:B------:R-:W3:Y:S01]  /*45190*/  LDL.LU R7, [R1+0x4fc] ;  /* 0x0004fc0001077983 */ /* 0x000ee20000300800 */
[C---:B----4-:R-:W-:Y:S01]  /*451a0*/  HMMA.16816.F32.BF16 R16, R20.reuse, R18, R24 ;  /* 0x000000121410723c */ /* 0x050fe20000041818 */
[----:B------:R-:W4:Y:S01]  /*451b0*/  LDL.LU.64 R26, [R1+0x6118] ;  /* 0x00611800011a7983 */ /* 0x000f220000300a00 */
[----:B------:R-:W4:Y:S11]  /*451c0*/  LDL.LU.64 R24, [R1+0x6110] ;  /* 0x0061100001187983 */ /* 0x000f360000300a00 */
[----:B------:R-:W-:Y:S10]  /*451d0*/  @!UPT UIADD3 URZ, URZ, URZ, URZ ;  /* 0x0000003f3f3ff290 */ /* 0x000ff4000fffe03f */
        /* <DEDUP_REMOVED lines=52> */
[----:B----4-:R-:W-:Y:S02]  /*45520*/  HMMA.16816.F32.BF16 R20, R20, R18, R24 ;  /* 0x000000121414723c */ /* 0x010fe40000041818 */
[----:B------:R-:W3:Y:S01]  /*45530*/  LDL.LU.64 R24, [R1+0x6058] ;  /* 0x0060580001187983 */ /* 0x000ee20000300a00 */
[----:B------:R-:W3:Y:S02]  /*45540*/  LDL.LU.64 R18, [R1+0x6050] ;  /* 0x0060500001127983 */ /* 0x000ee40000300a00 */
[----:B------:R-:W3:Y:S11]  /*45550*/  LDL.LU.64 R16, [R1+0x6048] ;  /* 0x0060480001107983 */ /* 0x000ef60000300a00 */
[----:B------:R-:W-:Y:S07]  /*45560*/  @!UPT UIADD3 URZ, URZ, URZ, URZ ;  /* 0x0000003f3f3ff290 */ /* 0x000fee000fffe03f */
[----:B------:R0:W-:Y:S01]  /*45570*/  STL.64 [R1+0x500], R20 ;  /* 0x0005001401007387 */ /* 0x0001e20000100a00 */
[----:B------:R1:W-:Y:S03]  /*45580*/  STL.64 [R1+0x508], R22 ;  /* 0x0005081601007387 */ /* 0x0003e60000100a00 */
[----:B0-----:R-:W4:Y:S01]  /*45590*/  LDL.LU R20, [R1+0x4a0] ;  /* 0x0004a00001147983 */ /* 0x001f220000300800 */
[----:B------:R-:W4:Y:S02]  /*455a0*/  LDL.LU R21, [R1+0x4a4] ;  /* 0x0004a40001157983 */ /* 0x000f240000300800 */
[----:B-1----:R-:W4:Y:S02]  /*455b0*/  LDL.LU R22, [R1+0x4a8] ;  /* 0x0004a80001167983 */ /* 0x002f240000300800 */
[----:B------:R-:W4:Y:S01]  /*455c0*/  LDL.LU R23, [R1+0x4ac] ;  /* 0x0004ac0001177983 */ /* 0x000f220000300800 */
[C---:B---3--:R-:W-:Y:S11]  /*455d0*/  HMMA.16816.F32.BF16 R4, R16.reuse, R24, R4 ;  /* 0x000000181004723c */ /* 0x048ff60000041804 */
[----:B------:R-:W-:Y:S11]  /*455e0*/  @!UPT UIADD3 URZ, URZ, URZ, URZ ;  /* 0x0000003f3f3ff290 */ /* 0x000ff6000fffe03f */
[----:B------:R-:W-:Y:S01]  /*455f0*/  @!UPT UIADD3 URZ, URZ, URZ, URZ ;  /* 0x0000003f3f3ff290 */ /* 0x000fe2000fffe03f */
[----:B------:R0:W-:Y:S01]  /*45600*/  STL.64 [R1+0x4f0], R4 ;  /* 0x0004f00401007387 */ /* 0x0001e20000100a00 */
[----:B------:R1:W-:Y:S02]  /*45610*/  STL.64 [R1+0x4f8], R6 ;  /* 0x0004f80601007387 */ /* 0x0003e40000100a00 */
[----:B0-----:R-:W-:Y:S02]  /*45620*/  IMAD.MOV.U32 R5, RZ, RZ, R24 ;  /* 0x000000ffff057224 */ /* 0x001fe400078e0018 */
[----:B------:R-:W-:Y:S02]  /*45630*/  IMAD.MOV.U32 R4, RZ, RZ, R25 ;  /* 0x000000ffff047224 */ /* 0x000fe400078e0019 */
[----:B------:R-:W2:Y:S02]  /*45640*/  LDL.LU.64 R24, [R1+0x6040] ;  /* 0x0060400001187983 */ /* 0x000ea40000300a00 */
[----:B--2---:R-:W-:Y:S01]  /*45650*/  HMMA.16816.F32.BF16 R12, R16, R24, R12 ;  /* 0x00000018100c723c */ /* 0x004fe2000004180c */
        /* <DEDUP_REMOVED lines=15> */
[----:B------:R-:W2:Y:S02]  /*45750*/  LDL.LU.64 R12, [R1+0x6018] ;  /* 0x00601800010c7983 */ /* 0x000ea40000300a00 */
[----:B------:R-:W3:Y:S02]  /*45760*/  LDL.LU.64 R26, [R1+0x6010] ;  /* 0x00601000011a7983 */ /* 0x000ee40000300a00 */
[----:B------:R-:W2:Y:S02]  /*45770*/  LDL.LU.64 R24, [R1+0x6008] ;  /* 0x0060080001187983 */ /* 0x000ea40000300a00 */
[C---:B--2---:R-:W-:Y:S11]  /*45780*/  HMMA.16816.F32.BF16 R12, R16.reuse, R24, R12 ;  /* 0x00000018100c723c */ /* 0x044ff6000004180c */
[----:B------:R-:W-:Y:S11]  /*45790*/  @!UPT UIADD3 URZ, URZ, URZ, URZ ;  /* 0x0000003f3f3ff290 */ /* 0x000ff6000fffe03f */
[----:B------:R-:W-:Y:S01]  /*457a0*/  @!UPT UIADD3 URZ, URZ, URZ, URZ ;  /* 0x0000003f3f3ff290 */ /* 0x000fe2000fffe03f */
[----:B------:R-:W-:Y:S01]  /*457b0*/  STL.64 [R1+0x4c0], R12 ;  /* 0x0004c00c01007387 */ /* 0x000fe20000100a00 */
[----:B------:R0:W-:Y:S03]  /*457c0*/  STL.64 [R1+0x4c8], R14 ;  /* 0x0004c80e01007387 */ /* 0x0001e60000100a00 */
[----:B0-----:R-:W2:Y:S01]  /*457d0*/  LDL.LU.64 R14, [R1+0x6000] ;  /* 0x00600000010e7983 */ /* 0x001ea20000300a00 */
[----:B------:R-:W2:Y:S02]  /*457e0*/  LDL.LU.64 R12, [R1+0x5ff8] ;  /* 0x005ff800010c7983 */ /* 0x000ea40000300a00 */
[----:B---3--:R-:W-:Y:S02]  /*457f0*/  STL.64 [R1+0x5ec0], R26 ;  /* 0x005ec01a01007387 */ /* 0x008fe40000100a00 */
[----:B------:R0:W-:Y:S02]  /*45800*/  STL.64 [R1+0x5eb8], R24 ;  /* 0x005eb81801007387 */ /* 0x0001e40000100a00 */
[----:B0-----:R-:W2:Y:S01]  /*45810*/  LDL.LU R24, [R1+0x4b0] ;  /* 0x0004b00001187983 */ /* 0x001ea20000300800 */
[----:B------:R-:W2:Y:S02]  /*45820*/  LDL.LU R25, [R1+0x4b4] ;  /* 0x0004b40001197983 */ /* 0x000ea40000300800 */
[----:B------:R-:W2:Y:S02]  /*45830*/  LDL.LU R26, [R1+0x4b8] ;  /* 0x0004b800011a7983 */ /* 0x000ea40000300800 */
[----:B------:R-:W2:Y:S01]  /*45840*/  LDL.LU R27, [R1+0x4bc] ;  /* 0x0004bc00011b7983 */ /* 0x000ea20000300800 */
[C---:B----4-:R-:W-:Y:S08]  /*45850*/  HMMA.16816.F32.BF16 R20, R16.reuse, R8, R20 ;  /* 0x000000081014723c */ /* 0x050ff00000041814 */
[----:B--2---:R-:W-:Y:S01]  /*45860*/  HMMA.16816.F32.BF16 R24, R16, R12, R24 ;  /* 0x0000000c1018723c */ /* 0x004fe20000041818 */
[----:B------:R-:W-:Y:S11]  /*45870*/  STL.64 [R1+0x5fd0], R12 ;  /* 0x005fd00c01007387 */ /* 0x000ff60000100a00 */
[----:B------:R-:W-:Y:S11]  /*45880*/  @!UPT UIADD3 URZ, URZ, URZ, URZ ;  /* 0x0000003f3f3ff290 */ /* 0x000ff6000fffe03f */
[----:B------:R-:W-:Y:S01]  /*45890*/  STL.64 [R1+0x4b0], R24 ;  /* 0x0004b01801007387 */ /* 0x000fe20000100a00 */
[----:B------:R-:W-:Y:S02]  /*458a0*/  STL.64 [R1+0x4b8], R26 ;  /* 0x0004b81a01007387 */ /* 0x000fe40000100a00 */
[----:B------:R-:W-:Y:S02]  /*458b0*/  STL [R1+0x5eb4], R8 ;  /* 0x005eb40801007387 */ /* 0x000fe40000100800 */
[----:B------:R-:W-:Y:S01]  /*458c0*/  STL [R1+0x5eb0], R9 ;  /* 0x005eb00901007387 */ /* 0x000fe20000100800 */
[----:B------:R-:W-:Y:S01]  /*458d0*/  STL.64 [R1+0x4a0], R20 ;  /* 0x0004a01401007387 */ /* 0x000fe20000100a00 */
[----:B------:R-:W-:Y:S02]  /*458e0*/  STL.64 [R1+0x4a8], R22 ;  /* 0x0004a81601007387 */ /* 0x000fe40000100a00 */
[----:B------:R-:W0:Y:S04]  /*458f0*/  LDSM.16.MT88.4 R20, [R10+0x8100] ;  /* 0x008100000a14783b */ /* 0x000e280000004200 */
[----:B------:R-:W-:Y:S01]  /*45900*/  STL [R1+0x5fd8], R10 ;  /* 0x005fd80a01007387 */ /* 0x000fe20000100800 */
[----:B0-----:R-:W-:Y:S01]  /*45910*/  STL.64 [R1+0x5dd8], R22 ;  /* 0x005dd81601007387 */ /* 0x001fe20000100a00 */
[----:B------:R0:W-:Y:S03]  /*45920*/  STL.64 [R1+0x5dd0], R20 ;  /* 0x005dd01401007387 */ /* 0x0001e60000100a00 */
[----:B0-----:R-:W2:Y:S01]  /*45930*/  LDL.LU R20, [R1+0x440] ;  /* 0x0004400001147983 */ /* 0x001ea20000300800 */
[----:B------:R-:W2:Y:S02]  /*45940*/  LDL.LU R21, [R1+0x444] ;  /* 0x0004440001157983 */ /* 0x000ea40000300800 */
[----:B------:R-:W3:Y:S02]  /*45950*/  LDL.LU R22, [R1+0x448] ;  /* 0x0004480001167983 */ /* 0x000ee40000300800 */
[----:B------:R-:W3:Y:S02]  /*45960*/  LDL.LU R23, [R1+0x44c] ;  /* 0x00044c0001177983 */ /* 0x000ee40000300800 */
[----:B------:R-:W-:-:S02]  /*45970*/  IMAD.MOV.U32 R24, RZ, RZ, R3 ;  /* 0x000000ffff187224 */ /* 0x000fc400078e0003 */
[----:B------:R-:W-:Y:S01]  /*45980*/  IMAD.MOV.U32 R25, RZ, RZ, R11 ;  /* 0x000000ffff197224 */ /* 0x000fe200078e000b */
[----:B---3--:R-:W-:Y:S01]  /*45990*/  STL.64 [R1+0x5ed0], R22 ;  /* 0x005ed01601007387 */ /* 0x008fe20000100a00 */
[----:B--2---:R-:W-:Y:S02]  /*459a0*/  STL.64 [R1+0x5ec8], R20 ;  /* 0x005ec81401007387 */ /* 0x004fe40000100a00 */
[----:B------:R-:W2:Y:S02]  /*459b0*/  LDL.LU R3, [R1+0x5ff4] ;  /* 0x005ff40001037983 */ /* 0x000ea40000300800 */
[----:B------:R-:W3:Y:S01]  /*459c0*/  LDL.LU R11, [R1+0x5ff0] ;  /* 0x005ff000010b7983 */ /* 0x000ee20000300800 */
[----:B------:R0:W-:Y:S02]  /*459d0*/  STL.64 [R1+0x5ed8], R24 ;  /* 0x005ed81801007387 */ /* 0x0001e40000100a00 */
[----:B0-----:R-:W-:Y:S02]  /*459e0*/  IMAD.MOV.U32 R24, RZ, RZ, R7 ;  /* 0x000000ffff187224 */ /* 0x001fe400078e0007 */
[----:B------:R-:W-:-:S05]  /*459f0*/  IMAD.MOV.U32 R25, RZ, RZ, R6 ;  /* 0x000000ffff197224 */ /* 0x000fca00078e0006 */
[----:B------:R0:W-:Y:S01]  /*45a00*/  STL.64 [R1+0x5ef0], R24 ;  /* 0x005ef01801007387 */ /* 0x0001e20000100a00 */
[----:B------:R-:W4:Y:S02]  /*45a10*/  LDL.LU R20, [R1+0x460] ;  /* 0x0004600001147983 */ /* 0x000f240000300800 */
[----:B------:R-:W4:Y:S02]  /*45a20*/  LDL.LU R21, [R1+0x464] ;  /* 0x0004640001157983 */ /* 0x000f240000300800 */
[----:B------:R-:W2:Y:S01]  /*45a30*/  LDL.LU R22, [R1+0x468] ;  /* 0x0004680001167983 */ /* 0x000ea20000300800 */
[----:B------:R-:W2:Y:S01]  /*45a40*/  LDL.LU R23, [R1+0x46c] ;  /* 0x00046c0001177983 */ /* 0x000ea20000300800 */
[----:B0-----:R-:W-:Y:S02]  /*45a50*/  IMAD.MOV.U32 R24, RZ, RZ, R5 ;  /* 0x000000ffff187224 */ /* 0x001fe400078e0005 */
[----:B------:R-:W-:Y:S02]  /*45a60*/  IMAD.MOV.U32 R25, RZ, RZ, R4 ;  /* 0x000000ffff197224 */ /* 0x000fe400078e0004 */
[----:B------:R-:W-:-:S02]  /*45a70*/  IMAD.MOV.U32 R4, RZ, RZ, R0 ;  /* 0x000000ffff047224 */ /* 0x000fc400078e0000 */
[----:B------:R-:W-:Y:S01]  /*45a80*/  IMAD.MOV.U32 R5, RZ, RZ, R2 ;  /* 0x000000ffff057224 */ /* 0x000fe200078e0002 */
[----:B------:R0:W-:Y:S01]  /*45a90*/  STL.64 [R1+0x5f18], R24 ;  /* 0x005f181801007387 */ /* 0x0001e20000100a00 */
[----:B------:R-:W2:Y:S02]  /*45aa0*/  LDL.LU R0, [R1+0x5fec] ;  /* 0x005fec0001007983 */ /* 0x000ea40000300800 */
[----:B------:R-:W2:Y:S02]  /*45ab0*/  LDL.LU R2, [R1+0x5fe8] ;  /* 0x005fe80001027983 */ /* 0x000ea40000300800 */
[----:B------:R-:W-:Y:S01]  /*45ac0*/  STL.64 [R1+0x5f20], R4 ;  /* 0x005f200401007387 */ /* 0x000fe20000100a00 */
        /* <DEDUP_REMOVED lines=11> */
[----:B------:R0:W-:Y:S02]  /*45b80*/  STL.64 [R1+0x5f38], R24 ;  /* 0x005f381801007387 */ /* 0x0001e40000100a00 */
[----:B0-----:R-:W-:-:S02]  /*45b90*/  IMAD.MOV.U32 R24, RZ, RZ, R29 ;  /* 0x000000ffff187224 */ /* 0x001fc400078e001d */
[----:B------:R-:W-:-:S05]  /*45ba0*/  IMAD.MOV.U32 R25, RZ, RZ, R28 ;  /* 0x000000ffff197224 */ /* 0x000fca00078e001c */
[----:B------:R0:W-:Y:S04]  /*45bb0*/  STL.64 [R1+0x5f50], R24 ;  /* 0x005f501801007387 */ /* 0x0001e80000100a00 */
[----:B0-----:R-:W2:Y:S04]  /*45bc0*/  LDL.64 R24, [R1+0x100] ;  /* 0x0001000001187983 */ /* 0x001ea80000100a00 */
[----:B--2---:R-:W-:Y:S01]  /*45bd0*/  STL.64 [R1+0x5f68], R24 ;  /* 0x005f681801007387 */ /* 0x004fe20000100a00 */
[----:B------:R-:W2:Y:S03]  /*45be0*/  LDL.64 R4, [R1+0xe0] ;  /* 0x0000e00001047983 */ /* 0x000ea60000100a00 */
[----:B--2---:R0:W-:Y:S04]  /*45bf0*/  STL.64 [R1+0x5f48], R4 ;  /* 0x005f480401007387 */ /* 0x0041e80000100a00 */
[----:B0-----:R-:W2:Y:S01]  /*45c00*/  LDL.LU R4, [R1+0x7b0] ;  /* 0x0007b00001047983 */ /* 0x001ea20000300800 */
[----:B------:R-:W2:Y:S02]  /*45c10*/  LDL.LU R5, [R1+0x7b4] ;  /* 0x0007b40001057983 */ /* 0x000ea40000300800 */
[----:B------:R-:W2:Y:S02]  /*45c20*/  LDL.LU R6, [R1+0x7b8] ;  /* 0x0007b80001067983 */ /* 0x000ea40000300800 */
[----:B------:R-:W2:Y:S01]  /*45c30*/  LDL.LU R7, [R1+0x7bc] ;  /* 0x0007bc0001077983 */ /* 0x000ea20000300800 */
[----:B------:R-:W2:Y:S04]  /*45c40*/  LDL.64 R24, [R1+0x110] ;  /* 0x0001100001187983 */ /* 0x000ea80000100a00 */
[----:B--2---:R-:W-:Y:S01]  /*45c50*/  STL.64 [R1+0x5f80], R24 ;  /* 0x005f801801007387 */ /* 0x004fe20000100a00 */
[----:B------:R-:W-:Y:S02]  /*45c60*/  STL.64 [R1+0x5f60], R6 ;  /* 0x005f600601007387 */ /* 0x000fe40000100a00 */
[----:B------:R0:W-:Y:S02]  /*45c70*/  STL.64 [R1+0x5f58], R4 ;  /* 0x005f580401007387 */ /* 0x0001e40000100a00 */
[----:B0-----:R-:W2:Y:S01]  /*45c80*/  LDL.LU R4, [R1+0x7c0] ;  /* 0x0007c00001047983 */ /* 0x001ea20000300800 */
[----:B------:R-:W2:Y:S02]  /*45c90*/  LDL.LU R5, [R1+0x7c4] ;  /* 0x0007c40001057983 */ /* 0x000ea40000300800 */
[----:B------:R-:W2:Y:S02]  /*45ca0*/  LDL.LU R6, [R1+0x7c8] ;  /* 0x0007c80001067983 */ /* 0x000ea40000300800 */
[----:B------:R-:W2:Y:S02]  /*45cb0*/  LDL.LU R7, [R1+0x7cc] ;  /* 0x0007cc0001077983 */ /* 0x000ea40000300800 */
[----:B------:R-:W-:-:S02]  /*45cc0*/  IMAD.MOV.U32 R24, RZ, RZ, R15 ;  /* 0x000000ffff187224 */ /* 0x000fc400078e000f */
[----:B------:R-:W-:-:S05]  /*45cd0*/  IMAD.MOV.U32 R25, RZ, RZ, R14 ;  /* 0x000000ffff197224 */ /* 0x000fca00078e000e */
[----:B------:R3:W-:Y:S02]  /*45ce0*/  STL.64 [R1+0x5f98], R24 ;  /* 0x005f981801007387 */ /* 0x0007e40000100a00 */
[----:B---3--:R-:W-:Y:S02]  /*45cf0*/  IMAD.MOV.U32 R24, RZ, RZ, R11 ;  /* 0x000000ffff187224 */ /* 0x008fe400078e000b */
[----:B------:R-:W-:-:S05]  /*45d00*/  IMAD.MOV.U32 R25, RZ, RZ, R3 ;  /* 0x000000ffff197224 */ /* 0x000fca00078e0003 */
[----:B------:R-:W-:Y:S04]  /*45d10*/  STL.64 [R1+0x5fb0], R24 ;  /* 0x005fb01801007387 */ /* 0x000fe80000100a00 */
[----:B--2---:R-:W-:Y:S01]  /*45d20*/  STL.64 [R1+0x5f78], R6 ;  /* 0x005f780601007387 */ /* 0x004fe20000100a00 */
[----:B------:R0:W-:Y:S03]  /*45d30*/  STL.64 [R1+0x5f70], R4 ;  /* 0x005f700401007387 */ /* 0x0001e60000100a00 */
[----:B0-----:R-:W2:Y:S01]  /*45d40*/  LDL.LU R4, [R1+0x7d0] ;  /* 0x0007d00001047983 */ /* 0x001ea20000300800 */
[----:B------:R-:W2:Y:S02]  /*45d50*/  LDL.LU R5, [R1+0x7d4] ;  /* 0x0007d40001057983 */ /* 0x000ea40000300800 */
[----:B------:R-:W3:Y:S02]  /*45d60*/  LDL.LU R6, [R1+0x7d8] ;  /* 0x0007d80001067983 */ /* 0x000ee40000300800 */
[----:B------:R-:W3:Y:S01]  /*45d70*/  LDL.LU R7, [R1+0x7dc] ;  /* 0x0007dc0001077983 */ /* 0x000ee20000300800 */
[----:B------:R-:W2:Y:S01]  /*45d80*/  LDL.64 R12, [R1+0x150] ;  /* 0x00015000010c7983 */ /* 0x000ea20000100a00 */
[----:B------:R-:W-:-:S02]  /*45d90*/  IMAD.MOV.U32 R24, RZ, RZ, R2 ;  /* 0x000000ffff187224 */ /* 0x000fc400078e0002 */
[----:B------:R-:W-:Y:S01]  /*45da0*/  IMAD.MOV.U32 R25, RZ, RZ, R0 ;  /* 0x000000ffff197224 */ /* 0x000fe200078e0000 */
[----:B--2---:R-:W-:Y:S04]  /*45db0*/  STL.64 [R1+0x5fe0], R12 ;  /* 0x005fe00c01007387 */ /* 0x004fe80000100a00 */
[----:B------:R0:W-:Y:S02]  /*45dc0*/  STL.64 [R1+0x5fc8], R24 ;  /* 0x005fc81801007387 */ /* 0x0001e40000100a00 */
        /* <DEDUP_REMOVED lines=8> */
[----:B------:R-:W2:Y:S01]  /*45e50*/  LDL.64 R8, [R1+0x30] ;  /* 0x0000300001087983 */ /* 0x000ea20000100a00 */
        /* <DEDUP_REMOVED lines=19> */
[----:B------:R-:W-:Y:S01]  /*45f90*/  STL.64 [R1+0x5ee8], R22 ;  /* 0x005ee81601007387 */ /* 0x000fe20000100a00 */
[----:B----4-:R0:W-:Y:S03]  /*45fa0*/  STL.64 [R1+0x5ee0], R20 ;  /* 0x005ee01401007387 */ /* 0x0101e60000100a00 */
[----:B0-----:R-:W3:Y:S01]  /*45fb0*/  LDL.LU R20, [R1+0x470] ;  /* 0x0004700001147983 */ /* 0x001ee20000300800 */
[----:B------:R-:W3:Y:S02]  /*45fc0*/  LDL.LU R21, [R1+0x474] ;  /* 0x0004740001157983 */ /* 0x000ee40000300800 */
[----:B------:R-:W4:Y:S02]  /*45fd0*/  LDL.LU R22, [R1+0x478] ;  /* 0x0004780001167983 */ /* 0x000f240000300800 */
[----:B------:R-:W4:Y:S02]  /*45fe0*/  LDL.LU R23, [R1+0x47c] ;  /* 0x00047c0001177983 */ /* 0x000f240000300800 */
[----:B----4-:R-:W-:Y:S01]  /*45ff0*/  STL.64 [R1+0x5f00], R22 ;  /* 0x005f001601007387 */ /* 0x010fe20000100a00 */
[----:B---3--:R0:W-:Y:S03]  /*46000*/  STL.64 [R1+0x5ef8], R20 ;  /* 0x005ef81401007387 */ /* 0x0081e60000100a00 */
[----:B0-----:R-:W3:Y:S01]  /*46010*/  LDL.LU R20, [R1+0x480] ;  /* 0x0004800001147983 */ /* 0x001ee20000300800 */
[----:B------:R-:W3:Y:S02]  /*46020*/  LDL.LU R21, [R1+0x484] ;  /* 0x0004840001157983 */ /* 0x000ee40000300800 */
[----:B------:R-:W3:Y:S02]  /*46030*/  LDL.LU R22, [R1+0x488] ;  /* 0x0004880001167983 */ /* 0x000ee40000300800 */
[----:B------:R-:W3:Y:S01]  /*46040*/  LDL.LU R23, [R1+0x48c] ;  /* 0x00048c0001177983 */ /* 0x000ee20000300800 */
[----:B------:R0:W-:Y:S01]  /*46050*/  STL.64 [R1+0x830], R12 ;  /* 0x0008300c01007387 */ /* 0x0001e20000100a00 */
[----:B------:R-:W-:Y:S03]  /*46060*/  STL.64 [R1+0x838], R14 ;  /* 0x0008380e01007387 */ /* 0x000fe60000100a00 */
[----:B0-----:R-:W4:Y:S01]  /*46070*/  LDL.LU.64 R12, [R1+0x5fe0] ;  /* 0x005fe000010c7983 */ /* 0x001f220000300a00 */
[----:B------:R-:W2:Y:S01]  /*46080*/  LDL.LU R10, [R1+0x5fd8] ;  /* 0x005fd800010a7983 */ /* 0x000ea20000300800 */
[----:B----4-:R-:W-:Y:S01]  /*46090*/  HMMA.16816.F32.BF16 R24, R16, R12, R24 ;  /* 0x0000000c1018723c */ /* 0x010fe20000041818 */
[----:B------:R-:W-:-:S02]  /*460a0*/  IMAD.MOV.U32 R11, RZ, RZ, R12 ;  /* 0x000000ffff0b7224 */ /* 0x000fc400078e000c */
[----:B------:R-:W-:Y:S02]  /*460b0*/  IMAD.MOV.U32 R3, RZ, RZ, R13 ;  /* 0x000000ffff037224 */ /* 0x000fe400078e000d */
[----:B------:R-:W4:Y:S11]  /*460c0*/  LDL.LU.64 R12, [R1+0x5fd0] ;  /* 0x005fd000010c7983 */ /* 0x000f360000300a00 */
[----:B------:R-:W-:Y:S07]  /*460d0*/  @!UPT UIADD3 URZ, URZ, URZ, URZ ;  /* 0x0000003f3f3ff290 */ /* 0x000fee000fffe03f */
[----:B------:R0:W-:Y:S04]  /*460e0*/  STL.64 [R1+0x820], R24 ;  /* 0x0008201801007387 */ /* 0x0001e80000100a00 */
[----:B0-----:R-:W2:Y:S01]  /*460f0*/  LDL.LU.64 R24, [R1+0x5fc8] ;  /* 0x005fc80001187983 */ /* 0x001ea20000300a00 */
[----:B------:R-:W-:Y:S02]  /*46100*/  IMAD.MOV.U32 R14, RZ, RZ, R26 ;  /* 0x000000ffff0e7224 */ /* 0x000fe400078e001a */
[----:B------:R-:W-:-:S05]  /*46110*/  IMAD.MOV.U32 R15, RZ, RZ, R27 ;  /* 0x000000ffff0f7224 */ /* 0x000fca00078e001b */
        /* <DEDUP_REMOVED lines=21> */
[----:B------:R-:W-:Y:S03]  /*46270*/  STL.64 [R1+0x7f8], R26 ;  /* 0x0007f81a01007387 */ /* 0x000fe60000100a00 */
        /* <DEDUP_REMOVED lines=20> */
[----:B------:R-:W2:Y:S11]  /*463c0*/  LDL.LU.64 R4, [R1+0x5f48] ;  /* 0x005f480001047983 */ /* 0x000eb60000300a00 */
[----:B------:R-:W-:Y:S11]  /*463d0*/  @!UPT UIADD3 URZ, URZ, URZ, URZ ;  /* 0x0000003f3f3ff290 */ /* 0x000ff6000fffe03f */
[----:B------:R-:W-:Y:S01]  /*463e0*/  STL.64 [R1+0x7c0], R24 ;  /* 0x0007c01801007387 */ /* 0x000fe20000100a00 */
[----:B------:R0:W-:Y:S03]  /*463f0*/  STL.64 [R1+0x7c8], R26 ;  /* 0x0007c81a01007387 */ /* 0x0001e60000100a00 */
[----:B0-----:R-:W3:Y:S01]  /*46400*/  LDL.LU.64 R26, [R1+0x5f40] ;  /* 0x005f4000011a7983 */ /* 0x001ee20000300a00 */
[----:B------:R-:W3:Y:S02]  /*46410*/  LDL.LU.64 R24, [R1+0x5f38] ;  /* 0x005f380001187983 */ /* 0x000ee40000300a00 */
[----:B------:R-:W-:Y:S02]  /*46420*/  IMAD.MOV.U32 R2, RZ, RZ, R8 ;  /* 0x000000ffff027224 */ /* 0x000fe400078e0008 */
[----:B------:R-:W-:Y:S02]  /*46430*/  IMAD.MOV.U32 R0, RZ, RZ, R9 ;  /* 0x000000ffff007224 */ /* 0x000fe400078e0009 */
[----:B--2---:R-:W-:-:S02]  /*46440*/  IMAD.MOV.U32 R8, RZ, RZ, R4 ;  /* 0x000000ffff087224 */ /* 0x004fc400078e0004 */
[----:B------:R-:W-:Y:S01]  /*46450*/  IMAD.MOV.U32 R9, RZ, RZ, R5 ;  /* 0x000000ffff097224 */ /* 0x000fe200078e0005 */
[C---:B---3--:R-:W-:Y:S11]  /*46460*/  HMMA.16816.F32.BF16 R24, R16.reuse, R4, R24 ;  /* 0x000000041018723c */ /* 0x048ff60000041818 */
[----:B------:R-:W-:Y:S11]  /*46470*/  @!UPT UIADD3 URZ, URZ, URZ, URZ ;  /* 0x0000003f3f3ff290 */ /* 0x000ff6000fffe03f */
[----:B------:R-:W-:Y:S01]  /*46480*/  @!UPT UIADD3 URZ, URZ, URZ, URZ ;  /* 0x0000003f3f3ff290 */ /* 0x000fe2000fffe03f */
[----:B------:R-:W-:Y:S01]  /*46490*/  STL.64 [R1+0x7b0], R24 ;  /* 0x0007b01801007387 */ /* 0x000fe20000100a00 */
[----:B------:R0:W-:Y:S03]  /*464a0*/  STL.64 [R1+0x7b8], R26 ;  /* 0x0007b81a01007387 */ /* 0x0001e60000100a00 */
[----:B0-----:R-:W2:Y:S01]  /*464b0*/  LDL.LU.64 R26, [R1+0x5f30] ;  /* 0x005f3000011a7983 */ /* 0x001ea20000300a00 */
[----:B------:R-:W2:Y:S02]  /*464c0*/  LDL.LU.64 R24, [R1+0x5f28] ;  /* 0x005f280001187983 */ /* 0x000ea40000300a00 */
[----:B------:R-:W2:Y:S02]  /*464d0*/  LDL.LU.64 R4, [R1+0x5f20] ;  /* 0x005f200001047983 */ /* 0x000ea40000300a00 */
[----:B--2---:R-:W-:Y:S01]  /*464e0*/  HMMA.16816.F32.BF16 R16, R16, R4, R24 ;  /* 0x000000041010723c */ /* 0x004fe20000041818 */
[----:B------:R-:W2:Y:S01]  /*464f0*/  LDL.LU.64 R24, [R1+0x5f18] ;  /* 0x005f180001187983 */ /* 0x000ea20000300a00 */
[----:B------:R-:W2:Y:S02]  /*46500*/  LDL.LU.64 R6, [R1+0x5f10] ;  /* 0x005f100001067983 */ /* 0x000ea40000300a00 */
[----:B------:R-:W2:Y:S11]  /*46510*/  LDL.LU.64 R4, [R1+0x5f08] ;  /* 0x005f080001047983 */ /* 0x000eb60000300a00 */
[----:B------:R-:W-:Y:S08]  /*46520*/  @!UPT UIADD3 URZ, URZ, URZ, URZ ;  /* 0x0000003f3f3ff290 */ /* 0x000ff0000fffe03f */
[----:B------:R0:W-:Y:S01]  /*46530*/  STL.64 [R1+0x490], R16 ;  /* 0x0004901001007387 */ /* 0x0001e20000100a00 */
[----:B------:R1:W-:Y:S03]  /*46540*/  STL.64 [R1+0x498], R18 ;  /* 0x0004981201007387 */ /* 0x0003e60000100a00 */
[----:B0-----:R-:W3:Y:S01]  /*46550*/  LDL.LU R16, [R1+0x450] ;  /* 0x0004500001107983 */ /* 0x001ee20000300800 */
[----:B------:R-:W3:Y:S02]  /*46560*/  LDL.LU R17, [R1+0x454] ;  /* 0x0004540001117983 */ /* 0x000ee40000300800 */
[----:B-1----:R-:W3:Y:S02]  /*46570*/  LDL.LU R18, [R1+0x458] ;  /* 0x0004580001127983 */ /* 0x002ee40000300800 */
[----:B------:R-:W3:Y:S01]  /*46580*/  LDL.LU R19, [R1+0x45c] ;  /* 0x00045c0001137983 */ /* 0x000ee20000300800 */
        /* <DEDUP_REMOVED lines=15> */
[----:B------:R-:W4:Y:S01]  /*46680*/  LDL.LU.64 R22, [R1+0x5ed0] ;  /* 0x005ed00001167983 */ /* 0x000f220000300a00 */
[----:B------:R-:W4:Y:S11]  /*46690*/  LDL.LU.64 R20, [R1+0x5ec8] ;  /* 0x005ec80001147983 */ /* 0x000f360000300a00 */
[----:B------:R-:W-:Y:S09]  /*466a0*/  @!UPT UIADD3 URZ, URZ, URZ, URZ ;  /* 0x0000003f3f3ff290 */ /* 0x000ff2000fffe03f */
[----:B------:R-:W-:Y:S01]  /*466b0*/  STL.64 [R1+0x460], R24 ;  /* 0x0004601801007387 */ /* 0x000fe20000100a00 */
[----:B------:R0:W-:Y:S03]  /*466c0*/  STL.64 [R1+0x468], R26 ;  /* 0x0004681a01007387 */ /* 0x0001e60000100a00 */
[----:B0-----:R-:W2:Y:S01]  /*466d0*/  LDL.LU.64 R26, [R1+0x5ec0] ;  /* 0x005ec000011a7983 */ /* 0x001ea20000300a00 */
[----:B------:R-:W3:Y:S02]  /*466e0*/  LDL.LU.64 R24, [R1+0x5eb8] ;  /* 0x005eb80001187983 */ /* 0x000ee40000300a00 */
[C---:B---3--:R-:W-:Y:S01]  /*466f0*/  HMMA.16816.F32.BF16 R16, R4.reuse, R24, R16 ;  /* 0x000000180410723c */ /* 0x048fe20000041810 */
[----:B--2---:R-:W-:Y:S01]  /*46700*/  STL.64 [R1+0x5db8], R26 ;  /* 0x005db81a01007387 */ /* 0x004fe20000100a00 */
[----:B------:R-:W-:Y:S11]  /*46710*/  STL.64 [R1+0x5db0], R24 ;  /* 0x005db01801007387 */ /* 0x000ff60000100a00 */
[----:B------:R-:W-:Y:S10]  /*46720*/  @!UPT UIADD3 URZ, URZ, URZ, URZ ;  /* 0x0000003f3f3ff290 */ /* 0x000ff4000fffe03f */
[----:B------:R-:W-:Y:S01]  /*46730*/  STL.64 [R1+0x450], R16 ;  /* 0x0004501001007387 */ /* 0x000fe20000100a00 */
[----:B------:R4:W-:Y:S02]  /*46740*/  STL.64 [R1+0x458], R18 ;  /* 0x0004581201007387 */ /* 0x0009e40000100a00 */
[----:B----4-:R-:W-:Y:S01]  /*46750*/  HMMA.16816.F32.BF16 R16, R4, R12, R20 ;  /* 0x0000000c0410723c */ /* 0x010fe20000041814 */
[----:B------:R-:W2:Y:S11]  /*46760*/  LDL.LU R20, [R1+0x420] ;  /* 0x0004200001147983 */ /* 0x000eb60000300800 */
[----:B------:R-:W-:Y:S11]  /*46770*/  @!UPT UIADD3 URZ, URZ, URZ, URZ ;  /* 0x0000003f3f3ff290 */ /* 0x000ff6000fffe03f */
[----:B------:R-:W-:Y:S01]  /*46780*/  STL.64 [R1+0x440], R16 ;  /* 0x0004401001007387 */ /* 0x000fe20000100a00 */
[----:B------:R-:W-:Y:S02]  /*46790*/  STL.64 [R1+0x448], R18 ;  /* 0x0004481201007387 */ /* 0x000fe40000100a00 */
[----:B------:R-:W2:Y:S02]  /*467a0*/  LDL.LU R21, [R1+0x424] ;  /* 0x0004240001157983 */ /* 0x000ea40000300800 */
[----:B------:R-:W3:Y:S01]  /*467b0*/  LDL.LU R22, [R1+0x428] ;  /* 0x0004280001167983 */ /* 0x000ee20000300800 */
[----:B------:R-:W3:Y:S04]  /*467c0*/  LDL.LU R23, [R1+0x42c] ;  /* 0x00042c0001177983 */ /* 0x000ee80000300800 */
[----:B---3--:R-:W-:Y:S01]  /*467d0*/  STL.64 [R1+0x5de8], R22 ;  /* 0x005de81601007387 */ /* 0x008fe20000100a00 */
[----:B--2---:R0:W-:Y:S02]  /*467e0*/  STL.64 [R1+0x5de0], R20 ;  /* 0x005de01401007387 */ /* 0x0041e40000100a00 */
[----:B0-----:R-:W-:-:S02]  /*467f0*/  IMAD.MOV.U32 R20, RZ, RZ, R8 ;  /* 0x000000ffff147224 */ /* 0x001fc400078e0008 */
[----:B------:R-:W-:Y:S01]  /*46800*/  IMAD.MOV.U32 R21, RZ, RZ, R9 ;  /* 0x000000ffff157224 */ /* 0x000fe200078e0009 */
[----:B------:R-:W2:Y:S01]  /*46810*/  LDL.LU R8, [R1+0x5eb4] ;  /* 0x005eb40001087983 */ /* 0x000ea20000300800 */
[----:B------:R-:W2:Y:S03]  /*46820*/  LDL.LU R9, [R1+0x5eb0] ;  /* 0x005eb00001097983 */ /* 0x000ea60000300800 */
[----:B------:R-:W-:Y:S01]  /*46830*/  STL.64 [R1+0x5e00], R20 ;  /* 0x005e001401007387 */ /* 0x000fe20000100a00 */
[----:B------:R-:W3:Y:S03]  /*46840*/  LDL.64 R24, [R1+0x10] ;  /* 0x0000100001187983 */ /* 0x000ee60000100a00 */
[----:B---3--:R0:W-:Y:S04]  /*46850*/  STL.64 [R1+0x5dc8], R24 ;  /* 0x005dc81801007387 */ /* 0x0081e80000100a00 */
[----:B0-----:R-:W3:Y:S01]  /*46860*/  LDL.LU R24, [R1+0x410] ;  /* 0x0004100001187983 */ /* 0x001ee20000300800 */
[----:B------:R-:W3:Y:S02]  /*46870*/  LDL.LU R25, [R1+0x414] ;  /* 0x0004140001197983 */ /* 0x000ee40000300800 */
[----:B------:R-:W4:Y:S02]  /*46880*/  LDL.LU R26, [R1+0x418] ;  /* 0x00041800011a7983 */ /* 0x000f240000300800 */
[----:B------:R-:W4:Y:S01]  /*46890*/  LDL.LU R27, [R1+0x41c] ;  /* 0x00041c00011b7983 */ /* 0x000f220000300800 */
[----:B------:R-:W2:Y:S04]  /*468a0*/  LDL.64 R20, [R1+0xf0] ;  /* 0x0000f00001147983 */ /* 0x000ea80000100a00 */
[----:B--2---:R-:W-:Y:S01]  /*468b0*/  STL.64 [R1+0x5e18], R20 ;  /* 0x005e181401007387 */ /* 0x004fe20000100a00 */
[----:B----4-:R-:W-:Y:S02]  /*468c0*/  STL.64 [R1+0x5df8], R26 ;  /* 0x005df81a01007387 */ /* 0x010fe40000100a00 */
[----:B---3--:R0:W-:Y:S02]  /*468d0*/  STL.64 [R1+0x5df0], R24 ;  /* 0x005df01801007387 */ /* 0x0081e40000100a00 */
        /* <DEDUP_REMOVED lines=16> */
[----:B------:R-:W4:Y:S04]  /*469e0*/  LDL.64 R20, [R1+0x120] ;  /* 0x0001200001147983 */ /* 0x000f280000100a00 */
[----:B----4-:R0:W-:Y:S04]  /*469f0*/  STL.64 [R1+0x5e60], R20 ;  /* 0x005e601401007387 */ /* 0x0101e80000100a00 */
[----:B0-----:R-:W4:Y:S04]  /*46a00*/  LDL.64 R20, [R1+0x130] ;  /* 0x0001300001147983 */ /* 0x001f280000100a00 */
[----:B----4-:R-:W-:Y:S01]  /*46a10*/  STL.64 [R1+0x5e78], R20 ;  /* 0x005e781401007387 */ /* 0x010fe20000100a00 */
[----:B---3--:R-:W-:Y:S02]  /*46a20*/  STL.64 [R1+0x5e28], R26 ;  /* 0x005e281a01007387 */ /* 0x008fe40000100a00 */
[----:B--2---:R0:W-:Y:S02]  /*46a30*/  STL.64 [R1+0x5e20], R24 ;  /* 0x005e201801007387 */ /* 0x0041e40000100a00 */
[----:B0-----:R-:W2:Y:S01]  /*46a40*/  LDL.LU R24, [R1+0x730] ;  /* 0x0007300001187983 */ /* 0x001ea20000300800 */
[----:B------:R-:W2:Y:S02]  /*46a50*/  LDL.LU R25, [R1+0x734] ;  /* 0x0007340001197983 */ /* 0x000ea40000300800 */
[----:B------:R-:W3:Y:S02]  /*46a60*/  LDL.LU R26, [R1+0x738] ;  /* 0x00073800011a7983 */ /* 0x000ee40000300800 */
[----:B------:R-:W3:Y:S01]  /*46a70*/  LDL.LU R27, [R1+0x73c] ;  /* 0x00073c00011b7983 */ /* 0x000ee20000300800 */
[----:B------:R-:W4:Y:S04]  /*46a80*/  LDL.64 R20, [R1+0x140] ;  /* 0x0001400001147983 */ /* 0x000f280000100a00 */
[----:B----4-:R0:W-:Y:S02]  /*46a90*/  STL.64 [R1+0x5e80], R20 ;  /* 0x005e801401007387 */ /* 0x0101e40000100a00 */
[----:B0-----:R-:W-:-:S02]  /*46aa0*/  IMAD.MOV.U32 R20, RZ, RZ, R11 ;  /* 0x000000ffff147224 */ /* 0x001fc400078e000b */
[----:B------:R-:W-:-:S05]  /*46ab0*/  IMAD.MOV.U32 R21, RZ, RZ, R3 ;  /* 0x000000ffff157224 */ /* 0x000fca00078e0003 */
[----:B------:R-:W-:Y:S01]  /*46ac0*/  STL.64 [R1+0x5e98], R20 ;  /* 0x005e981401007387 */ /* 0x000fe20000100a00 */
[----:B---3--:R-:W-:Y:S02]  /*46ad0*/  STL.64 [R1+0x5e40], R26 ;  /* 0x005e401a01007387 */ /* 0x008fe40000100a00 */
[----:B--2---:R0:W-:Y:S02]  /*46ae0*/  STL.64 [R1+0x5e38], R24 ;  /* 0x005e381801007387 */ /* 0x0041e40000100a00 */
[----:B0-----:R-:W2:Y:S01]  /*46af0*/  LDL.LU R24, [R1+0x740] ;  /* 0x0007400001187983 */ /* 0x001ea20000300800 */
[----:B------:R-:W2:Y:S02]  /*46b00*/  LDL.LU R25, [R1+0x744] ;  /* 0x0007440001197983 */ /* 0x000ea40000300800 */
[----:B------:R-:W3:Y:S02]  /*46b10*/  LDL.LU R26, [R1+0x748] ;  /* 0x00074800011a7983 */ /* 0x000ee40000300800 */
[----:B------:R-:W3:Y:S01]  /*46b20*/  LDL.LU R27, [R1+0x74c] ;  /* 0x00074c00011b7983 */ /* 0x000ee20000300800 */
[----:B------:R-:W4:Y:S01]  /*46b30*/  LDL.LU R16, [R1+0x430] ;  /* 0x0004300001107983 */ /* 0x000f220000300800 */
        /* <DEDUP_REMOVED lines=22> */
[----:B------:R-:W-:Y:S01]  /*46ca0*/  IMAD.MOV.U32 R20, RZ, RZ, R2 ;  /* 0x000000ffff147224 */ /* 0x000fe200078e0002 */
[----:B---3--:R-:W-:Y:S01]  /*46cb0*/  STL.64 [R1+0x5ea8], R26 ;  /* 0x005ea81a01007387 */ /* 0x008fe20000100a00 */
[----:B--2---:R0:W-:Y:S03]  /*46cc0*/  STL.64 [R1+0x5ea0], R24 ;  /* 0x005ea01801007387 */ /* 0x0041e60000100a00 */
[----:B0-----:R-:W2:Y:S01]  /*46cd0*/  LDL.LU R24, [R1+0x790] ;  /* 0x0007900001187983 */ /* 0x001ea20000300800 */
[----:B------:R-:W2:Y:S02]  /*46ce0*/  LDL.LU R25, [R1+0x794] ;  /* 0x0007940001197983 */ /* 0x000ea40000300800 */
[----:B------:R-:W2:Y:S02]  /*46cf0*/  LDL.LU R26, [R1+0x798] ;  /* 0x00079800011a7983 */ /* 0x000ea40000300800 */
[----:B------:R-:W2:Y:S01]  /*46d00*/  LDL.LU R27, [R1+0x79c] ;  /* 0x00079c00011b7983 */ /* 0x000ea20000300800 */
[----:B------:R0:W-:Y:S04]  /*46d10*/  STL.64 [R1+0x5dc0], R12 ;  /* 0x005dc00c01007387 */ /* 0x0001e80000100a00 */
[----:B0-----:R-:W3:Y:S01]  /*46d20*/  LDL.LU R12, [R1+0x400] ;  /* 0x00040000010c7983 */ /* 0x001ee20000300800 */
[----:B------:R-:W3:Y:S02]  /*46d30*/  LDL.LU R13, [R1+0x404] ;  /* 0x00040400010d7983 */ /* 0x000ee40000300800 */
[----:B------:R-:W3:Y:S02]  /*46d40*/  LDL.LU R14, [R1+0x408] ;  /* 0x00040800010e7983 */ /* 0x000ee40000300800 */
[----:B------:R-:W3:Y:S02]  /*46d50*/  LDL.LU R15, [R1+0x40c] ;  /* 0x00040c00010f7983 */ /* 0x000ee40000300800 */
[----:B------:R-:W-:Y:S01]  /*46d60*/  STL.64 [R1+0x430], R16 ;  /* 0x0004301001007387 */ /* 0x000fe20000100a00 */
[----:B------:R-:W-:Y:S02]  /*46d70*/  STL.64 [R1+0x438], R18 ;  /* 0x0004381201007387 */ /* 0x000fe40000100a00 */
[----:B------:R-:W0:Y:S04]  /*46d80*/  LDSM.16.MT88.4 R16, [R10+0x8180] ;  /* 0x008180000a10783b */ /* 0x000e280000004200 */
[----:B------:R-:W-:Y:S01]  /*46d90*/  IMAD.MOV.U32 R21, RZ, RZ, R0 ;  /* 0x000000ffff157224 */ /* 0x000fe200078e0000 */
[----:B------:R-:W-:Y:S01]  /*46da0*/  STL [R1+0x5d98], R10 ;  /* 0x005d980a01007387 */ /* 0x000fe20000100800 */
[----:B------:R1:W-:Y:S03]  /*46db0*/  STL.64 [R1+0x5d90], R8 ;  /* 0x005d900801007387 */ /* 0x0003e60000100a00 */
[----:B-1----:R-:W4:Y:S01]  /*46dc0*/  LDL.LU R8, [R1+0x770] ;  /* 0x0007700001087983 */ /* 0x002f220000300800 */
[----:B------:R-:W4:Y:S02]  /*46dd0*/  LDL.LU R9, [R1+0x774] ;  /* 0x0007740001097983 */ /* 0x000f240000300800 */
[----:B------:R-:W4:Y:S02]  /*46de0*/  LDL.LU R10, [R1+0x778] ;  /* 0x00077800010a7983 */ /* 0x000f240000300800 */
[----:B------:R-:W4:Y:S01]  /*46df0*/  LDL.LU R11, [R1+0x77c] ;  /* 0x00077c00010b7983 */ /* 0x000f220000300800 */
[----:B0-----:R-:W-:Y:S01]  /*46e00*/  STL.64 [R1+0x5cd0], R18 ;  /* 0x005cd01201007387 */ /* 0x001fe20000100a00 */
[----:B------:R0:W-:Y:S03]  /*46e10*/  STL.64 [R1+0x5cc8], R16 ;  /* 0x005cc81001007387 */ /* 0x0001e60000100a00 */
[----:B0-----:R-:W3:Y:S01]  /*46e20*/  LDL.64 R16, [R1+0xd0] ;  /* 0x0000d00001107983 */ /* 0x001ee20000100a00 */
        /* <DEDUP_REMOVED lines=13> */
[----:B0-----:R-:W4:Y:S02]  /*46f00*/  LDL.LU.64 R20, [R1+0x5e80] ;  /* 0x005e800001147983 */ /* 0x001f240000300a00 */
[C---:B----4-:R-:W-:Y:S01]  /*46f10*/  HMMA.16816.F32.BF16 R8, R4.reuse, R20, R8 ;  /* 0x000000140408723c */ /* 0x050fe20000041808 */
[----:B------:R-:W-:Y:S11]  /*46f20*/  IMAD.MOV.U32 R3, RZ, RZ, R21 ;  /* 0x000000ffff037224 */ /* 0x000ff600078e0015 */
[----:B------:R-:W-:Y:S11]  /*46f30*/  @!UPT UIADD3 URZ, URZ, URZ, URZ ;  /* 0x0000003f3f3ff290 */ /* 0x000ff6000fffe03f */
[----:B------:R0:W-:Y:S01]  /*46f40*/  STL.64 [R1+0x780], R8 ;  /* 0x0007800801007387 */ /* 0x0001e20000100a00 */
[----:B------:R-:W-:Y:S02]  /*46f50*/  STL.64 [R1+0x788], R10 ;  /* 0x0007880a01007387 */ /* 0x000fe40000100a00 */
[----:B0-----:R-:W-:Y:S02]  /*46f60*/  IMAD.MOV.U32 R8, RZ, RZ, R20 ;  /* 0x000000ffff087224 */ /* 0x001fe400078e0014 */
[----:B------:R-:W2:Y:S02]  /*46f70*/  LDL.LU.64 R20, [R1+0x5e78] ;  /* 0x005e780001147983 */ /* 0x000ea40000300a00 */
        /* <DEDUP_REMOVED lines=47> */
[----:B0-----:R-:W3:Y:S01]  /*47270*/  LDL.LU.64 R22, [R1+0x5de8] ;  /* 0x005de80001167983 */ /* 0x001ee20000300a00 */
[----:B------:R-:W3:Y:S02]  /*47280*/  LDL.LU.64 R20, [R1+0x5de0] ;  /* 0x005de00001147983 */ /* 0x000ee40000300a00 */
[----:B---3--:R-:W-:Y:S01]  /*47290*/  HMMA.16816.F32.BF16 R4, R4, R16, R20 ;  /* 0x000000100404723c */ /* 0x008fe20000041814 */
[----:B------:R-:W2:Y:S01]  /*472a0*/  LDL.LU.64 R22, [R1+0x5dd8] ;  /* 0x005dd80001167983 */ /* 0x000ea20000300a00 */
[----:B------:R-:W2:Y:S11]  /*472b0*/  LDL.LU.64 R20, [R1+0x5dd0] ;  /* 0x005dd00001147983 */ /* 0x000eb60000300a00 */
[----:B------:R-:W-:Y:S10]  /*472c0*/  @!UPT UIADD3 URZ, URZ, URZ, URZ ;  /* 0x0000003f3f3ff290 */ /* 0x000ff4000fffe03f */
[----:B------:R0:W-:Y:S01]  /*472d0*/  STL.64 [R1+0x420], R4 ;  /* 0x0004200401007387 */ /* 0x0001e20000100a00 */
[----:B------:R-:W-:Y:S03]  /*472e0*/  STL.64 [R1+0x428], R6 ;  /* 0x0004280601007387 */ /* 0x000fe60000100a00 */
[----:B0-----:R-:W2:Y:S01]  /*472f0*/  LDL.64 R4, [R1+0x20] ;  /* 0x0000200001047983 */ /* 0x001ea20000100a00 */
[----:B------:R-:W-:Y:S01]  /*47300*/  STL.64 [R1+0x5ce0], R16 ;  /* 0x005ce01001007387 */ /* 0x000fe20000100a00 */
[C---:B--2---:R-:W-:Y:S11]  /*47310*/  HMMA.16816.F32.BF16 R24, R20.reuse, R4, R24 ;  /* 0x000000041418723c */ /* 0x044ff60000041818 */
[----:B------:R-:W-:Y:S11]  /*47320*/  @!UPT UIADD3 URZ, URZ, URZ, URZ ;  /* 0x0000003f3f3ff290 */ /* 0x000ff6000fffe03f */
[----:B------:R-:W-:Y:S01]  /*47330*/  @!UPT UIADD3 URZ, URZ, URZ, URZ ;  /* 0x0000003f3f3ff290 */ /* 0x000fe2000fffe03f */
[----:B------:R0:W-:Y:S01]  /*47340*/  STL.64 [R1+0x410], R24 ;  /* 0x0004101801007387 */ /* 0x0001e20000100a00 */
[----:B------:R-:W-:Y:S03]  /*47350*/  STL.64 [R1+0x418], R26 ;  /* 0x0004181a01007387 */ /* 0x000fe60000100a00 */
[----:B0-----:R-:W2:Y:S01]  /*47360*/  LDL.LU.64 R24, [R1+0x5dc8] ;  /* 0x005dc80001187983 */ /* 0x001ea20000300a00 */
[----:B------:R-:W-:Y:S02]  /*47370*/  IMAD.MOV.U32 R29, RZ, RZ, R4 ;  /* 0x000000ffff1d7224 */ /* 0x000fe400078e0004 */
[----:B------:R-:W-:Y:S02]  /*47380*/  IMAD.MOV.U32 R28, RZ, RZ, R5 ;  /* 0x000000ffff1c7224 */ /* 0x000fe400078e0005 */
[----:B--2---:R-:W-:Y:S01]  /*47390*/  HMMA.16816.F32.BF16 R4, R20, R24, R12 ;  /* 0x000000181404723c */ /* 0x004fe2000004180c */
[----:B------:R-:W-:-:S02]  /*473a0*/  IMAD.MOV.U32 R17, RZ, RZ, R24 ;  /* 0x000000ffff117224 */ /* 0x000fc400078e0018 */
[----:B------:R-:W-:Y:S11]  /*473b0*/  IMAD.MOV.U32 R16, RZ, RZ, R25 ;  /* 0x000000ffff107224 */ /* 0x000ff600078e0019 */
[----:B------:R-:W-:Y:S09]  /*473c0*/  @!UPT UIADD3 URZ, URZ, URZ, URZ ;  /* 0x0000003f3f3ff290 */ /* 0x000ff2000fffe03f */
[----:B------:R-:W-:Y:S01]  /*473d0*/  STL.64 [R1+0x400], R4 ;  /* 0x0004000401007387 */ /* 0x000fe20000100a00 */
[----:B------:R-:W-:Y:S02]  /*473e0*/  STL.64 [R1+0x408], R6 ;  /* 0x0004080601007387 */ /* 0x000fe40000100a00 */
[----:B------:R-:W2:Y:S02]  /*473f0*/  LDL.LU R12, [R1+0x3f0] ;  /* 0x0003f000010c7983 */ /* 0x000ea40000300800 */
[----:B------:R-:W2:Y:S01]  /*47400*/  LDL.LU R13, [R1+0x3f4] ;  /* 0x0003f400010d7983 */ /* 0x000ea20000300800 */
[----:B------:R-:W2:Y:S01]  /*47410*/  LDL.LU R14, [R1+0x3f8] ;  /* 0x0003f800010e7983 */ /* 0x000ea20000300800 */
[----:B------:R-:W2:Y:S02]  /*47420*/  LDL.LU R15, [R1+0x3fc] ;  /* 0x0003fc00010f7983 */ /* 0x000ea40000300800 */
[----:B------:R-:W2:Y:S02]  /*47430*/  LDL.64 R24, [R1] ;  /* 0x0000000001187983 */ /* 0x000ea40000100a00 */
[----:B------:R-:W-:Y:S01]  /*47440*/  STL.64 [R1+0x5d28], R18 ;  /* 0x005d281201007387 */ /* 0x000fe20000100a00 */
[----:B------:R0:W-:Y:S02]  /*47450*/  STL.64 [R1+0x5d20], R16 ;  /* 0x005d201001007387 */ /* 0x0001e40000100a00 */
[----:B0-----:R-:W-:-:S02]  /*47460*/  IMAD.MOV.U32 R16, RZ, RZ, R10 ;  /* 0x000000ffff107224 */ /* 0x001fc400078e000a */
[----:B------:R-:W-:-:S05]  /*47470*/  IMAD.MOV.U32 R17, RZ, RZ, R9 ;  /* 0x000000ffff117224 */ /* 0x000fca00078e0009 */
[----:B------:R0:W-:Y:S04]  /*47480*/  STL.64 [R1+0x5d38], R16 ;  /* 0x005d381001007387 */ /* 0x0001e80000100a00 */
[----:B0-----:R-:W3:Y:S01]  /*47490*/  LDL.LU R16, [R1+0x6d0] ;  /* 0x0006d00001107983 */ /* 0x001ee20000300800 */
[----:B------:R-:W3:Y:S02]  /*474a0*/  LDL.LU R17, [R1+0x6d4] ;  /* 0x0006d40001117983 */ /* 0x000ee40000300800 */
[----:B------:R-:W4:Y:S02]  /*474b0*/  LDL.LU R18, [R1+0x6d8] ;  /* 0x0006d80001127983 */ /* 0x000f240000300800 */
[----:B------:R-:W4:Y:S02]  /*474c0*/  LDL.LU R19, [R1+0x6dc] ;  /* 0x0006dc0001137983 */ /* 0x000f240000300800 */
[----:B----4-:R-:W-:Y:S01]  /*474d0*/  STL.64 [R1+0x5d48], R18 ;  /* 0x005d481201007387 */ /* 0x010fe20000100a00 */
[----:B---3--:R0:W-:Y:S02]  /*474e0*/  STL.64 [R1+0x5d40], R16 ;  /* 0x005d401001007387 */ /* 0x0081e40000100a00 */
[----:B------:R-:W3:Y:S02]  /*474f0*/  LDL.LU R4, [R1+0x3c0] ;  /* 0x0003c00001047983 */ /* 0x000ee40000300800 */
[----:B------:R-:W3:Y:S01]  /*47500*/  LDL.LU R5, [R1+0x3c4] ;  /* 0x0003c40001057983 */ /* 0x000ee20000300800 */
[----:B------:R-:W4:Y:S01]  /*47510*/  LDL.LU R6, [R1+0x3c8] ;  /* 0x0003c80001067983 */ /* 0x000f220000300800 */
[----:B------:R-:W4:Y:S02]  /*47520*/  LDL.LU R7, [R1+0x3cc] ;  /* 0x0003cc0001077983 */ /* 0x000f240000300800 */
[----:B0-----:R-:W-:-:S02]  /*47530*/  IMAD.MOV.U32 R16, RZ, RZ, R8 ;  /* 0x000000ffff107224 */ /* 0x001fc400078e0008 */
[----:B------:R-:W-:Y:S01]  /*47540*/  IMAD.MOV.U32 R17, RZ, RZ, R3 ;  /* 0x000000ffff117224 */ /* 0x000fe200078e0003 */
[----:B--2---:R-:W-:Y:S01]  /*47550*/  HMMA.16816.F32.BF16 R12, R20, R24, R12 ;  /* 0x00000018140c723c */ /* 0x004fe2000004180c */
[----:B----4-:R-:W-:Y:S01]  /*47560*/  STL.64 [R1+0x5da8], R6 ;  /* 0x005da80601007387 */ /* 0x010fe20000100a00 */
[----:B---3--:R0:W-:Y:S03]  /*47570*/  STL.64 [R1+0x5da0], R4 ;  /* 0x005da00401007387 */ /* 0x0081e60000100a00 */
[----:B0-----:R-:W2:Y:S01]  /*47580*/  LDL.LU R4, [R1+0x3e0] ;  /* 0x0003e00001047983 */ /* 0x001ea20000300800 */
[----:B------:R-:W2:Y:S02]  /*47590*/  LDL.LU R5, [R1+0x3e4] ;  /* 0x0003e40001057983 */ /* 0x000ea40000300800 */
[----:B------:R-:W2:Y:S02]  /*475a0*/  LDL.LU R6, [R1+0x3e8] ;  /* 0x0003e80001067983 */ /* 0x000ea40000300800 */
[----:B------:R-:W2:Y:S01]  /*475b0*/  LDL.LU R7, [R1+0x3ec] ;  /* 0x0003ec0001077983 */ /* 0x000ea20000300800 */
[----:B------:R-:W3:Y:S01]  /*475c0*/  LDL.LU R8, [R1+0x3d0] ;  /* 0x0003d00001087983 */ /* 0x000ee20000300800 */
[----:B------:R-:W3:Y:S02]  /*475d0*/  LDL.LU R9, [R1+0x3d4] ;  /* 0x0003d40001097983 */ /* 0x000ee40000300800 */
[----:B------:R-:W3:Y:S02]  /*475e0*/  LDL.LU R10, [R1+0x3d8] ;  /* 0x0003d800010a7983 */ /* 0x000ee40000300800 */
[----:B------:R-:W3:Y:S01]  /*475f0*/  LDL.LU R11, [R1+0x3dc] ;  /* 0x0003dc00010b7983 */ /* 0x000ee20000300800 */
[----:B------:R0:W-:Y:S04]  /*47600*/  STL.64 [R1+0x5d60], R16 ;  /* 0x005d601001007387 */ /* 0x0001e80000100a00 */
[----:B0-----:R-:W4:Y:S04]  /*47610*/  LDL.64 R16, [R1+0x150] ;  /* 0x0001500001107983 */ /* 0x001f280000100a00 */
[----:B----4-:R0:W-:Y:S04]  /*47620*/  STL.64 [R1+0x5d78], R16 ;  /* 0x005d781001007387 */ /* 0x0101e80000100a00 */
[----:B0-----:R-:W4:Y:S01]  /*47630*/  LDL.64 R16, [R1+0x30] ;  /* 0x0000300001107983 */ /* 0x001f220000100a00 */
[----:B------:R0:W-:Y:S02]  /*47640*/  STL.64 [R1+0x3f0], R12 ;  /* 0x0003f00c01007387 */ /* 0x0001e40000100a00 */
[----:B------:R1:W-:Y:S01]  /*47650*/  STL.64 [R1+0x3f8], R14 ;  /* 0x0003f80e01007387 */ /* 0x0003e20000100a00 */
[----:B0-----:R-:W3:Y:S01]  /*47660*/  LDL.LU.64 R12, [R1+0x5dc0] ;  /* 0x005dc000010c7983 */ /* 0x001ee20000300a00 */
[----:B-1----:R-:W-:-:S02]  /*47670*/  IMAD.MOV.U32 R15, RZ, RZ, R24 ;  /* 0x000000ffff0f7224 */ /* 0x002fc400078e0018 */
[----:B------:R-:W-:Y:S02]  /*47680*/  IMAD.MOV.U32 R14, RZ, RZ, R25 ;  /* 0x000000ffff0e7224 */ /* 0x000fe400078e0019 */
[----:B------:R-:W2:Y:S01]  /*47690*/  LDL.LU.64 R26, [R1+0x5db8] ;  /* 0x005db800011a7983 */ /* 0x000ea20000300a00 */
        /* <DEDUP_REMOVED lines=8> */
[----:B------:R-:W-:Y:S02]  /*47720*/  STL.64 [R1+0x5c80], R26 ;  /* 0x005c801a01007387 */ /* 0x000fe40000100a00 */
[----:B------:R0:W-:Y:S02]  /*47730*/  STL.64 [R1+0x5c78], R24 ;  /* 0x005c781801007387 */ /* 0x0001e40000100a00 */
[----:B0-----:R-:W2:Y:S04]  /*47740*/  LDL.64 R24, [R1+0x110] ;  /* 0x0001100001187983 */ /* 0x001ea80000100a00 */
[----:B--2---:R0:W-:Y:S04]  /*47750*/  STL.64 [R1+0x5d30], R24 ;  /* 0x005d301801007387 */ /* 0x0041e80000100a00 */
        /* <DEDUP_REMOVED lines=10> */
[C---:B---3--:R-:W-:Y:S01]  /*47800*/  HMMA.16816.F32.BF16 R8, R20.reuse, R12, R8 ;  /* 0x0000000c1408723c */ /* 0x048fe20000041808 */
[----:B--2---:R-:W-:Y:S01]  /*47810*/  STL.64 [R1+0x5d70], R26 ;  /* 0x005d701a01007387 */ /* 0x004fe20000100a00 */
[----:B------:R0:W-:Y:S03]  /*47820*/  STL.64 [R1+0x5d68], R24 ;  /* 0x005d681801007387 */ /* 0x0001e60000100a00 */
[----:B0-----:R-:W2:Y:S01]  /*47830*/  LDL.LU R24, [R1+0x6f0] ;  /* 0x0006f00001187983 */ /* 0x001ea20000300800 */
[----:B------:R-:W2:Y:S02]  /*47840*/  LDL.LU R25, [R1+0x6f4] ;  /* 0x0006f40001197983 */ /* 0x000ea40000300800 */
[----:B------:R-:W3:Y:S02]  /*47850*/  LDL.LU R26, [R1+0x6f8] ;  /* 0x0006f800011a7983 */ /* 0x000ee40000300800 */
[----:B------:R-:W3:Y:S02]  /*47860*/  LDL.LU R27, [R1+0x6fc] ;  /* 0x0006fc00011b7983 */ /* 0x000ee40000300800 */
[----:B---3--:R-:W-:Y:S01]  /*47870*/  STL.64 [R1+0x5d88], R26 ;  /* 0x005d881a01007387 */ /* 0x008fe20000100a00 */
[----:B--2---:R0:W-:Y:S03]  /*47880*/  STL.64 [R1+0x5d80], R24 ;  /* 0x005d801801007387 */ /* 0x0041e60000100a00 */
[----:B0-----:R-:W4:Y:S01]  /*47890*/  LDL.LU R24, [R1+0x700] ;  /* 0x0007000001187983 */ /* 0x001f220000300800 */
[----:B------:R-:W4:Y:S02]  /*478a0*/  LDL.LU R25, [R1+0x704] ;  /* 0x0007040001197983 */ /* 0x000f240000300800 */
[----:B------:R-:W4:Y:S02]  /*478b0*/  LDL.LU R26, [R1+0x708] ;  /* 0x00070800011a7983 */ /* 0x000f240000300800 */
[----:B------:R-:W4:Y:S02]  /*478c0*/  LDL.LU R27, [R1+0x70c] ;  /* 0x00070c00011b7983 */ /* 0x000f240000300800 */
[----:B------:R-:W-:Y:S01]  /*478d0*/  STL.64 [R1+0x3d0], R8 ;  /* 0x0003d00801007387 */ /* 0x000fe20000100a00 */
[----:B------:R0:W-:Y:S03]  /*478e0*/  STL.64 [R1+0x3d8], R10 ;  /* 0x0003d80a01007387 */ /* 0x0001e60000100a00 */
[----:B0-----:R-:W2:Y:S01]  /*478f0*/  LDL.LU R10, [R1+0x5d98] ;  /* 0x005d9800010a7983 */ /* 0x001ea20000300800 */
[----:B------:R-:W3:Y:S02]  /*47900*/  LDL.LU.64 R8, [R1+0x5d90] ;  /* 0x005d900001087983 */ /* 0x000ee40000300a00 */
[----:B------:R-:W-:Y:S01]  /*47910*/  STL.64 [R1+0x5c70], R12 ;  /* 0x005c700c01007387 */ /* 0x000fe20000100a00 */
[C---:B---3--:R-:W-:Y:S08]  /*47920*/  HMMA.16816.F32.BF16 R4, R20.reuse, R8, R4 ;  /* 0x000000081404723c */ /* 0x048ff00000041804 */
[----:B----4-:R-:W-:Y:S11]  /*47930*/  HMMA.16816.F32.BF16 R24, R20, R16, R24 ;  /* 0x000000101418723c */ /* 0x010ff60000041818 */
[----:B------:R-:W-:Y:S04]  /*47940*/  @!UPT UIADD3 URZ, URZ, URZ, URZ ;  /* 0x0000003f3f3ff290 */ /* 0x000fe8000fffe03f */
[----:B------:R-:W-:Y:S01]  /*47950*/  STL.64 [R1+0x3c0], R4 ;  /* 0x0003c00401007387 */ /* 0x000fe20000100a00 */
[----:B------:R-:W-:Y:S02]  /*47960*/  STL.64 [R1+0x3c8], R6 ;  /* 0x0003c80601007387 */ /* 0x000fe40000100a00 */
[----:B--2---:R-:W0:Y:S02]  /*47970*/  LDSM.16.MT88.4 R4, [R10+0x8200] ;  /* 0x008200000a04783b */ /* 0x004e240000004200 */
[----:B0-----:R0:W-:Y:S02]  /*47980*/  STL.64 [R1+0x5bb0], R6 ;  /* 0x005bb00601007387 */ /* 0x0011e40000100a00 */
[----:B------:R-:W-:Y:S02]  /*47990*/  STL.64 [R1+0x5ba8], R4 ;  /* 0x005ba80401007387 */ /* 0x000fe40000100a00 */
[----:B------:R-:W-:Y:S02]  /*479a0*/  STL.64 [R1+0x710], R24 ;  /* 0x0007101801007387 */ /* 0x000fe40000100a00 */
[----:B------:R1:W-:Y:S02]  /*479b0*/  STL.64 [R1+0x718], R26 ;  /* 0x0007181a01007387 */ /* 0x0003e40000100a00 */
[----:B0-----:R-:W-:-:S02]  /*479c0*/  IMAD.MOV.U32 R7, RZ, RZ, R16 ;  /* 0x000000ffff077224 */ /* 0x001fc400078e0010 */
[----:B------:R-:W-:Y:S01]  /*479d0*/  IMAD.MOV.U32 R6, RZ, RZ, R17 ;  /* 0x000000ffff067224 */ /* 0x000fe200078e0011 */
[----:B-1----:R-:W2:Y:S01]  /*479e0*/  LDL.LU.64 R26, [R1+0x5d88] ;  /* 0x005d8800011a7983 */ /* 0x002ea20000300a00 */
[----:B------:R-:W2:Y:S02]  /*479f0*/  LDL.LU.64 R24, [R1+0x5d80] ;  /* 0x005d800001187983 */ /* 0x000ea40000300a00 */
[----:B------:R-:W2:Y:S02]  /*47a00*/  LDL.LU.64 R16, [R1+0x5d78] ;  /* 0x005d780001107983 */ /* 0x000ea40000300a00 */
[----:B------:R-:W-:Y:S02]  /*47a10*/  IMAD.MOV.U32 R4, RZ, RZ, R2 ;  /* 0x000000ffff047224 */ /* 0x000fe400078e0002 */
[----:B------:R-:W-:Y:S01]  /*47a20*/  IMAD.MOV.U32 R5, RZ, RZ, R0 ;  /* 0x000000ffff057224 */ /* 0x000fe200078e0000 */
        /* <DEDUP_REMOVED lines=21> */
[----:B------:R-:W-:Y:S03]  /*47b80*/  STL.64 [R1+0x6e8], R18 ;  /* 0x0006e81201007387 */ /* 0x000fe60000100a00 */
[----:B0-----:R-:W2:Y:S01]  /*47b90*/  LDL.LU.64 R16, [R1+0x5d38] ;  /* 0x005d380001107983 */ /* 0x001ea20000300a00 */
[----:B------:R0:W-:Y:S02]  /*47ba0*/  STL.64 [R1+0x5c30], R4 ;  /* 0x005c300401007387 */ /* 0x0001e40000100a00 */
[----:B------:R1:W-:Y:S01]  /*47bb0*/  STL.64 [R1+0x5cf8], R6 ;  /* 0x005cf80601007387 */ /* 0x0003e20000100a00 */
[----:B0-----:R-:W3:Y:S01]  /*47bc0*/  LDL.LU R4, [R1+0x6b0] ;  /* 0x0006b00001047983 */ /* 0x001ee20000300800 */
[----:B------:R-:W3:Y:S02]  /*47bd0*/  LDL.LU R5, [R1+0x6b4] ;  /* 0x0006b40001057983 */ /* 0x000ee40000300800 */
[----:B-1----:R-:W3:Y:S02]  /*47be0*/  LDL.LU R6, [R1+0x6b8] ;  /* 0x0006b80001067983 */ /* 0x002ee40000300800 */
[----:B------:R-:W3:Y:S01]  /*47bf0*/  LDL.LU R7, [R1+0x6bc] ;  /* 0x0006bc0001077983 */ /* 0x000ee20000300800 */
[C---:B--2---:R-:W-:Y:S01]  /*47c00*/  HMMA.16816.F32.BF16 R16, R20.reuse, R16, R24 ;  /* 0x000000101410723c */ /* 0x044fe20000041818 */
[----:B------:R-:W3:Y:S11]  /*47c10*/  LDL.LU.64 R24, [R1+0x5d30] ;  /* 0x005d300001187983 */ /* 0x000ef60000300a00 */
[----:B------:R-:W-:Y:S11]  /*47c20*/  @!UPT UIADD3 URZ, URZ, URZ, URZ ;  /* 0x0000003f3f3ff290 */ /* 0x000ff6000fffe03f */
[----:B------:R-:W-:Y:S01]  /*47c30*/  STL.64 [R1+0x6d0], R16 ;  /* 0x0006d01001007387 */ /* 0x000fe20000100a00 */
[----:B------:R0:W-:Y:S03]  /*47c40*/  STL.64 [R1+0x6d8], R18 ;  /* 0x0006d81201007387 */ /* 0x0001e60000100a00 */
[----:B0-----:R-:W2:Y:S01]  /*47c50*/  LDL.LU.64 R18, [R1+0x5d28] ;  /* 0x005d280001127983 */ /* 0x001ea20000300a00 */
[----:B------:R-:W4:Y:S01]  /*47c60*/  LDL.LU.64 R16, [R1+0x5d20] ;  /* 0x005d200001107983 */ /* 0x000f220000300a00 */
[----:B---3--:R-:W-:Y:S01]  /*47c70*/  HMMA.16816.F32.BF16 R4, R20, R24, R4 ;  /* 0x000000181404723c */ /* 0x008fe20000041804 */
[----:B------:R-:W-:Y:S02]  /*47c80*/  IMAD.MOV.U32 R11, RZ, RZ, R24 ;  /* 0x000000ffff0b7224 */ /* 0x000fe400078e0018 */
[----:B------:R-:W-:-:S04]  /*47c90*/  IMAD.MOV.U32 R3, RZ, RZ, R25 ;  /* 0x000000ffff037224 */ /* 0x000fc800078e0019 */
[----:B------:R-:W-:Y:S02]  /*47ca0*/  IMAD.MOV.U32 R24, RZ, RZ, R15 ;  /* 0x000000ffff187224 */ /* 0x000fe400078e000f */
[----:B------:R-:W-:Y:S11]  /*47cb0*/  IMAD.MOV.U32 R25, RZ, RZ, R14 ;  /* 0x000000ffff197224 */ /* 0x000ff600078e000e */
[----:B------:R-:W-:Y:S03]  /*47cc0*/  @!UPT UIADD3 URZ, URZ, URZ, URZ ;  /* 0x0000003f3f3ff290 */ /* 0x000fe6000fffe03f */
[----:B------:R-:W-:Y:S01]  /*47cd0*/  STL.64 [R1+0x6c0], R4 ;  /* 0x0006c00401007387 */ /* 0x000fe20000100a00 */
[----:B------:R-:W-:Y:S02]  /*47ce0*/  STL.64 [R1+0x6c8], R6 ;  /* 0x0006c80601007387 */ /* 0x000fe40000100a00 */
[----:B------:R4:W-:Y:S02]  /*47cf0*/  STL.64 [R1+0x5c98], R24 ;  /* 0x005c981801007387 */ /* 0x0009e40000100a00 */
[----:B------:R-:W3:Y:S01]  /*47d00*/  LDL.LU R12, [R1+0x370] ;  /* 0x00037000010c7983 */ /* 0x000ee20000300800 */
[----:B------:R-:W3:Y:S01]  /*47d10*/  LDL.LU R13, [R1+0x374] ;  /* 0x00037400010d7983 */ /* 0x000ee20000300800 */
[----:B------:R-:W3:Y:S02]  /*47d20*/  LDL.LU R14, [R1+0x378] ;  /* 0x00037800010e7983 */ /* 0x000ee40000300800 */
[----:B------:R-:W3:Y:S02]  /*47d30*/  LDL.LU R15, [R1+0x37c] ;  /* 0x00037c00010f7983 */ /* 0x000ee40000300800 */
[----:B----4-:R-:W-:-:S02]  /*47d40*/  IMAD.MOV.U32 R24, RZ, RZ, R17 ;  /* 0x000000ffff187224 */ /* 0x010fc400078e0011 */
[----:B------:R-:W-:Y:S02]  /*47d50*/  IMAD.MOV.U32 R25, RZ, RZ, R16 ;  /* 0x000000ffff197224 */ /* 0x000fe400078e0010 */
[----:B------:R-:W4:Y:S01]  /*47d60*/  LDL.64 R16, [R1+0xe0] ;  /* 0x0000e00001107983 */ /* 0x000f220000100a00 */
[----:B--2---:R-:W-:Y:S02]  /*47d70*/  IMAD.MOV.U32 R4, RZ, RZ, R19 ;  /* 0x000000ffff047224 */ /* 0x004fe400078e0013 */
[----:B------:R-:W-:Y:S01]  /*47d80*/  IMAD.MOV.U32 R5, RZ, RZ, R18 ;  /* 0x000000ffff057224 */ /* 0x000fe200078e0012 */
[----:B----4-:R-:W-:Y:S01]  /*47d90*/  STL.64 [R1+0x5d00], R16 ;  /* 0x005d001001007387 */ /* 0x010fe20000100a00 */
[----:B------:R-:W-:Y:S02]  /*47da0*/  STL.64 [R1+0x5cb0], R24 ;  /* 0x005cb01801007387 */ /* 0x000fe40000100a00 */
[----:B---3--:R-:W-:Y:S02]  /*47db0*/  STL.64 [R1+0x5c90], R14 ;  /* 0x005c900e01007387 */ /* 0x008fe40000100a00 */
[----:B------:R0:W-:Y:S02]  /*47dc0*/  STL.64 [R1+0x5c88], R12 ;  /* 0x005c880c01007387 */ /* 0x0001e40000100a00 */
[----:B0-----:R-:W2:Y:S01]  /*47dd0*/  LDL.LU R12, [R1+0x380] ;  /* 0x00038000010c7983 */ /* 0x001ea20000300800 */
[----:B------:R-:W2:Y:S02]  /*47de0*/  LDL.LU R13, [R1+0x384] ;  /* 0x00038400010d7983 */ /* 0x000ea40000300800 */
[----:B------:R-:W3:Y:S02]  /*47df0*/  LDL.LU R14, [R1+0x388] ;  /* 0x00038800010e7983 */ /* 0x000ee40000300800 */
[----:B------:R-:W3:Y:S01]  /*47e00*/  LDL.LU R15, [R1+0x38c] ;  /* 0x00038c00010f7983 */ /* 0x000ee20000300800 */
[----:B------:R0:W-:Y:S04]  /*47e10*/  STL.64 [R1+0x5d08], R4 ;  /* 0x005d080401007387 */ /* 0x0001e80000100a00 */
[----:B0-----:R-:W4:Y:S01]  /*47e20*/  LDL.64 R4, [R1+0x100] ;  /* 0x0001000001047983 */ /* 0x001f220000100a00 */
[----:B------:R-:W2:Y:S02]  /*47e30*/  LDL.LU R16, [R1+0x690] ;  /* 0x0006900001107983 */ /* 0x000ea40000300800 */
[----:B------:R-:W2:Y:S02]  /*47e40*/  LDL.LU R17, [R1+0x694] ;  /* 0x0006940001117983 */ /* 0x000ea40000300800 */
[----:B------:R-:W2:Y:S01]  /*47e50*/  LDL.LU R18, [R1+0x698] ;  /* 0x0006980001127983 */ /* 0x000ea20000300800 */
[----:B------:R-:W2:Y:S01]  /*47e60*/  LDL.LU R19, [R1+0x69c] ;  /* 0x00069c0001137983 */ /* 0x000ea20000300800 */
[----:B------:R-:W-:-:S02]  /*47e70*/  IMAD.MOV.U32 R24, RZ, RZ, R29 ;  /* 0x000000ffff187224 */ /* 0x000fc400078e001d */
[----:B------:R-:W-:Y:S01]  /*47e80*/  IMAD.MOV.U32 R25, RZ, RZ, R28 ;  /* 0x000000ffff197224 */ /* 0x000fe200078e001c */
[----:B--2---:R-:W-:Y:S01]  /*47e90*/  STL.64 [R1+0x5d18], R18 ;  /* 0x005d181201007387 */ /* 0x004fe20000100a00 */
[----:B------:R0:W-:Y:S03]  /*47ea0*/  STL.64 [R1+0x5d10], R16 ;  /* 0x005d101001007387 */ /* 0x0001e60000100a00 */
[----:B0-----:R-:W4:Y:S01]  /*47eb0*/  LDL.LU R16, [R1+0x6a0] ;  /* 0x0006a00001107983 */ /* 0x001f220000300800 */
[----:B------:R-:W4:Y:S02]  /*47ec0*/  LDL.LU R17, [R1+0x6a4] ;  /* 0x0006a40001117983 */ /* 0x000f240000300800 */
[----:B------:R-:W4:Y:S02]  /*47ed0*/  LDL.LU R18, [R1+0x6a8] ;  /* 0x0006a80001127983 */ /* 0x000f240000300800 */
[----:B------:R-:W4:Y:S01]  /*47ee0*/  LDL.LU R19, [R1+0x6ac] ;  /* 0x0006ac0001137983 */ /* 0x000f220000300800 */
[----:B------:R0:W-:Y:S04]  /*47ef0*/  STL.64 [R1+0x5cd8], R24 ;  /* 0x005cd81801007387 */ /* 0x0001e80000100a00 */
        /* <DEDUP_REMOVED lines=10> */
[----:B---3--:R-:W-:Y:S01]  /*47fa0*/  STL.64 [R1+0x5ca8], R14 ;  /* 0x005ca80e01007387 */ /* 0x008fe20000100a00 */
[----:B------:R0:W-:Y:S03]  /*47fb0*/  STL.64 [R1+0x5ca0], R12 ;  /* 0x005ca00c01007387 */ /* 0x0001e60000100a00 */
[----:B0-----:R-:W3:Y:S01]  /*47fc0*/  LDL.LU R12, [R1+0x390] ;  /* 0x00039000010c7983 */ /* 0x001ee20000300800 */
[----:B------:R-:W3:Y:S02]  /*47fd0*/  LDL.LU R13, [R1+0x394] ;  /* 0x00039400010d7983 */ /* 0x000ee40000300800 */
[----:B------:R-:W2:Y:S02]  /*47fe0*/  LDL.LU R14, [R1+0x398] ;  /* 0x00039800010e7983 */ /* 0x000ea40000300800 */
[----:B------:R-:W2:Y:S01]  /*47ff0*/  LDL.LU R15, [R1+0x39c] ;  /* 0x00039c00010f7983 */ /* 0x000ea20000300800 */
[----:B----4-:R-:W-:Y:S01]  /*48000*/  HMMA.16816.F32.BF16 R16, R20, R4, R16 ;  /* 0x000000041410723c */ /* 0x010fe20000041810 */
[----:B------:R-:W-:-:S02]  /*48010*/  IMAD.MOV.U32 R29, RZ, RZ, R4 ;  /* 0x000000ffff1d7224 */ /* 0x000fc400078e0004 */
[----:B------:R-:W-:Y:S01]  /*48020*/  IMAD.MOV.U32 R28, RZ, RZ, R5 ;  /* 0x000000ffff1c7224 */ /* 0x000fe200078e0005 */
[----:B--2---:R-:W-:Y:S01]  /*48030*/  STL.64 [R1+0x5cc0], R14 ;  /* 0x005cc00e01007387 */ /* 0x004fe20000100a00 */
[----:B---3--:R0:W-:Y:S03]  /*48040*/  STL.64 [R1+0x5cb8], R12 ;  /* 0x005cb80c01007387 */ /* 0x0081e60000100a00 */
[----:B0-----:R-:W2:Y:S01]  /*48050*/  LDL.LU R12, [R1+0x3a0] ;  /* 0x0003a000010c7983 */ /* 0x001ea20000300800 */
[----:B------:R-:W2:Y:S02]  /*48060*/  LDL.LU R13, [R1+0x3a4] ;  /* 0x0003a400010d7983 */ /* 0x000ea40000300800 */
[----:B------:R-:W2:Y:S02]  /*48070*/  LDL.LU R14, [R1+0x3a8] ;  /* 0x0003a800010e7983 */ /* 0x000ea40000300800 */
[----:B------:R-:W2:Y:S01]  /*48080*/  LDL.LU R15, [R1+0x3ac] ;  /* 0x0003ac00010f7983 */ /* 0x000ea20000300800 */
[----:B------:R-:W-:Y:S01]  /*48090*/  STL [R1+0x5c28], R3 ;  /* 0x005c280301007387 */ /* 0x000fe20000100800 */
[----:B------:R-:W-:Y:S08]  /*480a0*/  STL [R1+0x5c24], R11 ;  /* 0x005c240b01007387 */ /* 0x000ff00000100800 */
[----:B------:R-:W-:Y:S02]  /*480b0*/  STL.64 [R1+0x6b0], R16 ;  /* 0x0006b01001007387 */ /* 0x000fe40000100a00 */
[----:B------:R0:W-:Y:S02]  /*480c0*/  STL.64 [R1+0x6b8], R18 ;  /* 0x0006b81201007387 */ /* 0x0001e40000100a00 */
[----:B0-----:R-:W3:Y:S01]  /*480d0*/  LDL.LU.64 R18, [R1+0x5d18] ;  /* 0x005d180001127983 */ /* 0x001ee20000300a00 */
[----:B------:R-:W3:Y:S02]  /*480e0*/  LDL.LU.64 R16, [R1+0x5d10] ;  /* 0x005d100001107983 */ /* 0x000ee40000300a00 */
[----:B------:R-:W3:Y:S02]  /*480f0*/  LDL.LU.64 R4, [R1+0x5d08] ;  /* 0x005d080001047983 */ /* 0x000ee40000300a00 */
[C---:B---3--:R-:W-:Y:S01]  /*48100*/  HMMA.16816.F32.BF16 R4, R20.reuse, R4, R16 ;  /* 0x000000041404723c */ /* 0x048fe20000041810 */
[----:B------:R-:W3:Y:S11]  /*48110*/  LDL.LU.64 R16, [R1+0x5d00] ;  /* 0x005d000001107983 */ /* 0x000ef60000300a00 */
[----:B------:R-:W-:Y:S11]  /*48120*/  @!UPT UIADD3 URZ, URZ, URZ, URZ ;  /* 0x0000003f3f3ff290 */ /* 0x000ff6000fffe03f */
[----:B------:R0:W-:Y:S01]  /*48130*/  STL.64 [R1+0x6a0], R4 ;  /* 0x0006a00401007387 */ /* 0x0001e20000100a00 */
[----:B------:R1:W-:Y:S02]  /*48140*/  STL.64 [R1+0x6a8], R6 ;  /* 0x0006a80601007387 */ /* 0x0003e40000100a00 */
[----:B0-----:R-:W-:Y:S02]  /*48150*/  IMAD.MOV.U32 R4, RZ, RZ, R2 ;  /* 0x000000ffff047224 */ /* 0x001fe400078e0002 */
[----:B------:R-:W-:Y:S01]  /*48160*/  IMAD.MOV.U32 R5, RZ, RZ, R0 ;  /* 0x000000ffff057224 */ /* 0x000fe200078e0000 */
[----:B-1----:R-:W4:Y:S04]  /*48170*/  LDL.LU.64 R6, [R1+0x5cf8] ;  /* 0x005cf80001067983 */ /* 0x002f280000300a00 */
[----:B------:R-:W-:Y:S01]  /*48180*/  STL.64 [R1+0x5c48], R4 ;  /* 0x005c480401007387 */ /* 0x000fe20000100a00 */
[----:B---3--:R-:W-:Y:S01]  /*48190*/  HMMA.16816.F32.BF16 R24, R20, R16, R24 ;  /* 0x000000101418723c */ /* 0x008fe20000041818 */
[----:B------:R-:W-:-:S02]  /*481a0*/  IMAD.MOV.U32 R3, RZ, RZ, R16 ;  /* 0x000000ffff037224 */ /* 0x000fc400078e0010 */
[----:B------:R-:W-:Y:S11]  /*481b0*/  IMAD.MOV.U32 R11, RZ, RZ, R17 ;  /* 0x000000ffff0b7224 */ /* 0x000ff600078e0011 */
[----:B------:R-:W-:Y:S09]  /*481c0*/  @!UPT UIADD3 URZ, URZ, URZ, URZ ;  /* 0x0000003f3f3ff290 */ /* 0x000ff2000fffe03f */
[----:B------:R-:W-:Y:S01]  /*481d0*/  STL.64 [R1+0x690], R24 ;  /* 0x0006901801007387 */ /* 0x000fe20000100a00 */
[----:B------:R0:W-:Y:S03]  /*481e0*/  STL.64 [R1+0x698], R26 ;  /* 0x0006981a01007387 */ /* 0x0001e60000100a00 */
[----:B0-----:R-:W3:Y:S01]  /*481f0*/  LDL.LU.64 R26, [R1+0x5cf0] ;  /* 0x005cf000011a7983 */ /* 0x001ee20000300a00 */
[----:B------:R-:W3:Y:S02]  /*48200*/  LDL.LU.64 R24, [R1+0x5ce8] ;  /* 0x005ce80001187983 */ /* 0x000ee40000300a00 */
[----:B------:R-:W3:Y:S02]  /*48210*/  LDL.LU.64 R16, [R1+0x5ce0] ;  /* 0x005ce00001107983 */ /* 0x000ee40000300a00 */
[----:B------:R-:W-:Y:S01]  /*48220*/  STL.64 [R1+0x5c68], R10 ;  /* 0x005c680a01007387 */ /* 0x000fe20000100a00 */
[----:B------:R0:W-:Y:S04]  /*48230*/  STL.64 [R1+0x5c60], R8 ;  /* 0x005c600801007387 */ /* 0x0001e80000100a00 */
[----:B0-----:R-:W2:Y:S01]  /*48240*/  LDL.LU R8, [R1+0x360] ;  /* 0x0003600001087983 */ /* 0x001ea20000300800 */
[----:B------:R-:W2:Y:S02]  /*48250*/  LDL.LU R9, [R1+0x364] ;  /* 0x0003640001097983 */ /* 0x000ea40000300800 */
[----:B------:R-:W2:Y:S02]  /*48260*/  LDL.LU R10, [R1+0x368] ;  /* 0x00036800010a7983 */ /* 0x000ea40000300800 */
[----:B------:R-:W2:Y:S01]  /*48270*/  LDL.LU R11, [R1+0x36c] ;  /* 0x00036c00010b7983 */ /* 0x000ea20000300800 */
[----:B---3--:R-:W-:Y:S01]  /*48280*/  HMMA.16816.F32.BF16 R20, R20, R16, R24 ;  /* 0x000000101414723c */ /* 0x008fe20000041818 */
[----:B------:R-:W2:Y:S01]  /*48290*/  LDL.LU.64 R24, [R1+0x5cd8] ;  /* 0x005cd80001187983 */ /* 0x000ea20000300a00 */
[----:B------:R-:W-:-:S02]  /*482a0*/  IMAD.MOV.U32 R2, RZ, RZ, R16 ;  /* 0x000000ffff027224 */ /* 0x000fc400078e0010 */
[----:B------:R-:W-:Y:S11]  /*482b0*/  IMAD.MOV.U32 R0, RZ, RZ, R17 ;  /* 0x000000ffff007224 */ /* 0x000ff600078e0011 */
[----:B------:R-:W-:Y:S08]  /*482c0*/  @!UPT UIADD3 URZ, URZ, URZ, URZ ;  /* 0x0000003f3f3ff290 */ /* 0x000ff0000fffe03f */
[----:B------:R0:W-:Y:S01]  /*482d0*/  STL.64 [R1+0x3b0], R20 ;  /* 0x0003b01401007387 */ /* 0x0001e20000100a00 */
[----:B------:R1:W-:Y:S02]  /*482e0*/  STL.64 [R1+0x3b8], R22 ;  /* 0x0003b81601007387 */ /* 0x0003e40000100a00 */
[----:B------:R-:W2:Y:S02]  /*482f0*/  LDL.LU.64 R18, [R1+0x5cd0] ;  /* 0x005cd00001127983 */ /* 0x000ea40000300a00 */
[----:B------:R-:W2:Y:S01]  /*48300*/  LDL.LU.64 R16, [R1+0x5cc8] ;  /* 0x005cc80001107983 */ /* 0x000ea20000300a00 */
        /* <DEDUP_REMOVED lines=29> */
[----:B------:R0:W-:Y:S01]  /*484e0*/  STL.64 [R1+0x370], R12 ;  /* 0x0003700c01007387 */ /* 0x0001e20000100a00 */
[----:B------:R-:W-:Y:S03]  /*484f0*/  STL.64 [R1+0x378], R14 ;  /* 0x0003780e01007387 */ /* 0x000fe60000100a00 */
[----:B0-----:R-:W2:Y:S01]  /*48500*/  LDL.LU.64 R12, [R1+0x5c70] ;  /* 0x005c7000010c7983 */ /* 0x001ea20000300a00 */
        /* <DEDUP_REMOVED lines=12> */
[----:B------:R-:W-:Y:S01]  /*485d0*/  HMMA.16816.F32.BF16 R8, R16, R12, R8 ;  /* 0x0000000c1008723c */ /* 0x000fe20000041808 */
[----:B--2---:R-:W-:Y:S01]  /*485e0*/  STL.64 [R1+0x5c58], R26 ;  /* 0x005c581a01007387 */ /* 0x004fe20000100a00 */
[----:B------:R0:W-:Y:S03]  /*485f0*/  STL.64 [R1+0x5c50], R24 ;  /* 0x005c501801007387 */ /* 0x0001e60000100a00 */
[----:B0-----:R-:W2:Y:S01]  /*48600*/  LDL.LU R24, [R1+0x340] ;  /* 0x0003400001187983 */ /* 0x001ea20000300800 */
[----:B------:R-:W2:Y:S02]  /*48610*/  LDL.LU R25, [R1+0x344] ;  /* 0x0003440001197983 */ /* 0x000ea40000300800 */
[----:B------:R-:W2:Y:S02]  /*48620*/  LDL.LU R26, [R1+0x348] ;  /* 0x00034800011a7983 */ /* 0x000ea40000300800 */
[----:B------:R-:W2:Y:S11]  /*48630*/  LDL.LU R27, [R1+0x34c] ;  /* 0x00034c00011b7983 */ /* 0x000eb60000300800 */
[----:B------:R-:W-:Y:S02]  /*48640*/  @!UPT UIADD3 URZ, URZ, URZ, URZ ;  /* 0x0000003f3f3ff290 */ /* 0x000fe4000fffe03f */
[----:B------:R-:W-:Y:S01]  /*48650*/  STL.64 [R1+0x360], R8 ;  /* 0x0003600801007387 */ /* 0x000fe20000100a00 */
[----:B------:R0:W-:Y:S03]  /*48660*/  STL.64 [R1+0x368], R10 ;  /* 0x0003680a01007387 */ /* 0x0001e60000100a00 */
[----:B0-----:R-:W2:Y:S01]  /*48670*/  LDL.LU.64 R10, [R1+0x5c68] ;  /* 0x005c6800010a7983 */ /* 0x001ea20000300a00 */
[----:B------:R-:W3:Y:S02]  /*48680*/  LDL.LU.64 R8, [R1+0x5c60] ;  /* 0x005c600001087983 */ /* 0x000ee40000300a00 */
[----:B------:R0:W-:Y:S02]  /*48690*/  STL.64 [R1+0x5b50], R12 ;  /* 0x005b500c01007387 */ /* 0x0001e40000100a00 */
[----:B0-----:R-:W2:Y:S01]  /*486a0*/  LDL.64 R12, [R1+0x140] ;  /* 0x00014000010c7983 */ /* 0x001ea20000100a00 */
[----:B----4-:R-:W-:-:S02]  /*486b0*/  IMAD.MOV.U32 R4, RZ, RZ, R7 ;  /* 0x000000ffff047224 */ /* 0x010fc400078e0007 */
[----:B------:R-:W-:Y:S01]  /*486c0*/  IMAD.MOV.U32 R5, RZ, RZ, R6 ;  /* 0x000000ffff057224 */ /* 0x000fe200078e0006 */
[C---:B---3--:R-:W-:Y:S11]  /*486d0*/  HMMA.16816.F32.BF16 R20, R16.reuse, R8, R20 ;  /* 0x000000081014723c */ /* 0x048ff60000041814 */
[----:B------:R-:W-:Y:S11]  /*486e0*/  @!UPT UIADD3 URZ, URZ, URZ, URZ ;  /* 0x0000003f3f3ff290 */ /* 0x000ff6000fffe03f */
[----:B------:R-:W-:Y:S01]  /*486f0*/  @!UPT UIADD3 URZ, URZ, URZ, URZ ;  /* 0x0000003f3f3ff290 */ /* 0x000fe2000fffe03f */
[----:B------:R-:W-:Y:S01]  /*48700*/  STL.64 [R1+0x350], R20 ;  /* 0x0003501401007387 */ /* 0x000fe20000100a00 */
[----:B------:R-:W-:Y:S02]  /*48710*/  STL.64 [R1+0x358], R22 ;  /* 0x0003581601007387 */ /* 0x000fe40000100a00 */
[----:B--2---:R-:W0:Y:S01]  /*48720*/  LDSM.16.MT88.4 R20, [R10+0x8280] ;  /* 0x008280000a14783b */ /* 0x004e220000004200 */
[----:B------:R-:W-:Y:S01]  /*48730*/  HMMA.16816.F32.BF16 R4, R16, R4, R24 ;  /* 0x000000041004723c */ /* 0x000fe20000041818 */
[----:B------:R-:W-:Y:S02]  /*48740*/  STL [R1+0x5c20], R10 ;  /* 0x005c200a01007387 */ /* 0x000fe40000100800 */
[----:B------:R-:W-:Y:S02]  /*48750*/  STL.64 [R1+0x5c18], R8 ;  /* 0x005c180801007387 */ /* 0x000fe40000100a00 */
[----:B0-----:R-:W-:Y:S01]  /*48760*/  STL.64 [R1+0x5a68], R22 ;  /* 0x005a681601007387 */ /* 0x001fe20000100a00 */
[----:B------:R0:W-:Y:S02]  /*48770*/  STL.64 [R1+0x5a60], R20 ;  /* 0x005a601401007387 */ /* 0x0001e40000100a00 */
[----:B0-----:R-:W-:-:S02]  /*48780*/  IMAD.MOV.U32 R20, RZ, RZ, R2 ;  /* 0x000000ffff147224 */ /* 0x001fc400078e0002 */
[----:B------:R-:W-:-:S05]  /*48790*/  IMAD.MOV.U32 R21, RZ, RZ, R0 ;  /* 0x000000ffff157224 */ /* 0x000fca00078e0000 */
[----:B------:R0:W-:Y:S04]  /*487a0*/  STL.64 [R1+0x5bd8], R20 ;  /* 0x005bd81401007387 */ /* 0x0001e80000100a00 */
[----:B0-----:R-:W2:Y:S01]  /*487b0*/  LDL.LU R20, [R1+0x320] ;  /* 0x0003200001147983 */ /* 0x001ea20000300800 */
[----:B------:R-:W2:Y:S02]  /*487c0*/  LDL.LU R21, [R1+0x324] ;  /* 0x0003240001157983 */ /* 0x000ea40000300800 */
[----:B------:R-:W2:Y:S02]  /*487d0*/  LDL.LU R22, [R1+0x328] ;  /* 0x0003280001167983 */ /* 0x000ea40000300800 */
[----:B------:R-:W2:Y:S01]  /*487e0*/  LDL.LU R23, [R1+0x32c] ;  /* 0x00032c0001177983 */ /* 0x000ea20000300800 */
[----:B------:R-:W3:Y:S01]  /*487f0*/  LDL.LU.64 R26, [R1+0x5c58] ;  /* 0x005c5800011a7983 */ /* 0x000ee20000300a00 */
[----:B------:R-:W3:Y:S02]  /*48800*/  LDL.LU.64 R24, [R1+0x5c50] ;  /* 0x005c500001187983 */ /* 0x000ee40000300a00 */
[----:B------:R0:W-:Y:S02]  /*48810*/  STL.64 [R1+0x340], R4 ;  /* 0x0003400401007387 */ /* 0x0001e40000100a00 */
[----:B------:R3:W-:Y:S01]  /*48820*/  STL.64 [R1+0x348], R6 ;  /* 0x0003480601007387 */ /* 0x0007e20000100a00 */
[----:B0-----:R-:W3:Y:S02]  /*48830*/  LDL.LU.64 R4, [R1+0x5c48] ;  /* 0x005c480001047983 */ /* 0x001ee40000300a00 */
[C---:B---3--:R-:W-:Y:S02]  /*48840*/  HMMA.16816.F32.BF16 R4, R16.reuse, R4, R24 ;  /* 0x000000041004723c */ /* 0x048fe40000041818 */
[----:B------:R-:W3:Y:S01]  /*48850*/  LDL.LU.64 R26, [R1+0x5c40] ;  /* 0x005c4000011a7983 */ /* 0x000ee20000300a00 */
[----:B------:R-:W3:Y:S11]  /*48860*/  LDL.LU.64 R24, [R1+0x5c38] ;  /* 0x005c380001187983 */ /* 0x000ef60000300a00 */
[----:B------:R-:W-:Y:S09]  /*48870*/  @!UPT UIADD3 URZ, URZ, URZ, URZ ;  /* 0x0000003f3f3ff290 */ /* 0x000ff2000fffe03f */
[----:B------:R0:W-:Y:S01]  /*48880*/  STL.64 [R1+0x330], R4 ;  /* 0x0003300401007387 */ /* 0x0001e20000100a00 */
[----:B------:R3:W-:Y:S03]  /*48890*/  STL.64 [R1+0x338], R6 ;  /* 0x0003380601007387 */ /* 0x0007e60000100a00 */
[----:B0-----:R-:W3:Y:S01]  /*488a0*/  LDL.LU.64 R4, [R1+0x5c30] ;  /* 0x005c300001047983 */ /* 0x001ee20000300a00 */
[C---:B--2---:R-:W-:Y:S01]  /*488b0*/  HMMA.16816.F32.BF16 R20, R16.reuse, R12, R20 ;  /* 0x0000000c1014723c */ /* 0x044fe20000041814 */
[----:B------:R-:W-:Y:S02]  /*488c0*/  IMAD.MOV.U32 R0, RZ, RZ, R13 ;  /* 0x000000ffff007224 */ /* 0x000fe400078e000d */
[----:B------:R-:W-:Y:S11]  /*488d0*/  IMAD.MOV.U32 R2, RZ, RZ, R12 ;  /* 0x000000ffff027224 */ /* 0x000ff600078e000c */
[----:B------:R-:W-:Y:S09]  /*488e0*/  @!UPT UIADD3 URZ, URZ, URZ, URZ ;  /* 0x0000003f3f3ff290 */ /* 0x000ff2000fffe03f */
[----:B------:R-:W-:Y:S01]  /*488f0*/  STL.64 [R1+0x320], R20 ;  /* 0x0003201401007387 */ /* 0x000fe20000100a00 */
[----:B------:R-:W-:Y:S02]  /*48900*/  STL.64 [R1+0x328], R22 ;  /* 0x0003281601007387 */ /* 0x000fe40000100a00 */
[----:B------:R-:W-:Y:S02]  /*48910*/  STL [R1+0x5b34], R0 ;  /* 0x005b340001007387 */ /* 0x000fe40000100800 */
[----:B------:R-:W-:Y:S01]  /*48920*/  STL [R1+0x5b30], R2 ;  /* 0x005b300201007387 */ /* 0x000fe20000100800 */
[----:B---3--:R-:W-:Y:S01]  /*48930*/  HMMA.16816.F32.BF16 R4, R16, R4, R24 ;  /* 0x000000041004723c */ /* 0x008fe20000041818 */
[----:B------:R-:W2:Y:S04]  /*48940*/  LDL.64 R24, [R1] ;  /* 0x0000000001187983 */ /* 0x000ea80000100a00 */
[----:B--2---:R-:W-:Y:S11]  /*48950*/  STL.64 [R1+0x5b78], R24 ;  /* 0x005b781801007387 */ /* 0x004ff60000100a00 */
[----:B------:R-:W-:Y:S07]  /*48960*/  @!UPT UIADD3 URZ, URZ, URZ, URZ ;  /* 0x0000003f3f3ff290 */ /* 0x000fee000fffe03f */
[----:B------:R0:W-:Y:S02]  /*48970*/  STL.64 [R1+0x310], R4 ;  /* 0x0003100401007387 */ /* 0x0001e40000100a00 */
[----:B------:R1:W-:Y:S02]  /*48980*/  STL.64 [R1+0x318], R6 ;  /* 0x0003180601007387 */ /* 0x0003e40000100a00 */
[----:B------:R-:W2:Y:S01]  /*48990*/  LDL.LU R12, [R1+0x280] ;  /* 0x00028000010c7983 */ /* 0x000ea20000300800 */
[----:B------:R-:W2:Y:S01]  /*489a0*/  LDL.LU R13, [R1+0x284] ;  /* 0x00028400010d7983 */ /* 0x000ea20000300800 */
[----:B------:R-:W3:Y:S02]  /*489b0*/  LDL.LU R14, [R1+0x288] ;  /* 0x00028800010e7983 */ /* 0x000ee40000300800 */
[----:B------:R-:W3:Y:S01]  /*489c0*/  LDL.LU R15, [R1+0x28c] ;  /* 0x00028c00010f7983 */ /* 0x000ee20000300800 */
[----:B0-----:R-:W4:Y:S01]  /*489d0*/  LDL.LU R4, [R1+0x2c0] ;  /* 0x0002c00001047983 */ /* 0x001f220000300800 */
[----:B------:R-:W4:Y:S02]  /*489e0*/  LDL.LU R5, [R1+0x2c4] ;  /* 0x0002c40001057983 */ /* 0x000f240000300800 */
[----:B-1----:R-:W2:Y:S02]  /*489f0*/  LDL.LU R6, [R1+0x2c8] ;  /* 0x0002c80001067983 */ /* 0x002ea40000300800 */
[----:B------:R-:W2:Y:S02]  /*48a00*/  LDL.LU R7, [R1+0x2cc] ;  /* 0x0002cc0001077983 */ /* 0x000ea40000300800 */
[----:B--2---:R-:W-:Y:S01]  /*48a10*/  STL.64 [R1+0x5bc0], R6 ;  /* 0x005bc00601007387 */ /* 0x004fe20000100a00 */
[----:B----4-:R0:W-:Y:S02]  /*48a20*/  STL.64 [R1+0x5bb8], R4 ;  /* 0x005bb80401007387 */ /* 0x0101e40000100a00 */
[----:B0-----:R-:W-:-:S02]  /*48a30*/  IMAD.MOV.U32 R4, RZ, RZ, R3 ;  /* 0x000000ffff047224 */ /* 0x001fc400078e0003 */
[----:B------:R-:W-:Y:S01]  /*48a40*/  IMAD.MOV.U32 R5, RZ, RZ, R11 ;  /* 0x000000ffff057224 */ /* 0x000fe200078e000b */
[----:B------:R-:W2:Y:S01]  /*48a50*/  LDL.LU R3, [R1+0x5c28] ;  /* 0x005c280001037983 */ /* 0x000ea20000300800 */
[----:B------:R-:W4:Y:S02]  /*48a60*/  LDL.LU R11, [R1+0x5c24] ;  /* 0x005c2400010b7983 */ /* 0x000f240000300800 */
[----:B------:R-:W2:Y:S02]  /*48a70*/  LDL.LU R20, [R1+0x2d0] ;  /* 0x0002d00001147983 */ /* 0x000ea40000300800 */
[----:B------:R-:W2:Y:S01]  /*48a80*/  LDL.LU R21, [R1+0x2d4] ;  /* 0x0002d40001157983 */ /* 0x000ea20000300800 */
[----:B------:R-:W2:Y:S01]  /*48a90*/  LDL.LU R22, [R1+0x2d8] ;  /* 0x0002d80001167983 */ /* 0x000ea20000300800 */
[----:B------:R-:W2:Y:S03]  /*48aa0*/  LDL.LU R23, [R1+0x2dc] ;  /* 0x0002dc0001177983 */ /* 0x000ea60000300800 */
[----:B--2---:R-:W-:Y:S01]  /*48ab0*/  STL.64 [R1+0x5be8], R22 ;  /* 0x005be81601007387 */ /* 0x004fe20000100a00 */
[----:B------:R0:W-:Y:S02]  /*48ac0*/  STL.64 [R1+0x5be0], R20 ;  /* 0x005be01401007387 */ /* 0x0001e40000100a00 */
[----:B0-----:R-:W-:-:S02]  /*48ad0*/  IMAD.MOV.U32 R20, RZ, RZ, R29 ;  /* 0x000000ffff147224 */ /* 0x001fc400078e001d */
[----:B------:R-:W-:-:S05]  /*48ae0*/  IMAD.MOV.U32 R21, RZ, RZ, R28 ;  /* 0x000000ffff157224 */ /* 0x000fca00078e001c */
[----:B------:R-:W-:Y:S01]  /*48af0*/  STL.64 [R1+0x5bf8], R20 ;  /* 0x005bf81401007387 */ /* 0x000fe20000100a00 */
[----:B------:R0:W-:Y:S03]  /*48b00*/  STL.64 [R1+0x5bd0], R4 ;  /* 0x005bd00401007387 */ /* 0x0001e60000100a00 */
[----:B0-----:R-:W2:Y:S04]  /*48b10*/  LDL.64 R4, [R1+0xf0] ;  /* 0x0000f00001047983 */ /* 0x001ea80000100a00 */
[----:B--2---:R0:W-:Y:S04]  /*48b20*/  STL.64 [R1+0x5bf0], R4 ;  /* 0x005bf00401007387 */ /* 0x0041e80000100a00 */
[----:B0-----:R-:W2:Y:S01]  /*48b30*/  LDL.LU R4, [R1+0x2e0] ;  /* 0x0002e00001047983 */ /* 0x001ea20000300800 */
[----:B------:R-:W2:Y:S02]  /*48b40*/  LDL.LU R5, [R1+0x2e4] ;  /* 0x0002e40001057983 */ /* 0x000ea40000300800 */
[----:B------:R-:W2:Y:S02]  /*48b50*/  LDL.LU R6, [R1+0x2e8] ;  /* 0x0002e80001067983 */ /* 0x000ea40000300800 */
[----:B------:R-:W2:Y:S02]  /*48b60*/  LDL.LU R7, [R1+0x2ec] ;  /* 0x0002ec0001077983 */ /* 0x000ea40000300800 */
[----:B----4-:R-:W-:-:S02]  /*48b70*/  IMAD.MOV.U32 R20, RZ, RZ, R11 ;  /* 0x000000ffff147224 */ /* 0x010fc400078e000b */
[----:B------:R-:W-:Y:S01]  /*48b80*/  IMAD.MOV.U32 R21, RZ, RZ, R3 ;  /* 0x000000ffff157224 */ /* 0x000fe200078e0003 */
[----:B--2---:R-:W-:Y:S01]  /*48b90*/  STL.64 [R1+0x5c08], R6 ;  /* 0x005c080601007387 */ /* 0x004fe20000100a00 */
[----:B------:R-:W-:Y:S02]  /*48ba0*/  STL.64 [R1+0x5c00], R4 ;  /* 0x005c000401007387 */ /* 0x000fe40000100a00 */
[----:B------:R-:W2:Y:S02]  /*48bb0*/  LDL.LU R8, [R1+0x300] ;  /* 0x0003000001087983 */ /* 0x000ea40000300800 */
[----:B------:R-:W2:Y:S01]  /*48bc0*/  LDL.LU R9, [R1+0x304] ;  /* 0x0003040001097983 */ /* 0x000ea20000300800 */
[----:B------:R-:W2:Y:S01]  /*48bd0*/  LDL.LU R10, [R1+0x308] ;  /* 0x00030800010a7983 */ /* 0x000ea20000300800 */
[----:B------:R-:W2:Y:S02]  /*48be0*/  LDL.LU R11, [R1+0x30c] ;  /* 0x00030c00010b7983 */ /* 0x000ea40000300800 */
[----:B------:R0:W-:Y:S02]  /*48bf0*/  STL.64 [R1+0x5c10], R20 ;  /* 0x005c101401007387 */ /* 0x0001e40000100a00 */
[----:B0-----:R-:W2:Y:S01]  /*48c00*/  LDL.64 R20, [R1+0x120] ;  /* 0x0001200001147983 */ /* 0x001ea20000100a00 */
[----:B------:R-:W4:Y:S02]  /*48c10*/  LDL.LU R4, [R1+0x2f0] ;  /* 0x0002f00001047983 */ /* 0x000f240000300800 */
[----:B------:R-:W4:Y:S02]  /*48c20*/  LDL.LU R5, [R1+0x2f4] ;  /* 0x0002f40001057983 */ /* 0x000f240000300800 */
[----:B------:R-:W4:Y:S01]  /*48c30*/  LDL.LU R6, [R1+0x2f8] ;  /* 0x0002f80001067983 */ /* 0x000f220000300800 */
[----:B------:R-:W4:Y:S01]  /*48c40*/  LDL.LU R7, [R1+0x2fc] ;  /* 0x0002fc0001077983 */ /* 0x000f220000300800 */
[----:B------:R-:W2:Y:S03]  /*48c50*/  LDL.64 R24, [R1+0x10] ;  /* 0x0000100001187983 */ /* 0x000ea60000100a00 */
[----:B--2---:R0:W-:Y:S04]  /*48c60*/  STL.64 [R1+0x5b90], R24 ;  /* 0x005b901801007387 */ /* 0x0041e80000100a00 */
[----:B0-----:R-:W2:Y:S04]  /*48c70*/  LDL.64 R24, [R1+0x20] ;  /* 0x0000200001187983 */ /* 0x001ea80000100a00 */
[----:B--2---:R0:W-:Y:S04]  /*48c80*/  STL.64 [R1+0x5bc8], R24 ;  /* 0x005bc81801007387 */ /* 0x0041e80000100a00 */
        /* <DEDUP_REMOVED lines=10> */
[----:B------:R-:W-:Y:S01]  /*48d30*/  HMMA.16816.F32.BF16 R8, R16, R20, R8 ;  /* 0x000000141008723c */ /* 0x000fe20000041808 */
[----:B--2---:R-:W-:Y:S01]  /*48d40*/  STL.64 [R1+0x5b88], R14 ;  /* 0x005b880e01007387 */ /* 0x004fe20000100a00 */
[----:B---3--:R0:W-:Y:S03]  /*48d50*/  STL.64 [R1+0x5b80], R12 ;  /* 0x005b800c01007387 */ /* 0x0081e60000100a00 */
[----:B0-----:R-:W2:Y:S01]  /*48d60*/  LDL.LU R12, [R1+0x2a0] ;  /* 0x0002a000010c7983 */ /* 0x001ea20000300800 */
[----:B------:R-:W2:Y:S02]  /*48d70*/  LDL.LU R13, [R1+0x2a4] ;  /* 0x0002a400010d7983 */ /* 0x000ea40000300800 */
[----:B------:R-:W3:Y:S02]  /*48d80*/  LDL.LU R14, [R1+0x2a8] ;  /* 0x0002a800010e7983 */ /* 0x000ee40000300800 */
[----:B------:R-:W3:Y:S02]  /*48d90*/  LDL.LU R15, [R1+0x2ac] ;  /* 0x0002ac00010f7983 */ /* 0x000ee40000300800 */
[----:B------:R-:W-:Y:S01]  /*48da0*/  IMAD.MOV.U32 R3, RZ, RZ, R21 ;  /* 0x000000ffff037224 */ /* 0x000fe200078e0015 */
        /* <DEDUP_REMOVED lines=9> */
[----:B------:R-:W2:Y:S02]  /*48e40*/  LDL.LU.64 R8, [R1+0x5c18] ;  /* 0x005c180001087983 */ /* 0x000ea40000300a00 */
[----:B------:R-:W-:-:S02]  /*48e50*/  IMAD.MOV.U32 R11, RZ, RZ, R20 ;  /* 0x000000ffff0b7224 */ /* 0x000fc400078e0014 */
[----:B------:R-:W4:Y:S01]  /*48e60*/  LDL.LU.64 R20, [R1+0x5c10] ;  /* 0x005c100001147983 */ /* 0x000f220000300a00 */
[----:B------:R-:W-:Y:S02]  /*48e70*/  STL [R1+0x5b3c], R3 ;  /* 0x005b3c0301007387 */ /* 0x000fe40000100800 */
[----:B------:R-:W-:Y:S01]  /*48e80*/  STL [R1+0x5b38], R11 ;  /* 0x005b380b01007387 */ /* 0x000fe20000100800 */
[C---:B----4-:R-:W-:Y:S01]  /*48e90*/  HMMA.16816.F32.BF16 R20, R16.reuse, R20, R4 ;  /* 0x000000141014723c */ /* 0x050fe20000041804 */
[----:B------:R-:W4:Y:S01]  /*48ea0*/  LDL.LU.64 R6, [R1+0x5c08] ;  /* 0x005c080001067983 */ /* 0x000f220000300a00 */
[----:B------:R-:W4:Y:S11]  /*48eb0*/  LDL.LU.64 R4, [R1+0x5c00] ;  /* 0x005c000001047983 */ /* 0x000f360000300a00 */
[----:B------:R-:W-:Y:S10]  /*48ec0*/  @!UPT UIADD3 URZ, URZ, URZ, URZ ;  /* 0x0000003f3f3ff290 */ /* 0x000ff4000fffe03f */
[----:B------:R0:W-:Y:S01]  /*48ed0*/  STL.64 [R1+0x2f0], R20 ;  /* 0x0002f01401007387 */ /* 0x0001e20000100a00 */
[----:B------:R4:W-:Y:S03]  /*48ee0*/  STL.64 [R1+0x2f8], R22 ;  /* 0x0002f81601007387 */ /* 0x0009e60000100a00 */
[----:B0-----:R-:W4:Y:S02]  /*48ef0*/  LDL.LU.64 R20, [R1+0x5bf8] ;  /* 0x005bf80001147983 */ /* 0x001f240000300a00 */
[C---:B----4-:R-:W-:Y:S02]  /*48f00*/  HMMA.16816.F32.BF16 R20, R16.reuse, R20, R4 ;  /* 0x000000141014723c */ /* 0x050fe40000041804 */
[----:B------:R-:W4:Y:S11]  /*48f10*/  LDL.LU.64 R4, [R1+0x5bf0] ;  /* 0x005bf00001047983 */ /* 0x000f360000300a00 */
[----:B------:R-:W-:Y:S10]  /*48f20*/  @!UPT UIADD3 URZ, URZ, URZ, URZ ;  /* 0x0000003f3f3ff290 */ /* 0x000ff4000fffe03f */
        /* <DEDUP_REMOVED lines=8> */
[----:B------:R1:W-:Y:S03]  /*48fb0*/  STL.64 [R1+0x2d8], R22 ;  /* 0x0002d81601007387 */ /* 0x0003e60000100a00 */
[----:B0-----:R-:W4:Y:S01]  /*48fc0*/  LDL.LU.64 R20, [R1+0x5bd8] ;  /* 0x005bd80001147983 */ /* 0x001f220000300a00 */
[----:B-1----:R-:W-:Y:S02]  /*48fd0*/  IMAD.MOV.U32 R23, RZ, RZ, R4 ;  /* 0x000000ffff177224 */ /* 0x002fe400078e0004 */
[----:B------:R-:W-:Y:S02]  /*48fe0*/  IMAD.MOV.U32 R22, RZ, RZ, R5 ;  /* 0x000000ffff167224 */ /* 0x000fe400078e0005 */
[----:B------:R-:W2:Y:S02]  /*48ff0*/  LDL.LU.64 R4, [R1+0x5bd0] ;  /* 0x005bd00001047983 */ /* 0x000ea40000300a00 */
[C---:B--2---:R-:W-:Y:S02]  /*49000*/  HMMA.16816.F32.BF16 R4, R16.reuse, R4, R24 ;  /* 0x000000041004723c */ /* 0x044fe40000041818 */
[----:B------:R-:W2:Y:S11]  /*49010*/  LDL.LU.64 R24, [R1+0x5bc8] ;  /* 0x005bc80001187983 */ /* 0x000eb60000300a00 */
[----:B------:R-:W-:Y:S10]  /*49020*/  @!UPT UIADD3 URZ, URZ, URZ, URZ ;  /* 0x0000003f3f3ff290 */ /* 0x000ff4000fffe03f */
[----:B------:R-:W-:Y:S01]  /*49030*/  STL.64 [R1+0x680], R4 ;  /* 0x0006800401007387 */ /* 0x000fe20000100a00 */
[----:B------:R0:W-:Y:S03]  /*49040*/  STL.64 [R1+0x688], R6 ;  /* 0x0006880601007387 */ /* 0x0001e60000100a00 */
[----:B0-----:R-:W4:Y:S01]  /*49050*/  LDL.LU.64 R6, [R1+0x5bc0] ;  /* 0x005bc00001067983 */ /* 0x001f220000300a00 */
[----:B------:R-:W4:Y:S02]  /*49060*/  LDL.LU.64 R4, [R1+0x5bb8] ;  /* 0x005bb80001047983 */ /* 0x000f240000300a00 */
[----:B----4-:R-:W-:Y:S01]  /*49070*/  HMMA.16816.F32.BF16 R16, R16, R20, R4 ;  /* 0x000000141010723c */ /* 0x010fe20000041804 */
[----:B------:R-:W2:Y:S01]  /*49080*/  LDL.LU.64 R6, [R1+0x5bb0] ;  /* 0x005bb00001067983 */ /* 0x000ea20000300a00 */
[----:B------:R-:W2:Y:S11]  /*49090*/  LDL.LU.64 R4, [R1+0x5ba8] ;  /* 0x005ba80001047983 */ /* 0x000eb60000300a00 */
[----:B------:R-:W-:Y:S10]  /*490a0*/  @!UPT UIADD3 URZ, URZ, URZ, URZ ;  /* 0x0000003f3f3ff290 */ /* 0x000ff4000fffe03f */
[----:B------:R0:W-:Y:S01]  /*490b0*/  STL.64 [R1+0x2c0], R16 ;  /* 0x0002c01001007387 */ /* 0x0001e20000100a00 */
[----:B------:R1:W-:Y:S03]  /*490c0*/  STL.64 [R1+0x2c8], R18 ;  /* 0x0002c81201007387 */ /* 0x0003e60000100a00 */
[----:B0-----:R-:W4:Y:S01]  /*490d0*/  LDL.LU R16, [R1+0x260] ;  /* 0x0002600001107983 */ /* 0x001f220000300800 */
[----:B------:R-:W4:Y:S02]  /*490e0*/  LDL.LU R17, [R1+0x264] ;  /* 0x0002640001117983 */ /* 0x000f240000300800 */
[----:B-1----:R-:W3:Y:S02]  /*490f0*/  LDL.LU R18, [R1+0x268] ;  /* 0x0002680001127983 */ /* 0x002ee40000300800 */
[----:B------:R-:W3:Y:S01]  /*49100*/  LDL.LU R19, [R1+0x26c] ;  /* 0x00026c0001137983 */ /* 0x000ee20000300800 */
[C---:B--2---:R-:W-:Y:S01]  /*49110*/  HMMA.16816.F32.BF16 R12, R4.reuse, R24, R12 ;  /* 0x00000018040c723c */ /* 0x044fe2000004180c */
[----:B---3--:R-:W-:Y:S01]  /*49120*/  STL.64 [R1+0x5b48], R18 ;  /* 0x005b481201007387 */ /* 0x008fe20000100a00 */
[----:B----4-:R0:W-:Y:S03]  /*49130*/  STL.64 [R1+0x5b40], R16 ;  /* 0x005b401001007387 */ /* 0x0101e60000100a00 */
[----:B0-----:R-:W2:Y:S01]  /*49140*/  LDL.LU R16, [R1+0x270] ;  /* 0x0002700001107983 */ /* 0x001ea20000300800 */
[----:B------:R-:W2:Y:S02]  /*49150*/  LDL.LU R17, [R1+0x274] ;  /* 0x0002740001117983 */ /* 0x000ea40000300800 */
[----:B------:R-:W2:Y:S02]  /*49160*/  LDL.LU R18, [R1+0x278] ;  /* 0x0002780001127983 */ /* 0x000ea40000300800 */
[----:B------:R-:W2:Y:S01]  /*49170*/  LDL.LU R19, [R1+0x27c] ;  /* 0x00027c0001137983 */ /* 0x000ea20000300800 */
[----:B------:R0:W-:Y:S11]  /*49180*/  STL.64 [R1+0x5a78], R20 ;  /* 0x005a781401007387 */ /* 0x0001f60000100a00 */
[----:B------:R-:W-:Y:S01]  /*49190*/  @!UPT UIADD3 URZ, URZ, URZ, URZ ;  /* 0x0000003f3f3ff290 */ /* 0x000fe2000fffe03f */
[----:B------:R-:W-:Y:S02]  /*491a0*/  STL.64 [R1+0x2b0], R12 ;  /* 0x0002b00c01007387 */ /* 0x000fe40000100a00 */
[----:B------:R1:W-:Y:S02]  /*491b0*/  STL.64 [R1+0x2b8], R14 ;  /* 0x0002b80e01007387 */ /* 0x0003e40000100a00 */
[----:B0-----:R-:W-:Y:S02]  /*491c0*/  IMAD.MOV.U32 R21, RZ, RZ, R24 ;  /* 0x000000ffff157224 */ /* 0x001fe400078e0018 */
[----:B------:R-:W-:Y:S01]  /*491d0*/  IMAD.MOV.U32 R20, RZ, RZ, R25 ;  /* 0x000000ffff147224 */ /* 0x000fe200078e0019 */
[----:B-1----:R-:W3:Y:S01]  /*491e0*/  LDL.LU.64 R14, [R1+0x5ba0] ;  /* 0x005ba000010e7983 */ /* 0x002ee20000300a00 */
[----:B------:R-:W3:Y:S02]  /*491f0*/  LDL.LU.64 R12, [R1+0x5b98] ;  /* 0x005b9800010c7983 */ /* 0x000ee40000300a00 */
[----:B------:R-:W3:Y:S02]  /*49200*/  LDL.LU.64 R24, [R1+0x5b90] ;  /* 0x005b900001187983 */ /* 0x000ee40000300a00 */
        /* <DEDUP_REMOVED lines=17> */
[----:B------:R-:W4:Y:S02]  /*49320*/  LDL.LU.64 R26, [R1+0x5b60] ;  /* 0x005b6000011a7983 */ /* 0x000f240000300a00 */
[----:B------:R-:W3:Y:S02]  /*49330*/  LDL.LU.64 R24, [R1+0x5b58] ;  /* 0x005b580001187983 */ /* 0x000ee40000300a00 */
[C---:B---3--:R-:W-:Y:S11]  /*49340*/  HMMA.16816.F32.BF16 R12, R4.reuse, R24, R12 ;  /* 0x00000018040c723c */ /* 0x048ff6000004180c */
[----:B------:R-:W-:Y:S11]  /*49350*/  @!UPT UIADD3 URZ, URZ, URZ, URZ ;  /* 0x0000003f3f3ff290 */ /* 0x000ff6000fffe03f */
[----:B------:R-:W-:Y:S01]  /*49360*/  @!UPT UIADD3 URZ, URZ, URZ, URZ ;  /* 0x0000003f3f3ff290 */ /* 0x000fe2000fffe03f */
[----:B------:R0:W-:Y:S01]  /*49370*/  STL.64 [R1+0x280], R12 ;  /* 0x0002800c01007387 */ /* 0x0001e20000100a00 */
[----:B------:R-:W-:Y:S03]  /*49380*/  STL.64 [R1+0x288], R14 ;  /* 0x0002880e01007387 */ /* 0x000fe60000100a00 */
[----:B0-----:R-:W2:Y:S01]  /*49390*/  LDL.LU.64 R12, [R1+0x5b50] ;  /* 0x005b5000010c7983 */ /* 0x001ea20000300a00 */
[----:B----4-:R-:W-:Y:S02]  /*493a0*/  STL.64 [R1+0x5a18], R26 ;  /* 0x005a181a01007387 */ /* 0x010fe40000100a00 */
[----:B------:R0:W-:Y:S02]  /*493b0*/  STL.64 [R1+0x5a10], R24 ;  /* 0x005a101801007387 */ /* 0x0001e40000100a00 */
[----:B0-----:R-:W3:Y:S01]  /*493c0*/  LDL.64 R24, [R1+0x30] ;  /* 0x0000300001187983 */ /* 0x001ee20000100a00 */
[C---:B--2---:R-:W-:Y:S11]  /*493d0*/  HMMA.16816.F32.BF16 R16, R4.reuse, R12, R16 ;  /* 0x0000000c0410723c */ /* 0x044ff60000041810 */
[----:B------:R-:W-:Y:S11]  /*493e0*/  @!UPT UIADD3 URZ, URZ, URZ, URZ ;  /* 0x0000003f3f3ff290 */ /* 0x000ff6000fffe03f */
[----:B------:R-:W-:Y:S01]  /*493f0*/  @!UPT UIADD3 URZ, URZ, URZ, URZ ;  /* 0x0000003f3f3ff290 */ /* 0x000fe2000fffe03f */
[----:B------:R-:W-:Y:S01]  /*49400*/  STL.64 [R1+0x270], R16 ;  /* 0x0002701001007387 */ /* 0x000fe20000100a00 */
[----:B------:R0:W-:Y:S03]  /*49410*/  STL.64 [R1+0x278], R18 ;  /* 0x0002781201007387 */ /* 0x0001e60000100a00 */
[----:B0-----:R-:W2:Y:S01]  /*49420*/  LDL.LU.64 R18, [R1+0x5b48] ;  /* 0x005b480001127983 */ /* 0x001ea20000300a00 */
[----:B------:R-:W2:Y:S02]  /*49430*/  LDL.LU.64 R16, [R1+0x5b40] ;  /* 0x005b400001107983 */ /* 0x000ea40000300a00 */
[----:B------:R0:W-:Y:S02]  /*49440*/  STL.64 [R1+0x5a08], R12 ;  /* 0x005a080c01007387 */ /* 0x0001e40000100a00 */
[----:B0-----:R-:W3:Y:S01]  /*49450*/  LDL.LU R12, [R1+0x250] ;  /* 0x00025000010c7983 */ /* 0x001ee20000300800 */
[----:B------:R-:W3:Y:S02]  /*49460*/  LDL.LU R13, [R1+0x254] ;  /* 0x00025400010d7983 */ /* 0x000ee40000300800 */
[----:B------:R-:W3:Y:S02]  /*49470*/  LDL.LU R14, [R1+0x258] ;  /* 0x00025800010e7983 */ /* 0x000ee40000300800 */
[----:B------:R-:W3:Y:S01]  /*49480*/  LDL.LU R15, [R1+0x25c] ;  /* 0x00025c00010f7983 */ /* 0x000ee20000300800 */
[C---:B--2---:R-:W-:Y:S11]  /*49490*/  HMMA.16816.F32.BF16 R16, R4.reuse, R8, R16 ;  /* 0x000000080410723c */ /* 0x044ff60000041810 */
[----:B------:R-:W-:Y:S11]  /*494a0*/  @!UPT UIADD3 URZ, URZ, URZ, URZ ;  /* 0x0000003f3f3ff290 */ /* 0x000ff6000fffe03f */
[----:B------:R-:W-:Y:S01]  /*494b0*/  @!UPT UIADD3 URZ, URZ, URZ, URZ ;  /* 0x0000003f3f3ff290 */ /* 0x000fe2000fffe03f */
[----:B------:R-:W-:Y:S01]  /*494c0*/  STL.64 [R1+0x260], R16 ;  /* 0x0002601001007387 */ /* 0x000fe20000100a00 */
[----:B------:R-:W-:Y:S02]  /*494d0*/  STL.64 [R1+0x268], R18 ;  /* 0x0002681201007387 */ /* 0x000fe40000100a00 */
[----:B------:R-:W0:Y:S01]  /*494e0*/  LDSM.16.MT88.4 R16, [R10+0x8300] ;  /* 0x008300000a10783b */ /* 0x000e220000004200 */
[----:B---3--:R-:W-:Y:S01]  /*494f0*/  HMMA.16816.F32.BF16 R12, R4, R24, R12 ;  /* 0x00000018040c723c */ /* 0x008fe2000004180c */
[----:B------:R-:W-:Y:S02]  /*49500*/  STL [R1+0x59f0], R10 ;  /* 0x0059f00a01007387 */ /* 0x000fe40000100800 */
[----:B------:R-:W-:Y:S02]  /*49510*/  STL.64 [R1+0x5b28], R8 ;  /* 0x005b280801007387 */ /* 0x000fe40000100a00 */
[----:B0-----:R-:W-:Y:S01]  /*49520*/  STL.64 [R1+0x5928], R18 ;  /* 0x0059281201007387 */ /* 0x001fe20000100a00 */
[----:B------:R0:W-:Y:S11]  /*49530*/  STL.64 [R1+0x5920], R16 ;  /* 0x0059201001007387 */ /* 0x0001f60000100a00 */
[----:B------:R-:W-:Y:S06]  /*49540*/  @!UPT UIADD3 URZ, URZ, URZ, URZ ;  /* 0x0000003f3f3ff290 */ /* 0x000fec000fffe03f */
[----:B------:R1:W-:Y:S02]  /*49550*/  STL.64 [R1+0x250], R12 ;  /* 0x0002500c01007387 */ /* 0x0003e40000100a00 */
[----:B------:R2:W-:Y:S01]  /*49560*/  STL.64 [R1+0x258], R14 ;  /* 0x0002580e01007387 */ /* 0x0005e20000100a00 */
[----:B0-----:R-:W3:Y:S01]  /*49570*/  LDL.LU R16, [R1+0x590] ;  /* 0x0005900001107983 */ /* 0x001ee20000300800 */
[----:B------:R-:W3:Y:S02]  /*49580*/  LDL.LU R17, [R1+0x594] ;  /* 0x0005940001117983 */ /* 0x000ee40000300800 */
[----:B------:R-:W4:Y:S02]  /*49590*/  LDL.LU R18, [R1+0x598] ;  /* 0x0005980001127983 */ /* 0x000f240000300800 */
[----:B------:R-:W4:Y:S02]  /*495a0*/  LDL.LU R19, [R1+0x59c] ;  /* 0x00059c0001137983 */ /* 0x000f240000300800 */
[----:B----4-:R-:W-:Y:S01]  /*495b0*/  STL.64 [R1+0x5a28], R18 ;  /* 0x005a281201007387 */ /* 0x010fe20000100a00 */
[----:B---3--:R-:W-:Y:S02]  /*495c0*/  STL.64 [R1+0x5a20], R16 ;  /* 0x005a201001007387 */ /* 0x008fe40000100a00 */
[----:B-1----:R-:W3:Y:S02]  /*495d0*/  LDL.LU R12, [R1+0x5b0] ;  /* 0x0005b000010c7983 */ /* 0x002ee40000300800 */
[----:B------:R-:W3:Y:S01]  /*495e0*/  LDL.LU R13, [R1+0x5b4] ;  /* 0x0005b400010d7983 */ /* 0x000ee20000300800 */
[----:B--2---:R-:W2:Y:S01]  /*495f0*/  LDL.LU R14, [R1+0x5b8] ;  /* 0x0005b800010e7983 */ /* 0x004ea20000300800 */
[----:B------:R-:W2:Y:S02]  /*49600*/  LDL.LU R15, [R1+0x5bc] ;  /* 0x0005bc00010f7983 */ /* 0x000ea40000300800 */
[----:B------:R-:W-:-:S02]  /*49610*/  IMAD.MOV.U32 R29, RZ, RZ, R24 ;  /* 0x000000ffff1d7224 */ /* 0x000fc400078e0018 */
[----:B------:R-:W-:Y:S02]  /*49620*/  IMAD.MOV.U32 R28, RZ, RZ, R25 ;  /* 0x000000ffff1c7224 */ /* 0x000fe400078e0019 */
[----:B------:R-:W-:Y:S02]  /*49630*/  IMAD.MOV.U32 R24, RZ, RZ, R3 ;  /* 0x000000ffff187224 */ /* 0x000fe400078e0003 */
[----:B------:R-:W-:Y:S01]  /*49640*/  IMAD.MOV.U32 R25, RZ, RZ, R11 ;  /* 0x000000ffff197224 */ /* 0x000fe200078e000b */
[----:B--2---:R-:W-:Y:S01]  /*49650*/  STL.64 [R1+0x5a38], R14 ;  /* 0x005a380e01007387 */ /* 0x004fe20000100a00 */
[----:B---3--:R0:W-:Y:S02]  /*49660*/  STL.64 [R1+0x5a30], R12 ;  /* 0x005a300c01007387 */ /* 0x0081e40000100a00 */
[----:B------:R-:W2:Y:S02]  /*49670*/  LDL.LU R3, [R1+0x5b3c] ;  /* 0x005b3c0001037983 */ /* 0x000ea40000300800 */
[----:B------:R-:W3:Y:S01]  /*49680*/  LDL.LU R11, [R1+0x5b38] ;  /* 0x005b3800010b7983 */ /* 0x000ee20000300800 */
[----:B------:R1:W-:Y:S01]  /*49690*/  STL.64 [R1+0x5a40], R24 ;  /* 0x005a401801007387 */ /* 0x0003e20000100a00 */
[----:B0-----:R-:W-:-:S02]  /*496a0*/  IMAD.MOV.U32 R12, RZ, RZ, R0 ;  /* 0x000000ffff0c7224 */ /* 0x001fc400078e0000 */
[----:B------:R-:W-:Y:S01]  /*496b0*/  IMAD.MOV.U32 R13, RZ, RZ, R2 ;  /* 0x000000ffff0d7224 */ /* 0x000fe200078e0002 */
[----:B------:R-:W4:Y:S01]  /*496c0*/  LDL.LU R0, [R1+0x5b34] ;  /* 0x005b340001007983 */ /* 0x000f220000300800 */
[----:B------:R-:W2:Y:S03]  /*496d0*/  LDL.LU R2, [R1+0x5b30] ;  /* 0x005b300001027983 */ /* 0x000ea60000300800 */
[----:B------:R0:W-:Y:S01]  /*496e0*/  STL.64 [R1+0x5a48], R12 ;  /* 0x005a480c01007387 */ /* 0x0001e20000100a00 */
[----:B-1----:R-:W2:Y:S02]  /*496f0*/  LDL.LU R24, [R1+0x5d0] ;  /* 0x0005d00001187983 */ /* 0x002ea40000300800 */
[----:B------:R-:W2:Y:S02]  /*49700*/  LDL.LU R25, [R1+0x5d4] ;  /* 0x0005d40001197983 */ /* 0x000ea40000300800 */
[----:B------:R-:W2:Y:S01]  /*49710*/  LDL.LU R26, [R1+0x5d8] ;  /* 0x0005d800011a7983 */ /* 0x000ea20000300800 */
[----:B------:R-:W2:Y:S01]  /*49720*/  LDL.LU R27, [R1+0x5dc] ;  /* 0x0005dc00011b7983 */ /* 0x000ea20000300800 */
[----:B0-----:R-:W-:-:S02]  /*49730*/  IMAD.MOV.U32 R12, RZ, RZ, R21 ;  /* 0x000000ffff0c7224 */ /* 0x001fc400078e0015 */
[----:B------:R-:W-:Y:S01]  /*49740*/  IMAD.MOV.U32 R13, RZ, RZ, R20 ;  /* 0x000000ffff0d7224 */ /* 0x000fe200078e0014 */
[----:B--2---:R-:W-:Y:S01]  /*49750*/  STL.64 [R1+0x5a58], R26 ;  /* 0x005a581a01007387 */ /* 0x004fe20000100a00 */
[----:B------:R-:W-:Y:S02]  /*49760*/  STL.64 [R1+0x5a50], R24 ;  /* 0x005a501801007387 */ /* 0x000fe40000100a00 */
[----:B------:R-:W2:Y:S02]  /*49770*/  LDL.64 R20, [R1+0xe0] ;  /* 0x0000e00001147983 */ /* 0x000ea40000100a00 */
[----:B--2---:R-:W-:Y:S01]  /*49780*/  STL.64 [R1+0x5a90], R20 ;  /* 0x005a901401007387 */ /* 0x004fe20000100a00 */
[----:B------:R0:W-:Y:S03]  /*49790*/  STL.64 [R1+0x5a70], R12 ;  /* 0x005a700c01007387 */ /* 0x0001e60000100a00 */
[----:B0-----:R-:W2:Y:S01]  /*497a0*/  LDL.LU R12, [R1+0x240] ;  /* 0x00024000010c7983 */ /* 0x001ea20000300800 */
[----:B------:R-:W2:Y:S02]  /*497b0*/  LDL.LU R13, [R1+0x244] ;  /* 0x00024400010d7983 */ /* 0x000ea40000300800 */
[----:B------:R-:W2:Y:S02]  /*497c0*/  LDL.LU R14, [R1+0x248] ;  /* 0x00024800010e7983 */ /* 0x000ea40000300800 */
[----:B------:R-:W2:Y:S02]  /*497d0*/  LDL.LU R15, [R1+0x24c] ;  /* 0x00024c00010f7983 */ /* 0x000ea40000300800 */
[----:B------:R-:W-:-:S02]  /*497e0*/  IMAD.MOV.U32 R20, RZ, RZ, R23 ;  /* 0x000000ffff147224 */ /* 0x000fc400078e0017 */
[----:B------:R-:W-:-:S05]  /*497f0*/  IMAD.MOV.U32 R21, RZ, RZ, R22 ;  /* 0x000000ffff157224 */ /* 0x000fca00078e0016 */
[----:B------:R-:W-:Y:S04]  /*49800*/  STL.64 [R1+0x5aa8], R20 ;  /* 0x005aa81401007387 */ /* 0x000fe80000100a00 */
[----:B--2---:R-:W-:Y:S01]  /*49810*/  STL.64 [R1+0x5a88], R14 ;  /* 0x005a880e01007387 */ /* 0x004fe20000100a00 */
[----:B------:R0:W-:Y:S03]  /*49820*/  STL.64 [R1+0x5a80], R12 ;  /* 0x005a800c01007387 */ /* 0x0001e60000100a00 */
[----:B0-----:R-:W2:Y:S01]  /*49830*/  LDL.LU R12, [R1+0x5f0] ;  /* 0x0005f000010c7983 */ /* 0x001ea20000300800 */
[----:B------:R-:W2:Y:S02]  /*49840*/  LDL.LU R13, [R1+0x5f4] ;  /* 0x0005f400010d7983 */ /* 0x000ea40000300800 */
[----:B------:R-:W2:Y:S02]  /*49850*/  LDL.LU R14, [R1+0x5f8] ;  /* 0x0005f800010e7983 */ /* 0x000ea40000300800 */
[----:B------:R-:W2:Y:S01]  /*49860*/  LDL.LU R15, [R1+0x5fc] ;  /* 0x0005fc00010f7983 */ /* 0x000ea20000300800 */
[----:B------:R-:W2:Y:S04]  /*49870*/  LDL.64 R20, [R1+0x100] ;  /* 0x0001000001147983 */ /* 0x000ea80000100a00 */
[----:B--2---:R0:W-:Y:S04]  /*49880*/  STL.64 [R1+0x5ac0], R20 ;  /* 0x005ac01401007387 */ /* 0x0041e80000100a00 */
[----:B0-----:R-:W2:Y:S04]  /*49890*/  LDL.64 R20, [R1+0x110] ;  /* 0x0001100001147983 */ /* 0x001ea80000100a00 */
[----:B--2---:R3:W-:Y:S01]  /*498a0*/  STL.64 [R1+0x5ad8], R20 ;  /* 0x005ad81401007387 */ /* 0x0047e20000100a00 */
[----:B------:R-:W-:Y:S02]  /*498b0*/  STL.64 [R1+0x5aa0], R14 ;  /* 0x005aa00e01007387 */ /* 0x000fe40000100a00 */
[----:B------:R0:W-:Y:S02]  /*498c0*/  STL.64 [R1+0x5a98], R12 ;  /* 0x005a980c01007387 */ /* 0x0001e40000100a00 */
[----:B---3--:R-:W-:-:S02]  /*498d0*/  IMAD.MOV.U32 R20, RZ, RZ, R11 ;  /* 0x000000ffff147224 */ /* 0x008fc400078e000b */
[----:B------:R-:W-:Y:S01]  /*498e0*/  IMAD.MOV.U32 R21, RZ, RZ, R3 ;  /* 0x000000ffff157224 */ /* 0x000fe200078e0003 */
[----:B0-----:R-:W2:Y:S01]  /*498f0*/  LDL.LU R12, [R1+0x600] ;  /* 0x00060000010c7983 */ /* 0x001ea20000300800 */
[----:B------:R-:W2:Y:S02]  /*49900*/  LDL.LU R13, [R1+0x604] ;  /* 0x00060400010d7983 */ /* 0x000ea40000300800 */
[----:B------:R-:W3:Y:S02]  /*49910*/  LDL.LU R14, [R1+0x608] ;  /* 0x00060800010e7983 */ /* 0x000ee40000300800 */
[----:B------:R-:W3:Y:S01]  /*49920*/  LDL.LU R15, [R1+0x60c] ;  /* 0x00060c00010f7983 */ /* 0x000ee20000300800 */
[----:B------:R0:W-:Y:S04]  /*49930*/  STL.64 [R1+0x5af0], R20 ;  /* 0x005af01401007387 */ /* 0x0001e80000100a00 */
        /* <DEDUP_REMOVED lines=9> */
[----:B----4-:R-:W-:Y:S01]  /*499d0*/  IMAD.MOV.U32 R21, RZ, RZ, R0 ;  /* 0x000000ffff157224 */ /* 0x010fe200078e0000 */
[----:B------:R-:W4:Y:S01]  /*499e0*/  LDL.LU R8, [R1+0x660] ;  /* 0x0006600001087983 */ /* 0x000f220000300800 */
[----:B------:R-:W4:Y:S02]  /*499f0*/  LDL.LU R9, [R1+0x664] ;  /* 0x0006640001097983 */ /* 0x000f240000300800 */
[----:B------:R-:W4:Y:S02]  /*49a00*/  LDL.LU R10, [R1+0x668] ;  /* 0x00066800010a7983 */ /* 0x000f240000300800 */
[----:B------:R-:W4:Y:S01]  /*49a10*/  LDL.LU R11, [R1+0x66c] ;  /* 0x00066c00010b7983 */ /* 0x000f220000300800 */
[----:B------:R0:W-:Y:S04]  /*49a20*/  STL.64 [R1+0x5b20], R20 ;  /* 0x005b201401007387 */ /* 0x0001e80000100a00 */
[----:B0-----:R-:W4:Y:S04]  /*49a30*/  LDL.64 R20, [R1+0x150] ;  /* 0x0001500001147983 */ /* 0x001f280000100a00 */
        /* <DEDUP_REMOVED lines=12> */
[----:B----4-:R-:W-:Y:S01]  /*49b00*/  HMMA.16816.F32.BF16 R8, R4, R20, R8 ;  /* 0x000000140408723c */ /* 0x010fe20000041808 */
[----:B---3--:R-:W-:Y:S01]  /*49b10*/  STL.64 [R1+0x5b00], R14 ;  /* 0x005b000e01007387 */ /* 0x008fe20000100a00 */
[----:B--2---:R0:W-:Y:S03]  /*49b20*/  STL.64 [R1+0x5af8], R12 ;  /* 0x005af80c01007387 */ /* 0x0041e60000100a00 */
        /* <DEDUP_REMOVED lines=15> */
[----:B------:R-:W4:Y:S01]  /*49c20*/  LDL.LU R16, [R1+0x5c0] ;  /* 0x0005c00001107983 */ /* 0x000f220000300800 */
[----:B------:R-:W4:Y:S02]  /*49c30*/  LDL.LU R17, [R1+0x5c4] ;  /* 0x0005c40001117983 */ /* 0x000f240000300800 */
[----:B------:R-:W4:Y:S02]  /*49c40*/  LDL.LU R18, [R1+0x5c8] ;  /* 0x0005c80001127983 */ /* 0x000f240000300800 */
[----:B------:R-:W4:Y:S01]  /*49c50*/  LDL.LU R19, [R1+0x5cc] ;  /* 0x0005cc0001137983 */ /* 0x000f220000300800 */
[----:B------:R-:W-:Y:S01]  /*49c60*/  STL [R1+0x59f8], R28 ;  /* 0x0059f81c01007387 */ /* 0x000fe20000100800 */
[----:B------:R-:W-:Y:S02]  /*49c70*/  STL [R1+0x59f4], R29 ;  /* 0x0059f41d01007387 */ /* 0x000fe40000100800 */
[----:B------:R0:W-:Y:S02]  /*49c80*/  STL.64 [R1+0x670], R8 ;  /* 0x0006700801007387 */ /* 0x0001e40000100a00 */
[----:B------:R1:W-:Y:S01]  /*49c90*/  STL.64 [R1+0x678], R10 ;  /* 0x0006780a01007387 */ /* 0x0003e20000100a00 */
[----:B0-----:R-:W2:Y:S01]  /*49ca0*/  LDL.LU.64 R8, [R1+0x5b28] ;  /* 0x005b280001087983 */ /* 0x001ea20000300a00 */
[----:B-1----:R-:W-:-:S02]  /*49cb0*/  IMAD.MOV.U32 R11, RZ, RZ, R20 ;  /* 0x000000ffff0b7224 */ /* 0x002fc400078e0014 */
[----:B------:R-:W2:Y:S02]  /*49cc0*/  LDL.LU.64 R20, [R1+0x5b20] ;  /* 0x005b200001147983 */ /* 0x000ea40000300a00 */
[----:B------:R-:W-:Y:S01]  /*49cd0*/  STL [R1+0x5a00], R3 ;  /* 0x005a000301007387 */ /* 0x000fe20000100800 */
[----:B------:R-:W-:Y:S01]  /*49ce0*/  STL [R1+0x59fc], R11 ;  /* 0x0059fc0b01007387 */ /* 0x000fe20000100800 */
[C---:B--2---:R-:W-:Y:S03]  /*49cf0*/  HMMA.16816.F32.BF16 R20, R4.reuse, R20, R12 ;  /* 0x000000140414723c */ /* 0x044fe6000004180c */
[----:B------:R-:W2:Y:S01]  /*49d00*/  LDL.LU.64 R14, [R1+0x5b18] ;  /* 0x005b1800010e7983 */ /* 0x000ea20000300a00 */
[----:B------:R-:W2:Y:S11]  /*49d10*/  LDL.LU.64 R12, [R1+0x5b10] ;  /* 0x005b1000010c7983 */ /* 0x000eb60000300a00 */
[----:B------:R-:W-:Y:S08]  /*49d20*/  @!UPT UIADD3 URZ, URZ, URZ, URZ ;  /* 0x0000003f3f3ff290 */ /* 0x000ff0000fffe03f */
        /* <DEDUP_REMOVED lines=13> */
[C---:B--2---:R-:W-:Y:S01]  /*49e00*/  HMMA.16816.F32.BF16 R20, R4.reuse, R20, R12 ;  /* 0x000000140414723c */ /* 0x044fe2000004180c */
[----:B------:R-:W2:Y:S01]  /*49e10*/  LDL.LU.64 R14, [R1+0x5ae8] ;  /* 0x005ae800010e7983 */ /* 0x000ea20000300a00 */
[----:B------:R-:W2:Y:S11]  /*49e20*/  LDL.LU.64 R12, [R1+0x5ae0] ;  /* 0x005ae000010c7983 */ /* 0x000eb60000300a00 */
[----:B------:R-:W-:Y:S10]  /*49e30*/  @!UPT UIADD3 URZ, URZ, URZ, URZ ;  /* 0x0000003f3f3ff290 */ /* 0x000ff4000fffe03f */
        /* <DEDUP_REMOVED lines=38> */
[----:B------:R-:W3:Y:S01]  /*4a0a0*/  LDL.LU.64 R12, [R1+0x5a70] ;  /* 0x005a7000010c7983 */ /* 0x000ee20000300a00 */
[----:B------:R-:W3:Y:S02]  /*4a0b0*/  LDL.LU.64 R22, [R1+0x5a68] ;  /* 0x005a680001167983 */ /* 0x000ee40000300a00 */
[----:B------:R-:W3:Y:S11]  /*4a0c0*/  LDL.LU.64 R20, [R1+0x5a60] ;  /* 0x005a600001147983 */ /* 0x000ef60000300a00 */
[----:B------:R-:W-:Y:S08]  /*4a0d0*/  @!UPT UIADD3 URZ, URZ, URZ, URZ ;  /* 0x0000003f3f3ff290 */ /* 0x000ff0000fffe03f */
[----:B------:R0:W-:Y:S01]  /*4a0e0*/  STL.64 [R1+0x240], R4 ;  /* 0x0002400401007387 */ /* 0x0001e20000100a00 */
[----:B------:R1:W-:Y:S03]  /*4a0f0*/  STL.64 [R1+0x248], R6 ;  /* 0x0002480601007387 */ /* 0x0003e60000100a00 */
[----:B0-----:R-:W2:Y:S01]  /*4a100*/  LDL.LU R4, [R1+0x5a0] ;  /* 0x0005a00001047983 */ /* 0x001ea20000300800 */
[----:B------:R-:W2:Y:S02]  /*4a110*/  LDL.LU R5, [R1+0x5a4] ;  /* 0x0005a40001057983 */ /* 0x000ea40000300800 */
[----:B-1----:R-:W2:Y:S02]  /*4a120*/  LDL.LU R6, [R1+0x5a8] ;  /* 0x0005a80001067983 */ /* 0x002ea40000300800 */
[----:B------:R-:W2:Y:S01]  /*4a130*/  LDL.LU R7, [R1+0x5ac] ;  /* 0x0005ac0001077983 */ /* 0x000ea20000300800 */
        /* <DEDUP_REMOVED lines=8> */
[----:B------:R-:W4:Y:S11]  /*4a1c0*/  LDL.LU.64 R24, [R1+0x5a40] ;  /* 0x005a400001187983 */ /* 0x000f360000300a00 */
[----:B------:R-:W-:Y:S10]  /*4a1d0*/  @!UPT UIADD3 URZ, URZ, URZ, URZ ;  /* 0x0000003f3f3ff290 */ /* 0x000ff4000fffe03f */
[----:B------:R-:W-:Y:S01]  /*4a1e0*/  STL.64 [R1+0x5e0], R12 ;  /* 0x0005e00c01007387 */ /* 0x000fe20000100a00 */
[----:B------:R0:W-:Y:S03]  /*4a1f0*/  STL.64 [R1+0x5e8], R14 ;  /* 0x0005e80e01007387 */ /* 0x0001e60000100a00 */
[----:B0-----:R-:W3:Y:S01]  /*4a200*/  LDL.LU.64 R14, [R1+0x5a38] ;  /* 0x005a3800010e7983 */ /* 0x001ee20000300a00 */
[----:B------:R-:W3:Y:S01]  /*4a210*/  LDL.LU.64 R12, [R1+0x5a30] ;  /* 0x005a3000010c7983 */ /* 0x000ee20000300a00 */
[C---:B----4-:R-:W-:Y:S02]  /*4a220*/  HMMA.16816.F32.BF16 R24, R20.reuse, R24, R16 ;  /* 0x000000181418723c */ /* 0x050fe40000041810 */
[----:B------:R-:W4:Y:S01]  /*4a230*/  LDL.LU.64 R18, [R1+0x5a28] ;  /* 0x005a280001127983 */ /* 0x000f220000300a00 */
[----:B------:R-:W4:Y:S11]  /*4a240*/  LDL.LU.64 R16, [R1+0x5a20] ;  /* 0x005a200001107983 */ /* 0x000f360000300a00 */
[----:B------:R-:W-:Y:S09]  /*4a250*/  @!UPT UIADD3 URZ, URZ, URZ, URZ ;  /* 0x0000003f3f3ff290 */ /* 0x000ff2000fffe03f */
[----:B------:R-:W-:Y:S01]  /*4a260*/  STL.64 [R1+0x5d0], R24 ;  /* 0x0005d01801007387 */ /* 0x000fe20000100a00 */
[----:B------:R0:W-:Y:S03]  /*4a270*/  STL.64 [R1+0x5d8], R26 ;  /* 0x0005d81a01007387 */ /* 0x0001e60000100a00 */
[----:B0-----:R-:W2:Y:S01]  /*4a280*/  LDL.LU.64 R26, [R1+0x5a18] ;  /* 0x005a1800011a7983 */ /* 0x001ea20000300a00 */
[----:B------:R-:W3:Y:S02]  /*4a290*/  LDL.LU.64 R24, [R1+0x5a10] ;  /* 0x005a100001187983 */ /* 0x000ee40000300a00 */
[C---:B---3--:R-:W-:Y:S11]  /*4a2a0*/  HMMA.16816.F32.BF16 R12, R20.reuse, R24, R12 ;  /* 0x00000018140c723c */ /* 0x048ff6000004180c */
[----:B------:R-:W-:Y:S11]  /*4a2b0*/  @!UPT UIADD3 URZ, URZ, URZ, URZ ;  /* 0x0000003f3f3ff290 */ /* 0x000ff6000fffe03f */
[----:B------:R-:W-:Y:S01]  /*4a2c0*/  @!UPT UIADD3 URZ, URZ, URZ, URZ ;  /* 0x0000003f3f3ff290 */ /* 0x000fe2000fffe03f */
[----:B------:R0:W-:Y:S01]  /*4a2d0*/  STL.64 [R1+0x5c0], R12 ;  /* 0x0005c00c01007387 */ /* 0x0001e20000100a00 */
[----:B------:R-:W-:Y:S03]  /*4a2e0*/  STL.64 [R1+0x5c8], R14 ;  /* 0x0005c80e01007387 */ /* 0x000fe60000100a00 */
[----:B0-----:R-:W3:Y:S01]  /*4a2f0*/  LDL.LU.64 R12, [R1+0x5a08] ;  /* 0x005a0800010c7983 */ /* 0x001ee20000300a00 */
[----:B--2---:R-:W-:Y:S02]  /*4a300*/  STL.64 [R1+0x58e8], R26 ;  /* 0x0058e81a01007387 */ /* 0x004fe40000100a00 */
[----:B------:R3:W-:Y:S02]  /*4a310*/  STL.64 [R1+0x58e0], R24 ;  /* 0x0058e01801007387 */ /* 0x0007e40000100a00 */
[C---:B---3--:R-:W-:Y:S08]  /*4a320*/  HMMA.16816.F32.BF16 R24, R20.reuse, R12, R4 ;  /* 0x0000000c1418723c */ /* 0x048ff00000041804 */
[----:B----4-:R-:W-:Y:S01]  /*4a330*/  HMMA.16816.F32.BF16 R4, R20, R8, R16 ;  /* 0x000000081404723c */ /* 0x010fe20000041810 */
[----:B------:R0:W-:Y:S11]  /*4a340*/  STL.64 [R1+0x5900], R12 ;  /* 0x0059000c01007387 */ /* 0x0001f60000100a00 */
[----:B------:R-:W-:Y:S03]  /*4a350*/  @!UPT UIADD3 URZ, URZ, URZ, URZ ;  /* 0x0000003f3f3ff290 */ /* 0x000fe6000fffe03f */
[----:B------:R-:W-:Y:S01]  /*4a360*/  STL.64 [R1+0x5b0], R24 ;  /* 0x0005b01801007387 */ /* 0x000fe20000100a00 */
[----:B------:R-:W-:Y:S02]  /*4a370*/  STL.64 [R1+0x5b8], R26 ;  /* 0x0005b81a01007387 */ /* 0x000fe40000100a00 */
[----:B0-----:R-:W2:Y:S05]  /*4a380*/  LDL.LU R12, [R1+0x210] ;  /* 0x00021000010c7983 */ /* 0x001eaa0000300800 */
[----:B------:R-:W-:Y:S01]  /*4a390*/  STL.64 [R1+0x5a0], R4 ;  /* 0x0005a00401007387 */ /* 0x000fe20000100a00 */
[----:B------:R-:W-:Y:S01]  /*4a3a0*/  STL.64 [R1+0x5a8], R6 ;  /* 0x0005a80601007387 */ /* 0x000fe20000100a00 */
[----:B------:R-:W2:Y:S02]  /*4a3b0*/  LDL.LU R13, [R1+0x214] ;  /* 0x00021400010d7983 */ /* 0x000ea40000300800 */
[----:B------:R-:W3:Y:S02]  /*4a3c0*/  LDL.LU R14, [R1+0x218] ;  /* 0x00021800010e7983 */ /* 0x000ee40000300800 */
[----:B------:R-:W3:Y:S01]  /*4a3d0*/  LDL.LU R15, [R1+0x21c] ;  /* 0x00021c00010f7983 */ /* 0x000ee20000300800 */
[----:B------:R-:W4:Y:S01]  /*4a3e0*/  LDL.LU R16, [R1+0x230] ;  /* 0x0002300001107983 */ /* 0x000f220000300800 */
[----:B------:R-:W4:Y:S02]  /*4a3f0*/  LDL.LU R17, [R1+0x234] ;  /* 0x0002340001117983 */ /* 0x000f240000300800 */
[----:B------:R-:W2:Y:S02]  /*4a400*/  LDL.LU R18, [R1+0x238] ;  /* 0x0002380001127983 */ /* 0x000ea40000300800 */
[----:B------:R-:W2:Y:S02]  /*4a410*/  LDL.LU R19, [R1+0x23c] ;  /* 0x00023c0001137983 */ /* 0x000ea40000300800 */
[----:B--2---:R-:W-:Y:S01]  /*4a420*/  STL.64 [R1+0x5938], R18 ;  /* 0x0059381201007387 */ /* 0x004fe20000100a00 */
[----:B----4-:R0:W-:Y:S02]  /*4a430*/  STL.64 [R1+0x5930], R16 ;  /* 0x0059301001007387 */ /* 0x0101e40000100a00 */
[----:B0-----:R-:W-:-:S02]  /*4a440*/  IMAD.MOV.U32 R16, RZ, RZ, R0 ;  /* 0x000000ffff107224 */ /* 0x001fc400078e0000 */
[----:B------:R-:W-:Y:S01]  /*4a450*/  IMAD.MOV.U32 R17, RZ, RZ, R3 ;  /* 0x000000ffff117224 */ /* 0x000fe200078e0003 */
[----:B------:R-:W2:Y:S01]  /*4a460*/  LDL.LU R0, [R1+0x5a04] ;  /* 0x005a040001007983 */ /* 0x000ea20000300800 */
[----:B------:R-:W4:Y:S03]  /*4a470*/  LDL.LU R3, [R1+0x5a00] ;  /* 0x005a000001037983 */ /* 0x000f260000300800 */
[----:B------:R0:W-:Y:S04]  /*4a480*/  STL.64 [R1+0x5948], R16 ;  /* 0x0059481001007387 */ /* 0x0001e80000100a00 */
[----:B0-----:R-:W2:Y:S04]  /*4a490*/  LDL.64 R16, [R1+0xf0] ;  /* 0x0000f00001107983 */ /* 0x001ea80000100a00 */
[----:B--2---:R-:W-:Y:S01]  /*4a4a0*/  STL.64 [R1+0x5960], R16 ;  /* 0x0059601001007387 */ /* 0x004fe20000100a00 */
[----:B---3--:R-:W-:Y:S02]  /*4a4b0*/  STL.64 [R1+0x5910], R14 ;  /* 0x0059100e01007387 */ /* 0x008fe40000100a00 */
[----:B------:R0:W-:Y:S02]  /*4a4c0*/  STL.64 [R1+0x5908], R12 ;  /* 0x0059080c01007387 */ /* 0x0001e40000100a00 */
[----:B0-----:R-:W2:Y:S01]  /*4a4d0*/  LDL.LU.64 R12, [R1+0x20] ;  /* 0x00002000010c7983 */ /* 0x001ea20000300a00 */
[----:B------:R-:W-:-:S02]  /*4a4e0*/  IMAD.MOV.U32 R16, RZ, RZ, R11 ;  /* 0x000000ffff107224 */ /* 0x000fc400078e000b */
[----:B------:R-:W-:Y:S01]  /*4a4f0*/  IMAD.MOV.U32 R17, RZ, RZ, R28 ;  /* 0x000000ffff117224 */ /* 0x000fe200078e001c */
[----:B--2---:R0:W-:Y:S04]  /*4a500*/  STL.64 [R1+0x5940], R12 ;  /* 0x0059400c01007387 */ /* 0x0041e80000100a00 */
[----:B0-----:R-:W2:Y:S01]  /*4a510*/  LDL.LU R12, [R1+0x510] ;  /* 0x00051000010c7983 */ /* 0x001ea20000300800 */
[----:B------:R-:W2:Y:S02]  /*4a520*/  LDL.LU R13, [R1+0x514] ;  /* 0x00051400010d7983 */ /* 0x000ea40000300800 */
[----:B------:R-:W3:Y:S02]  /*4a530*/  LDL.LU R14, [R1+0x518] ;  /* 0x00051800010e7983 */ /* 0x000ee40000300800 */
[----:B------:R-:W3:Y:S01]  /*4a540*/  LDL.LU R15, [R1+0x51c] ;  /* 0x00051c00010f7983 */ /* 0x000ee20000300800 */
[----:B------:R-:W2:Y:S01]  /*4a550*/  LDL.LU R11, [R1+0x59fc] ;  /* 0x0059fc00010b7983 */ /* 0x000ea20000300800 */
[----:B------:R-:W4:Y:S02]  /*4a560*/  LDL.LU R28, [R1+0x59f8] ;  /* 0x0059f800011c7983 */ /* 0x000f240000300800 */
[----:B------:R-:W-:Y:S01]  /*4a570*/  STL.64 [R1+0x5978], R16 ;  /* 0x0059781001007387 */ /* 0x000fe20000100a00 */
[----:B---3--:R-:W-:Y:S01]  /*4a580*/  STL.64 [R1+0x5958], R14 ;  /* 0x0059580e01007387 */ /* 0x008fe20000100a00 */
[----:B--2---:R0:W-:Y:S03]  /*4a590*/  STL.64 [R1+0x5950], R12 ;  /* 0x0059500c01007387 */ /* 0x0041e60000100a00 */
[----:B0-----:R-:W2:Y:S01]  /*4a5a0*/  LDL.LU R12, [R1+0x520] ;  /* 0x00052000010c7983 */ /* 0x001ea20000300800 */
[----:B------:R-:W2:Y:S02]  /*4a5b0*/  LDL.LU R13, [R1+0x524] ;  /* 0x00052400010d7983 */ /* 0x000ea40000300800 */
[----:B------:R-:W3:Y:S02]  /*4a5c0*/  LDL.LU R14, [R1+0x528] ;  /* 0x00052800010e7983 */ /* 0x000ee40000300800 */
[----:B------:R-:W3:Y:S02]  /*4a5d0*/  LDL.LU R15, [R1+0x52c] ;  /* 0x00052c00010f7983 */ /* 0x000ee40000300800 */
[----:B------:R-:W-:-:S02]  /*4a5e0*/  IMAD.MOV.U32 R16, RZ, RZ, R29 ;  /* 0x000000ffff107224 */ /* 0x000fc400078e001d */
[----:B------:R-:W-:Y:S01]  /*4a5f0*/  IMAD.MOV.U32 R17, RZ, RZ, R10 ;  /* 0x000000ffff117224 */ /* 0x000fe200078e000a */
[----:B------:R-:W4:Y:S01]  /*4a600*/  LDL.LU R29, [R1+0x59f4] ;  /* 0x0059f400011d7983 */ /* 0x000f220000300800 */
[----:B------:R-:W4:Y:S03]  /*4a610*/  LDL.LU R10, [R1+0x59f0] ;  /* 0x0059f000010a7983 */ /* 0x000f260000300800 */
[----:B------:R-:W-:Y:S04]  /*4a620*/  STL.64 [R1+0x5990], R16 ;  /* 0x0059901001007387 */ /* 0x000fe80000100a00 */
[----:B---3--:R-:W-:Y:S01]  /*4a630*/  STL.64 [R1+0x5970], R14 ;  /* 0x0059700e01007387 */ /* 0x008fe20000100a00 */
[----:B--2---:R0:W-:Y:S03]  /*4a640*/  STL.64 [R1+0x5968], R12 ;  /* 0x0059680c01007387 */ /* 0x0041e60000100a00 */
[----:B----4-:R-:W1:Y:S04]  /*4a650*/  LDSM.16.MT88.4 R4, [R10+0x8380] ;  /* 0x008380000a04783b */ /* 0x010e680000004200 */
[----:B0-----:R-:W2:Y:S01]  /*4a660*/  LDL.LU R12, [R1+0x530] ;  /* 0x00053000010c7983 */ /* 0x001ea20000300800 */
[----:B------:R-:W2:Y:S02]  /*4a670*/  LDL.LU R13, [R1+0x534] ;  /* 0x00053400010d7983 */ /* 0x000ea40000300800 */
[----:B------:R-:W3:Y:S02]  /*4a680*/  LDL.LU R14, [R1+0x538] ;  /* 0x00053800010e7983 */ /* 0x000ee40000300800 */
[----:B------:R-:W3:Y:S01]  /*4a690*/  LDL.LU R15, [R1+0x53c] ;  /* 0x00053c00010f7983 */ /* 0x000ee20000300800 */
[----:B------:R-:W4:Y:S04]  /*4a6a0*/  LDL.64 R16, [R1+0x120] ;  /* 0x0001200001107983 */ /* 0x000f280000100a00 */
[----:B----4-:R0:W-:Y:S02]  /*4a6b0*/  STL.64 [R1+0x59a8], R16 ;  /* 0x0059a81001007387 */ /* 0x0101e40000100a00 */
[----:B0-----:R-:W-:-:S02]  /*4a6c0*/  IMAD.MOV.U32 R16, RZ, RZ, R0 ;  /* 0x000000ffff107224 */ /* 0x001fc400078e0000 */
[----:B------:R-:W-:Y:S01]  /*4a6d0*/  IMAD.MOV.U32 R17, RZ, RZ, R2 ;  /* 0x000000ffff117224 */ /* 0x000fe200078e0002 */
[----:B------:R-:W4:Y:S01]  /*4a6e0*/  LDL.LU R0, [R1+0x59ec] ;  /* 0x0059ec0001007983 */ /* 0x000f220000300800 */
[----:B------:R-:W4:Y:S03]  /*4a6f0*/  LDL.LU R2, [R1+0x59e8] ;  /* 0x0059e80001027983 */ /* 0x000f260000300800 */
[----:B------:R-:W-:Y:S01]  /*4a700*/  STL.64 [R1+0x59c0], R16 ;  /* 0x0059c01001007387 */ /* 0x000fe20000100a00 */
[----:B---3--:R-:W-:Y:S02]  /*4a710*/  STL.64 [R1+0x5988], R14 ;  /* 0x0059880e01007387 */ /* 0x008fe40000100a00 */
[----:B--2---:R0:W-:Y:S02]  /*4a720*/  STL.64 [R1+0x5980], R12 ;  /* 0x0059800c01007387 */ /* 0x0041e40000100a00 */
[----:B0-----:R-:W2:Y:S01]  /*4a730*/  LDL.LU R12, [R1+0x540] ;  /* 0x00054000010c7983 */ /* 0x001ea20000300800 */
[----:B------:R-:W2:Y:S02]  /*4a740*/  LDL.LU R13, [R1+0x544] ;  /* 0x00054400010d7983 */ /* 0x000ea40000300800 */
[----:B------:R-:W3:Y:S02]  /*4a750*/  LDL.LU R14, [R1+0x548] ;  /* 0x00054800010e7983 */ /* 0x000ee40000300800 */
[----:B------:R-:W3:Y:S01]  /*4a760*/  LDL.LU R15, [R1+0x54c] ;  /* 0x00054c00010f7983 */ /* 0x000ee20000300800 */
[----:B------:R-:W2:Y:S04]  /*4a770*/  LDL.64 R16, [R1+0x140] ;  /* 0x0001400001107983 */ /* 0x000ea80000100a00 */
[----:B--2---:R0:W-:Y:S02]  /*4a780*/  STL.64 [R1+0x59c8], R16 ;  /* 0x0059c81001007387 */ /* 0x0041e40000100a00 */
[----:B0-----:R-:W-:-:S02]  /*4a790*/  IMAD.MOV.U32 R16, RZ, RZ, R11 ;  /* 0x000000ffff107224 */ /* 0x001fc400078e000b */
[----:B------:R-:W-:-:S05]  /*4a7a0*/  IMAD.MOV.U32 R17, RZ, RZ, R3 ;  /* 0x000000ffff117224 */ /* 0x000fca00078e0003 */
[----:B------:R0:W-:Y:S04]  /*4a7b0*/  STL.64 [R1+0x59e0], R16 ;  /* 0x0059e01001007387 */ /* 0x0001e80000100a00 */
        /* <DEDUP_REMOVED lines=9> */
[----:B------:R-:W2:Y:S02]  /*4a850*/  LDL.LU R15, [R1+0x55c] ;  /* 0x00055c00010f7983 */ /* 0x000ea40000300800 */
[----:B------:R-:W-:-:S02]  /*4a860*/  IMAD.MOV.U32 R24, RZ, RZ, R29 ;  /* 0x000000ffff187224 */ /* 0x000fc400078e001d */
[----:B------:R-:W-:Y:S01]  /*4a870*/  IMAD.MOV.U32 R25, RZ, RZ, R28 ;  /* 0x000000ffff197224 */ /* 0x000fe200078e001c */
        /* <DEDUP_REMOVED lines=13> */
[----:B------:R-:W-:Y:S01]  /*4a950*/  STL [R1+0x58c0], R10 ;  /* 0x0058c00a01007387 */ /* 0x000fe20000100800 */
[----:B------:R0:W-:Y:S03]  /*4a960*/  STL.64 [R1+0x58b8], R8 ;  /* 0x0058b80801007387 */ /* 0x0001e60000100a00 */
[----:B0-----:R-:W3:Y:S01]  /*4a970*/  LDL.LU R8, [R1+0x570] ;  /* 0x0005700001087983 */ /* 0x001ee20000300800 */
[----:B------:R-:W3:Y:S02]  /*4a980*/  LDL.LU R9, [R1+0x574] ;  /* 0x0005740001097983 */ /* 0x000ee40000300800 */
[----:B------:R-:W3:Y:S02]  /*4a990*/  LDL.LU R10, [R1+0x578] ;  /* 0x00057800010a7983 */ /* 0x000ee40000300800 */
[----:B------:R-:W3:Y:S01]  /*4a9a0*/  LDL.LU R11, [R1+0x57c] ;  /* 0x00057c00010b7983 */ /* 0x000ee20000300800 */
[----:B-1----:R-:W-:Y:S01]  /*4a9b0*/  STL.64 [R1+0x57f0], R6 ;  /* 0x0057f00601007387 */ /* 0x002fe20000100a00 */
[----:B------:R0:W-:Y:S03]  /*4a9c0*/  STL.64 [R1+0x57e8], R4 ;  /* 0x0057e80401007387 */ /* 0x0001e60000100a00 */
[----:B0-----:R-:W2:Y:S01]  /*4a9d0*/  LDL.LU.64 R4, [R1+0xd0] ;  /* 0x0000d00001047983 */ /* 0x001ea20000300a00 */
[----:B------:R-:W2:Y:S02]  /*4a9e0*/  LDL.LU.64 R16, [R1+0x59e0] ;  /* 0x0059e00001107983 */ /* 0x000ea40000300a00 */
[----:B------:R0:W-:Y:S02]  /*4a9f0*/  STL.64 [R1+0x590], R24 ;  /* 0x0005901801007387 */ /* 0x0001e40000100a00 */
[----:B------:R1:W-:Y:S01]  /*4aa00*/  STL.64 [R1+0x598], R26 ;  /* 0x0005981a01007387 */ /* 0x0003e20000100a00 */
[----:B0-----:R-:W2:Y:S01]  /*4aa10*/  LDL.LU R24, [R1+0x200] ;  /* 0x0002000001187983 */ /* 0x001ea20000300800 */
[----:B------:R-:W2:Y:S02]  /*4aa20*/  LDL.LU R25, [R1+0x204] ;  /* 0x0002040001197983 */ /* 0x000ea40000300800 */
[----:B-1----:R-:W2:Y:S02]  /*4aa30*/  LDL.LU R26, [R1+0x208] ;  /* 0x00020800011a7983 */ /* 0x002ea40000300800 */
[----:B------:R-:W2:Y:S02]  /*4aa40*/  LDL.LU R27, [R1+0x20c] ;  /* 0x00020c00011b7983 */ /* 0x000ea40000300800 */
[----:B--2---:R-:W-:Y:S01]  /*4aa50*/  STL.64 [R1+0x58f8], R26 ;  /* 0x0058f81a01007387 */ /* 0x004fe20000100a00 */
[----:B------:R0:W-:Y:S03]  /*4aa60*/  STL.64 [R1+0x58f0], R24 ;  /* 0x0058f01801007387 */ /* 0x0001e60000100a00 */
[----:B0-----:R-:W2:Y:S01]  /*4aa70*/  LDL.LU.64 R24, [R1+0x10] ;  /* 0x0000100001187983 */ /* 0x001ea20000300a00 */
[C---:B------:R-:W-:Y:S03]  /*4aa80*/  HMMA.16816.F32.BF16 R16, R20.reuse, R16, R12 ;  /* 0x000000101410723c */ /* 0x040fe6000004180c */
[----:B--2---:R0:W-:Y:S04]  /*4aa90*/  STL.64 [R1+0x5918], R24 ;  /* 0x0059181801007387 */ /* 0x0041e80000100a00 */
[----:B0-----:R-:W2:Y:S01]  /*4aaa0*/  LDL.LU R24, [R1+0x220] ;  /* 0x0002200001187983 */ /* 0x001ea20000300800 */
[----:B------:R-:W2:Y:S02]  /*4aab0*/  LDL.LU R25, [R1+0x224] ;  /* 0x0002240001197983 */ /* 0x000ea40000300800 */
[----:B------:R-:W2:Y:S02]  /*4aac0*/  LDL.LU R26, [R1+0x228] ;  /* 0x00022800011a7983 */ /* 0x000ea40000300800 */
[----:B------:R-:W2:Y:S01]  /*4aad0*/  LDL.LU R27, [R1+0x22c] ;  /* 0x00022c00011b7983 */ /* 0x000ea20000300800 */
[----:B------:R-:W2:Y:S01]  /*4aae0*/  LDL.LU.64 R14, [R1+0x59d8] ;  /* 0x0059d800010e7983 */ /* 0x000ea20000300a00 */
[----:B------:R-:W2:Y:S09]  /*4aaf0*/  LDL.LU.64 R12, [R1+0x59d0] ;  /* 0x0059d000010c7983 */ /* 0x000eb20000300a00 */
[----:B------:R0:W-:Y:S02]  /*4ab00*/  STL.64 [R1+0x580], R16 ;  /* 0x0005801001007387 */ /* 0x0001e40000100a00 */
[----:B------:R-:W-:Y:S01]  /*4ab10*/  STL.64 [R1+0x588], R18 ;  /* 0x0005881201007387 */ /* 0x000fe20000100a00 */
        /* <DEDUP_REMOVED lines=50> */
[----:B------:R-:W2:Y:S11]  /*4ae40*/  LDL.LU.64 R12, [R1+0x5940] ;  /* 0x00594000010c7983 */ /* 0x000eb60000300a00 */
[----:B------:R-:W-:Y:S11]  /*4ae50*/  @!UPT UIADD3 URZ, URZ, URZ, URZ ;  /* 0x0000003f3f3ff290 */ /* 0x000ff6000fffe03f */
[----:B------:R-:W-:Y:S01]  /*4ae60*/  STL.64 [R1+0x510], R16 ;  /* 0x0005101001007387 */ /* 0x000fe20000100a00 */
[----:B------:R0:W-:Y:S03]  /*4ae70*/  STL.64 [R1+0x518], R18 ;  /* 0x0005181201007387 */ /* 0x0001e60000100a00 */
[----:B0-----:R-:W3:Y:S01]  /*4ae80*/  LDL.LU.64 R18, [R1+0x5938] ;  /* 0x0059380001127983 */ /* 0x001ee20000300a00 */
[----:B------:R-:W3:Y:S02]  /*4ae90*/  LDL.LU.64 R16, [R1+0x5930] ;  /* 0x0059300001107983 */ /* 0x000ee40000300a00 */
[----:B---3--:R-:W-:Y:S01]  /*4aea0*/  HMMA.16816.F32.BF16 R20, R20, R4, R16 ;  /* 0x000000041414723c */ /* 0x008fe20000041810 */
[----:B------:R-:W3:Y:S01]  /*4aeb0*/  LDL.LU.64 R18, [R1+0x5928] ;  /* 0x0059280001127983 */ /* 0x000ee20000300a00 */
[----:B------:R-:W3:Y:S11]  /*4aec0*/  LDL.LU.64 R16, [R1+0x5920] ;  /* 0x0059200001107983 */ /* 0x000ef60000300a00 */
[----:B------:R-:W-:Y:S10]  /*4aed0*/  @!UPT UIADD3 URZ, URZ, URZ, URZ ;  /* 0x0000003f3f3ff290 */ /* 0x000ff4000fffe03f */
[----:B------:R0:W-:Y:S01]  /*4aee0*/  STL.64 [R1+0x230], R20 ;  /* 0x0002301401007387 */ /* 0x0001e20000100a00 */
[----:B------:R-:W-:Y:S03]  /*4aef0*/  STL.64 [R1+0x238], R22 ;  /* 0x0002381601007387 */ /* 0x000fe60000100a00 */
[----:B0-----:R-:W4:Y:S01]  /*4af00*/  LDL.LU.64 R20, [R1] ;  /* 0x0000000001147983 */ /* 0x001f220000300a00 */
[----:B------:R2:W-:Y:S02]  /*4af10*/  STL.64 [R1+0x5800], R4 ;  /* 0x0058000401007387 */ /* 0x0005e40000100a00 */
[----:B--2---:R-:W-:Y:S02]  /*4af20*/  IMAD.MOV.U32 R5, RZ, RZ, R12 ;  /* 0x000000ffff057224 */ /* 0x004fe400078e000c */
[----:B------:R-:W-:Y:S01]  /*4af30*/  IMAD.MOV.U32 R4, RZ, RZ, R13 ;  /* 0x000000ffff047224 */ /* 0x000fe200078e000d */
[C---:B---3--:R-:W-:Y:S11]  /*4af40*/  HMMA.16816.F32.BF16 R24, R16.reuse, R12, R24 ;  /* 0x0000000c1018723c */ /* 0x048ff60000041818 */
[----:B------:R-:W-:Y:S11]  /*4af50*/  @!UPT UIADD3 URZ, URZ, URZ, URZ ;  /* 0x0000003f3f3ff290 */ /* 0x000ff6000fffe03f */
[----:B------:R-:W-:Y:S01]  /*4af60*/  @!UPT UIADD3 URZ, URZ, URZ, URZ ;  /* 0x0000003f3f3ff290 */ /* 0x000fe2000fffe03f */
[----:B------:R0:W-:Y:S01]  /*4af70*/  STL.64 [R1+0x220], R24 ;  /* 0x0002201801007387 */ /* 0x0001e20000100a00 */
[----:B------:R-:W-:Y:S03]  /*4af80*/  STL.64 [R1+0x228], R26 ;  /* 0x0002281a01007387 */ /* 0x000fe60000100a00 */
[----:B0-----:R-:W2:Y:S01]  /*4af90*/  LDL.LU.64 R24, [R1+0x5918] ;  /* 0x0059180001187983 */ /* 0x001ea20000300a00 */
[----:B------:R-:W2:Y:S02]  /*4afa0*/  LDL.LU.64 R14, [R1+0x5910] ;  /* 0x00591000010e7983 */ /* 0x000ea40000300a00 */
[----:B------:R-:W2:Y:S02]  /*4afb0*/  LDL.LU.64 R12, [R1+0x5908] ;  /* 0x00590800010c7983 */ /* 0x000ea40000300a00 */
[----:B--2---:R-:W-:Y:S11]  /*4afc0*/  HMMA.16816.F32.BF16 R12, R16, R24, R12 ;  /* 0x00000018100c723c */ /* 0x004ff6000004180c */
[----:B------:R-:W-:Y:S11]  /*4afd0*/  @!UPT UIADD3 URZ, URZ, URZ, URZ ;  /* 0x0000003f3f3ff290 */ /* 0x000ff6000fffe03f */
[----:B------:R-:W-:Y:S01]  /*4afe0*/  @!UPT UIADD3 URZ, URZ, URZ, URZ ;  /* 0x0000003f3f3ff290 */ /* 0x000fe2000fffe03f */
[----:B------:R0:W-:Y:S01]  /*4aff0*/  STL.64 [R1+0x210], R12 ;  /* 0x0002100c01007387 */ /* 0x0001e20000100a00 */
[----:B------:R1:W-:Y:S03]  /*4b000*/  STL.64 [R1+0x218], R14 ;  /* 0x0002180e01007387 */ /* 0x0003e60000100a00 */
[----:B0-----:R-:W2:Y:S01]  /*4b010*/  LDL.LU.64 R12, [R1+0x5900] ;  /* 0x00590000010c7983 */ /* 0x001ea20000300a00 */
[----:B-1----:R-:W-:Y:S02]  /*4b020*/  IMAD.MOV.U32 R15, RZ, RZ, R24 ;  /* 0x000000ffff0f7224 */ /* 0x002fe400078e0018 */
[----:B------:R-:W-:Y:S02]  /*4b030*/  IMAD.MOV.U32 R14, RZ, RZ, R25 ;  /* 0x000000ffff0e7224 */ /* 0x000fe400078e0019 */
[----:B------:R-:W3:Y:S01]  /*4b040*/  LDL.LU.64 R26, [R1+0x58f8] ;  /* 0x0058f800011a7983 */ /* 0x000ee20000300a00 */
[----:B------:R-:W3:Y:S02]  /*4b050*/  LDL.LU.64 R24, [R1+0x58f0] ;  /* 0x0058f00001187983 */ /* 0x000ee40000300a00 */
[----:B------:R-:W-:Y:S02]  /*4b060*/  STL.64 [R1+0x58d8], R14 ;  /* 0x0058d80e01007387 */ /* 0x000fe40000100a00 */
[----:B----4-:R-:W-:-:S02]  /*4b070*/  IMAD.MOV.U32 R7, RZ, RZ, R20 ;  /* 0x000000ffff077224 */ /* 0x010fc400078e0014 */
[----:B------:R-:W-:Y:S01]  /*4b080*/  IMAD.MOV.U32 R29, RZ, RZ, R21 ;  /* 0x000000ffff1d7224 */ /* 0x000fe200078e0015 */
[C---:B---3--:R-:W-:Y:S01]  /*4b090*/  HMMA.16816.F32.BF16 R24, R16.reuse, R20, R24 ;  /* 0x000000141018723c */ /* 0x048fe20000041818 */
[----:B--2---:R0:W-:Y:S04]  /*4b0a0*/  STL.64 [R1+0x58d0], R12 ;  /* 0x0058d00c01007387 */ /* 0x0041e80000100a00 */
[----:B0-----:R-:W2:Y:S01]  /*4b0b0*/  LDL.LU R12, [R1+0x1f0] ;  /* 0x0001f000010c7983 */ /* 0x001ea20000300800 */
[----:B------:R-:W2:Y:S02]  /*4b0c0*/  LDL.LU R13, [R1+0x1f4] ;  /* 0x0001f400010d7983 */ /* 0x000ea40000300800 */
[----:B------:R-:W2:Y:S02]  /*4b0d0*/  LDL.LU R14, [R1+0x1f8] ;  /* 0x0001f800010e7983 */ /* 0x000ea40000300800 */
[----:B------:R-:W2:Y:S11]  /*4b0e0*/  LDL.LU R15, [R1+0x1fc] ;  /* 0x0001fc00010f7983 */ /* 0x000eb60000300800 */
[----:B------:R-:W-:Y:S02]  /*4b0f0*/  @!UPT UIADD3 URZ, URZ, URZ, URZ ;  /* 0x0000003f3f3ff290 */ /* 0x000fe4000fffe03f */
[----:B------:R-:W-:Y:S01]  /*4b100*/  STL.64 [R1+0x200], R24 ;  /* 0x0002001801007387 */ /* 0x000fe20000100a00 */
[----:B------:R0:W-:Y:S03]  /*4b110*/  STL.64 [R1+0x208], R26 ;  /* 0x0002081a01007387 */ /* 0x0001e60000100a00 */
[----:B0-----:R-:W3:Y:S01]  /*4b120*/  LDL.LU.64 R26, [R1+0x58e8] ;  /* 0x0058e800011a7983 */ /* 0x001ee20000300a00 */
[----:B------:R-:W2:Y:S02]  /*4b130*/  LDL.LU.64 R24, [R1+0x58e0] ;  /* 0x0058e00001187983 */ /* 0x000ea40000300a00 */
[----:B------:R-:W4:Y:S02]  /*4b140*/  LDL.LU.64 R20, [R1+0x30] ;  /* 0x0000300001147983 */ /* 0x000f240000300a00 */
[----:B----4-:R-:W-:Y:S01]  /*4b150*/  STL.64 [R1+0x58b0], R20 ;  /* 0x0058b01401007387 */ /* 0x010fe20000100a00 */
[----:B------:R-:W-:Y:S02]  /*4b160*/  STL.64 [R1+0x5868], R6 ;  /* 0x0058680601007387 */ /* 0x000fe40000100a00 */
[----:B------:R0:W-:Y:S02]  /*4b170*/  STL.64 [R1+0x5860], R4 ;  /* 0x0058600401007387 */ /* 0x0001e40000100a00 */
[----:B0-----:R-:W4:Y:S01]  /*4b180*/  LDL.LU.64 R4, [R1+0x130] ;  /* 0x0001300001047983 */ /* 0x001f220000300a00 */
[----:B--2---:R-:W-:Y:S03]  /*4b190*/  HMMA.16816.F32.BF16 R12, R16, R24, R12 ;  /* 0x00000018100c723c */ /* 0x004fe6000004180c */
[----:B----4-:R0:W-:Y:S02]  /*4b1a0*/  STL.64 [R1+0x5878], R4 ;  /* 0x0058780401007387 */ /* 0x0101e40000100a00 */
[----:B0-----:R-:W-:-:S02]  /*4b1b0*/  IMAD.MOV.U32 R5, RZ, RZ, R8 ;  /* 0x000000ffff057224 */ /* 0x001fc400078e0008 */
[----:B------:R-:W-:Y:S01]  /*4b1c0*/  IMAD.MOV.U32 R4, RZ, RZ, R9 ;  /* 0x000000ffff047224 */ /* 0x000fe200078e0009 */
[----:B------:R-:W2:Y:S01]  /*4b1d0*/  LDL.LU R8, [R1+0x1e0] ;  /* 0x0001e00001087983 */ /* 0x000ea20000300800 */
[----:B------:R-:W2:Y:S02]  /*4b1e0*/  LDL.LU R9, [R1+0x1e4] ;  /* 0x0001e40001097983 */ /* 0x000ea40000300800 */
[----:B------:R-:W2:Y:S02]  /*4b1f0*/  LDL.LU R10, [R1+0x1e8] ;  /* 0x0001e800010a7983 */ /* 0x000ea40000300800 */
[----:B------:R-:W2:Y:S01]  /*4b200*/  LDL.LU R11, [R1+0x1ec] ;  /* 0x0001ec00010b7983 */ /* 0x000ea20000300800 */
[----:B------:R-:W4:Y:S01]  /*4b210*/  LDL.LU R20, [R1+0x1d0] ;  /* 0x0001d00001147983 */ /* 0x000f220000300800 */
[----:B------:R-:W4:Y:S02]  /*4b220*/  LDL.LU R21, [R1+0x1d4] ;  /* 0x0001d40001157983 */ /* 0x000f240000300800 */
[----:B------:R-:W4:Y:S02]  /*4b230*/  LDL.LU R22, [R1+0x1d8] ;  /* 0x0001d80001167983 */ /* 0x000f240000300800 */
[----:B------:R-:W4:Y:S01]  /*4b240*/  LDL.LU R23, [R1+0x1dc] ;  /* 0x0001dc0001177983 */ /* 0x000f220000300800 */
[----:B------:R0:W-:Y:S04]  /*4b250*/  STL.64 [R1+0x5890], R4 ;  /* 0x0058900401007387 */ /* 0x0001e80000100a00 */
[----:B0-----:R-:W2:Y:S04]  /*4b260*/  LDL.LU.64 R4, [R1+0x150] ;  /* 0x0001500001047983 */ /* 0x001ea80000300a00 */
[----:B--2---:R0:W-:Y:S04]  /*4b270*/  STL.64 [R1+0x58a8], R4 ;  /* 0x0058a80401007387 */ /* 0x0041e80000100a00 */
[----:B0-----:R-:W2:Y:S01]  /*4b280*/  LDL.LU R4, [R1+0x1c0] ;  /* 0x0001c00001047983 */ /* 0x001ea20000300800 */
[----:B------:R-:W2:Y:S02]  /*4b290*/  LDL.LU R5, [R1+0x1c4] ;  /* 0x0001c40001057983 */ /* 0x000ea40000300800 */
[----:B------:R-:W2:Y:S02]  /*4b2a0*/  LDL.LU R6, [R1+0x1c8] ;  /* 0x0001c80001067983 */ /* 0x000ea40000300800 */
[----:B------:R-:W2:Y:S01]  /*4b2b0*/  LDL.LU R7, [R1+0x1cc] ;  /* 0x0001cc0001077983 */ /* 0x000ea20000300800 */
[----:B------:R-:W-:Y:S01]  /*4b2c0*/  STL.64 [R1+0x1f0], R12 ;  /* 0x0001f00c01007387 */ /* 0x000fe20000100a00 */
[----:B------:R0:W-:Y:S03]  /*4b2d0*/  STL.64 [R1+0x1f8], R14 ;  /* 0x0001f80e01007387 */ /* 0x0001e60000100a00 */
[----:B0-----:R-:W2:Y:S01]  /*4b2e0*/  LDL.LU.64 R14, [R1+0x58d8] ;  /* 0x0058d800010e7983 */ /* 0x001ea20000300a00 */
[----:B------:R-:W2:Y:S02]  /*4b2f0*/  LDL.LU.64 R12, [R1+0x58d0] ;  /* 0x0058d000010c7983 */ /* 0x000ea40000300a00 */
[----:B---3--:R-:W-:Y:S02]  /*4b300*/  STL.64 [R1+0x57a0], R26 ;  /* 0x0057a01a01007387 */ /* 0x008fe40000100a00 */
[----:B------:R0:W-:Y:S02]  /*4b310*/  STL.64 [R1+0x5798], R24 ;  /* 0x0057981801007387 */ /* 0x0001e40000100a00 */
[----:B0-----:R-:W-:-:S02]  /*4b320*/  IMAD.MOV.U32 R24, RZ, RZ, R3 ;  /* 0x000000ffff187224 */ /* 0x001fc400078e0003 */
[----:B------:R-:W-:Y:S01]  /*4b330*/  IMAD.MOV.U32 R25, RZ, RZ, R28 ;  /* 0x000000ffff197224 */ /* 0x000fe200078e001c */
[----:B------:R-:W3:Y:S01]  /*4b340*/  LDL.LU R3, [R1+0x58c8] ;  /* 0x0058c80001037983 */ /* 0x000ee20000300800 */
[----:B------:R-:W2:Y:S03]  /*4b350*/  LDL.LU R28, [R1+0x58c4] ;  /* 0x0058c400011c7983 */ /* 0x000ea60000300800 */
        /* <DEDUP_REMOVED lines=11> */
[C---:B------:R-:W-:Y:S01]  /*4b410*/  HMMA.16816.F32.BF16 R8, R16.reuse, R12, R8 ;  /* 0x0000000c1008723c */ /* 0x040fe20000041808 */
        /* <DEDUP_REMOVED lines=9> */
[----:B0-----:R-:W2:Y:S01]  /*4b4b0*/  LDL.LU R10, [R1+0x58c0] ;  /* 0x0058c000010a7983 */ /* 0x001ea20000300800 */
[----:B------:R-:W4:Y:S02]  /*4b4c0*/  LDL.LU.64 R8, [R1+0x58b8] ;  /* 0x0058b80001087983 */ /* 0x000f240000300a00 */
[----:B------:R-:W-:Y:S01]  /*4b4d0*/  STL.64 [R1+0x5808], R12 ;  /* 0x0058080c01007387 */ /* 0x000fe20000100a00 */
[C---:B----4-:R-:W-:Y:S11]  /*4b4e0*/  HMMA.16816.F32.BF16 R20, R16.reuse, R8, R20 ;  /* 0x000000081014723c */ /* 0x050ff60000041814 */
[----:B------:R-:W-:Y:S11]  /*4b4f0*/  @!UPT UIADD3 URZ, URZ, URZ, URZ ;  /* 0x0000003f3f3ff290 */ /* 0x000ff6000fffe03f */
[----:B------:R-:W-:Y:S01]  /*4b500*/  @!UPT UIADD3 URZ, URZ, URZ, URZ ;  /* 0x0000003f3f3ff290 */ /* 0x000fe2000fffe03f */
[----:B------:R0:W-:Y:S01]  /*4b510*/  STL.64 [R1+0x1d0], R20 ;  /* 0x0001d01401007387 */ /* 0x0001e20000100a00 */
[----:B------:R-:W-:Y:S03]  /*4b520*/  STL.64 [R1+0x1d8], R22 ;  /* 0x0001d81601007387 */ /* 0x000fe60000100a00 */
[----:B0-----:R-:W4:Y:S02]  /*4b530*/  LDL.LU.64 R20, [R1+0x58b0] ;  /* 0x0058b00001147983 */ /* 0x001f240000300a00 */
[C---:B----4-:R-:W-:Y:S11]  /*4b540*/  HMMA.16816.F32.BF16 R4, R16.reuse, R20, R4 ;  /* 0x000000141004723c */ /* 0x050ff60000041804 */
[----:B------:R-:W-:Y:S11]  /*4b550*/  @!UPT UIADD3 URZ, URZ, URZ, URZ ;  /* 0x0000003f3f3ff290 */ /* 0x000ff6000fffe03f */
[----:B------:R-:W-:Y:S01]  /*4b560*/  @!UPT UIADD3 URZ, URZ, URZ, URZ ;  /* 0x0000003f3f3ff290 */ /* 0x000fe2000fffe03f */
[----:B------:R0:W-:Y:S01]  /*4b570*/  STL.64 [R1+0x1c0], R4 ;  /* 0x0001c00401007387 */ /* 0x0001e20000100a00 */
[----:B------:R-:W-:Y:S03]  /*4b580*/  STL.64 [R1+0x1c8], R6 ;  /* 0x0001c80601007387 */ /* 0x000fe60000100a00 */
[----:B0-----:R-:W4:Y:S01]  /*4b590*/  LDL.LU.64 R4, [R1+0x58a8] ;  /* 0x0058a80001047983 */ /* 0x001f220000300a00 */
[----:B------:R-:W-:Y:S02]  /*4b5a0*/  IMAD.MOV.U32 R13, RZ, RZ, R20 ;  /* 0x000000ffff0d7224 */ /* 0x000fe400078e0014 */
[----:B------:R-:W-:Y:S02]  /*4b5b0*/  IMAD.MOV.U32 R12, RZ, RZ, R21 ;  /* 0x000000ffff0c7224 */ /* 0x000fe400078e0015 */
[----:B--2---:R-:W0:Y:S04]  /*4b5c0*/  LDSM.16.MT88.4 R20, [R10+0xc000] ;  /* 0x00c000000a14783b */ /* 0x004e280000004200 */
[----:B0-----:R-:W-:Y:S01]  /*4b5d0*/  STL.64 [R1+0x5698], R22 ;  /* 0x0056981601007387 */ /* 0x001fe20000100a00 */
[----:B------:R-:W-:Y:S01]  /*4b5e0*/  STL.64 [R1+0x5690], R20 ;  /* 0x0056901401007387 */ /* 0x000fe20000100a00 */
[----:B----4-:R-:W-:Y:S01]  /*4b5f0*/  HMMA.16816.F32.BF16 R24, R16, R4, R24 ;  /* 0x000000041018723c */ /* 0x010fe20000041818 */
        /* <DEDUP_REMOVED lines=17> */
[----:B--2---:R-:W-:Y:S11]  /*4b710*/  HMMA.16816.F32.BF16 R24, R16, R4, R24 ;  /* 0x000000041018723c */ /* 0x004ff60000041818 */
[----:B------:R-:W-:Y:S11]  /*4b720*/  @!UPT UIADD3 URZ, URZ, URZ, URZ ;  /* 0x0000003f3f3ff290 */ /* 0x000ff6000fffe03f */
[----:B------:R-:W-:Y:S01]  /*4b730*/  @!UPT UIADD3 URZ, URZ, URZ, URZ ;  /* 0x0000003f3f3ff290 */ /* 0x000fe2000fffe03f */
[----:B------:R0:W-:Y:S01]  /*4b740*/  STL.64 [R1+0x190], R24 ;  /* 0x0001901801007387 */ /* 0x0001e20000100a00 */
[----:B------:R-:W-:Y:S03]  /*4b750*/  STL.64 [R1+0x198], R26 ;  /* 0x0001981a01007387 */ /* 0x000fe60000100a00 */
[----:B0-----:R-:W2:Y:S01]  /*4b760*/  LDL.LU.64 R24, [R1+0x5870] ;  /* 0x0058700001187983 */ /* 0x001ea20000300a00 */
[----:B------:R-:W-:Y:S02]  /*4b770*/  IMAD.MOV.U32 R20, RZ, RZ, R28 ;  /* 0x000000ffff147224 */ /* 0x000fe400078e001c */
[----:B---3--:R-:W-:Y:S02]  /*4b780*/  IMAD.MOV.U32 R21, RZ, RZ, R3 ;  /* 0x000000ffff157224 */ /* 0x008fe400078e0003 */
[----:B------:R-:W-:Y:S02]  /*4b790*/  IMAD.MOV.U32 R22, RZ, RZ, R2 ;  /* 0x000000ffff167224 */ /* 0x000fe400078e0002 */
[----:B------:R-:W-:-:S02]  /*4b7a0*/  IMAD.MOV.U32 R23, RZ, RZ, R0 ;  /* 0x000000ffff177224 */ /* 0x000fc400078e0000 */
[----:B------:R-:W-:Y:S02]  /*4b7b0*/  IMAD.MOV.U32 R10, RZ, RZ, R5 ;  /* 0x000000ffff0a7224 */ /* 0x000fe400078e0005 */
[----:B------:R-:W-:Y:S01]  /*4b7c0*/  IMAD.MOV.U32 R11, RZ, RZ, R4 ;  /* 0x000000ffff0b7224 */ /* 0x000fe200078e0004 */
[----:B------:R-:W3:Y:S01]  /*4b7d0*/  LDL.LU.64 R6, [R1+0x5868] ;  /* 0x0058680001067983 */ /* 0x000ee20000300a00 */
[----:B------:R-:W4:Y:S02]  /*4b7e0*/  LDL.LU.64 R4, [R1+0x5860] ;  /* 0x0058600001047983 */ /* 0x000f240000300a00 */
[----:B------:R-:W-:Y:S01]  /*4b7f0*/  STL [R1+0x5760], R10 ;  /* 0x0057600a01007387 */ /* 0x000fe20000100800 */
[----:B------:R-:W-:Y:S01]  /*4b800*/  STL [R1+0x575c], R11 ;  /* 0x00575c0b01007387 */ /* 0x000fe20000100800 */
[----:B------:R-:W-:Y:S01]  /*4b810*/  STL.64 [R1+0x5850], R8 ;  /* 0x0058500801007387 */ /* 0x000fe20000100a00 */
[----:B--2---:R-:W-:Y:S11]  /*4b820*/  HMMA.16816.F32.BF16 R20, R16, R24, R20 ;  /* 0x000000181014723c */ /* 0x004ff60000041814 */
[----:B------:R-:W-:Y:S11]  /*4b830*/  @!UPT UIADD3 URZ, URZ, URZ, URZ ;  /* 0x0000003f3f3ff290 */ /* 0x000ff6000fffe03f */
[----:B------:R-:W-:Y:S02]  /*4b840*/  @!UPT UIADD3 URZ, URZ, URZ, URZ ;  /* 0x0000003f3f3ff290 */ /* 0x000fe4000fffe03f */
[----:B------:R-:W-:Y:S02]  /*4b850*/  IMAD.MOV.U32 R28, RZ, RZ, R20 ;  /* 0x000000ffff1c7224 */ /* 0x000fe400078e0014 */
[----:B------:R-:W-:Y:S02]  /*4b860*/  IMAD.MOV.U32 R3, RZ, RZ, R21 ;  /* 0x000000ffff037224 */ /* 0x000fe400078e0015 */
[----:B------:R-:W-:Y:S02]  /*4b870*/  IMAD.MOV.U32 R20, RZ, RZ, R13 ;  /* 0x000000ffff147224 */ /* 0x000fe400078e000d */
[----:B------:R-:W-:Y:S02]  /*4b880*/  IMAD.MOV.U32 R21, RZ, RZ, R12 ;  /* 0x000000ffff157224 */ /* 0x000fe400078e000c */
[----:B------:R-:W-:Y:S02]  /*4b890*/  IMAD.MOV.U32 R2, RZ, RZ, R22 ;  /* 0x000000ffff027224 */ /* 0x000fe400078e0016 */
[----:B------:R-:W-:Y:S01]  /*4b8a0*/  IMAD.MOV.U32 R0, RZ, RZ, R23 ;  /* 0x000000ffff007224 */ /* 0x000fe200078e0017 */
[----:B------:R0:W-:Y:S04]  /*4b8b0*/  STL.64 [R1+0x5770], R20 ;  /* 0x0057701401007387 */ /* 0x0001e80000100a00 */
[----:B0-----:R-:W2:Y:S01]  /*4b8c0*/  LDL.LU R20, [R1+0x8d0] ;  /* 0x0008d00001147983 */ /* 0x001ea20000300800 */
[----:B------:R-:W2:Y:S02]  /*4b8d0*/  LDL.LU R21, [R1+0x8d4] ;  /* 0x0008d40001157983 */ /* 0x000ea40000300800 */
[----:B------:R-:W2:Y:S02]  /*4b8e0*/  LDL.LU R22, [R1+0x8d8] ;  /* 0x0008d80001167983 */ /* 0x000ea40000300800 */
[----:B------:R-:W2:Y:S02]  /*4b8f0*/  LDL.LU R23, [R1+0x8dc] ;  /* 0x0008dc0001177983 */ /* 0x000ea40000300800 */
[----:B---3--:R-:W-:Y:S01]  /*4b900*/  IMAD.MOV.U32 R24, RZ, RZ, R7 ;  /* 0x000000ffff187224 */ /* 0x008fe200078e0007 */
[----:B--2---:R-:W-:Y:S01]  /*4b910*/  STL.64 [R1+0x5780], R22 ;  /* 0x0057801601007387 */ /* 0x004fe20000100a00 */
[----:B------:R0:W-:Y:S03]  /*4b920*/  STL.64 [R1+0x5778], R20 ;  /* 0x0057781401007387 */ /* 0x0001e60000100a00 */
[----:B0-----:R-:W2:Y:S01]  /*4b930*/  LDL.LU R20, [R1+0x8e0] ;  /* 0x0008e00001147983 */ /* 0x001ea20000300800 */
[----:B------:R-:W2:Y:S02]  /*4b940*/  LDL.LU R21, [R1+0x8e4] ;  /* 0x0008e40001157983 */ /* 0x000ea40000300800 */
[----:B------:R-:W3:Y:S02]  /*4b950*/  LDL.LU R22, [R1+0x8e8] ;  /* 0x0008e80001167983 */ /* 0x000ee40000300800 */
[----:B------:R-:W3:Y:S02]  /*4b960*/  LDL.LU R23, [R1+0x8ec] ;  /* 0x0008ec0001177983 */ /* 0x000ee40000300800 */
[----:B------:R-:W-:Y:S01]  /*4b970*/  IMAD.MOV.U32 R25, RZ, RZ, R29 ;  /* 0x000000ffff197224 */ /* 0x000fe200078e001d */
[----:B------:R-:W4:Y:S01]  /*4b980*/  LDL.LU R7, [R1+0x585c] ;  /* 0x00585c0001077983 */ /* 0x000f220000300800 */
[----:B------:R-:W4:Y:S03]  /*4b990*/  LDL.LU R29, [R1+0x5858] ;  /* 0x00585800011d7983 */ /* 0x000f260000300800 */
[----:B------:R0:W-:Y:S02]  /*4b9a0*/  STL.64 [R1+0x57b8], R24 ;  /* 0x0057b81801007387 */ /* 0x0001e40000100a00 */
[----:B0-----:R-:W-:-:S02]  /*4b9b0*/  IMAD.MOV.U32 R24, RZ, RZ, R15 ;  /* 0x000000ffff187224 */ /* 0x001fc400078e000f */
[----:B------:R-:W-:Y:S01]  /*4b9c0*/  IMAD.MOV.U32 R25, RZ, RZ, R14 ;  /* 0x000000ffff197224 */ /* 0x000fe200078e000e */
[----:B---3--:R-:W-:Y:S01]  /*4b9d0*/  STL.64 [R1+0x5790], R22 ;  /* 0x0057901601007387 */ /* 0x008fe20000100a00 */
[----:B--2---:R0:W-:Y:S03]  /*4b9e0*/  STL.64 [R1+0x5788], R20 ;  /* 0x0057881401007387 */ /* 0x0041e60000100a00 */
[----:B0-----:R-:W2:Y:S01]  /*4b9f0*/  LDL.LU R20, [R1+0x8f0] ;  /* 0x0008f00001147983 */ /* 0x001ea20000300800 */
[----:B------:R-:W2:Y:S02]  /*4ba00*/  LDL.LU R21, [R1+0x8f4] ;  /* 0x0008f40001157983 */ /* 0x000ea40000300800 */
[----:B------:R-:W3:Y:S02]  /*4ba10*/  LDL.LU R22, [R1+0x8f8] ;  /* 0x0008f80001167983 */ /* 0x000ee40000300800 */
[----:B------:R-:W3:Y:S01]  /*4ba20*/  LDL.LU R23, [R1+0x8fc] ;  /* 0x0008fc0001177983 */ /* 0x000ee20000300800 */
[----:B------:R4:W-:Y:S02]  /*4ba30*/  STL.64 [R1+0x57d0], R24 ;  /* 0x0057d01801007387 */ /* 0x0009e40000100a00 */
[----:B----4-:R-:W-:-:S02]  /*4ba40*/  IMAD.MOV.U32 R24, RZ, RZ, R5 ;  /* 0x000000ffff187224 */ /* 0x010fc400078e0005 */
[----:B------:R-:W-:-:S05]  /*4ba50*/  IMAD.MOV.U32 R25, RZ, RZ, R4 ;  /* 0x000000ffff197224 */ /* 0x000fca00078e0004 */
[----:B------:R0:W-:Y:S04]  /*4ba60*/  STL.64 [R1+0x57f8], R24 ;  /* 0x0057f81801007387 */ /* 0x0001e80000100a00 */
[----:B0-----:R-:W4:Y:S01]  /*4ba70*/  LDL.LU R24, [R1+0x960] ;  /* 0x0009600001187983 */ /* 0x001f220000300800 */
[----:B------:R-:W4:Y:S02]  /*4ba80*/  LDL.LU R25, [R1+0x964] ;  /* 0x0009640001197983 */ /* 0x000f240000300800 */
[----:B------:R-:W2:Y:S02]  /*4ba90*/  LDL.LU R26, [R1+0x968] ;  /* 0x00096800011a7983 */ /* 0x000ea40000300800 */
[----:B------:R-:W2:Y:S02]  /*4baa0*/  LDL.LU R27, [R1+0x96c] ;  /* 0x00096c00011b7983 */ /* 0x000ea40000300800 */
[----:B--2---:R-:W-:Y:S01]  /*4bab0*/  STL.64 [R1+0x5818], R26 ;  /* 0x0058181a01007387 */ /* 0x004fe20000100a00 */
[----:B----4-:R0:W-:Y:S02]  /*4bac0*/  STL.64 [R1+0x5810], R24 ;  /* 0x0058101801007387 */ /* 0x0101e40000100a00 */
[----:B------:R-:W2:Y:S02]  /*4bad0*/  LDL.LU R12, [R1+0x990] ;  /* 0x00099000010c7983 */ /* 0x000ea40000300800 */
[----:B------:R-:W2:Y:S01]  /*4bae0*/  LDL.LU R13, [R1+0x994] ;  /* 0x00099400010d7983 */ /* 0x000ea20000300800 */
[----:B------:R-:W4:Y:S01]  /*4baf0*/  LDL.LU R14, [R1+0x998] ;  /* 0x00099800010e7983 */ /* 0x000f220000300800 */
[----:B------:R-:W4:Y:S02]  /*4bb00*/  LDL.LU R15, [R1+0x99c] ;  /* 0x00099c00010f7983 */ /* 0x000f240000300800 */
[----:B0-----:R-:W-:-:S02]  /*4bb10*/  IMAD.MOV.U32 R24, RZ, RZ, R7 ;  /* 0x000000ffff187224 */ /* 0x001fc400078e0007 */
[----:B------:R-:W-:Y:S01]  /*4bb20*/  IMAD.MOV.U32 R25, RZ, RZ, R6 ;  /* 0x000000ffff197224 */ /* 0x000fe200078e0006 */
[----:B----4-:R-:W-:Y:S01]  /*4bb30*/  STL.64 [R1+0x5828], R14 ;  /* 0x0058280e01007387 */ /* 0x010fe20000100a00 */
[----:B--2---:R-:W-:Y:S03]  /*4bb40*/  STL.64 [R1+0x5820], R12 ;  /* 0x0058200c01007387 */ /* 0x004fe60000100a00 */
[----:B------:R0:W-:Y:S02]  /*4bb50*/  STL.64 [R1+0x5830], R24 ;  /* 0x0058301801007387 */ /* 0x0001e40000100a00 */
[----:B0-----:R-:W2:Y:S04]  /*4bb60*/  LDL.LU.64 R24, [R1+0x100] ;  /* 0x0001000001187983 */ /* 0x001ea80000300a00 */
[----:B--2---:R0:W-:Y:S01]  /*4bb70*/  STL.64 [R1+0x5848], R24 ;  /* 0x0058481801007387 */ /* 0x0041e20000100a00 */
[----:B------:R-:W2:Y:S02]  /*4bb80*/  LDL.LU R12, [R1+0x9a0] ;  /* 0x0009a000010c7983 */ /* 0x000ea40000300800 */
[----:B------:R-:W2:Y:S02]  /*4bb90*/  LDL.LU R13, [R1+0x9a4] ;  /* 0x0009a400010d7983 */ /* 0x000ea40000300800 */
[----:B------:R-:W4:Y:S01]  /*4bba0*/  LDL.LU R14, [R1+0x9a8] ;  /* 0x0009a800010e7983 */ /* 0x000f220000300800 */
[----:B------:R-:W4:Y:S01]  /*4bbb0*/  LDL.LU R15, [R1+0x9ac] ;  /* 0x0009ac00010f7983 */ /* 0x000f220000300800 */
[----:B------:R-:W2:Y:S02]  /*4bbc0*/  LDL.LU R8, [R1+0x170] ;  /* 0x0001700001087983 */ /* 0x000ea40000300800 */
[----:B------:R-:W3:Y:S02]  /*4bbd0*/  LDL.LU R9, [R1+0x174] ;  /* 0x0001740001097983 */ /* 0x000ee40000300800 */
[----:B------:R-:W3:Y:S01]  /*4bbe0*/  LDL.LU R10, [R1+0x178] ;  /* 0x00017800010a7983 */ /* 0x000ee20000300800 */
[----:B------:R-:W3:Y:S04]  /*4bbf0*/  LDL.LU R11, [R1+0x17c] ;  /* 0x00017c00010b7983 */ /* 0x000ee80000300800 */
[----:B0-----:R-:W3:Y:S04]  /*4bc00*/  LDL.LU.64 R24, [R1+0x110] ;  /* 0x0001100001187983 */ /* 0x001ee80000300a00 */
[----:B----4-:R-:W-:Y:S01]  /*4bc10*/  STL.64 [R1+0x5840], R14 ;  /* 0x0058400e01007387 */ /* 0x010fe20000100a00 */
[----:B--2---:R0:W-:Y:S03]  /*4bc20*/  STL.64 [R1+0x5838], R12 ;  /* 0x0058380c01007387 */ /* 0x0041e60000100a00 */
[----:B0-----:R-:W2:Y:S01]  /*4bc30*/  LDL.LU R12, [R1+0x160] ;  /* 0x00016000010c7983 */ /* 0x001ea20000300800 */
[----:B------:R-:W2:Y:S02]  /*4bc40*/  LDL.LU R13, [R1+0x164] ;  /* 0x00016400010d7983 */ /* 0x000ea40000300800 */
[----:B------:R-:W2:Y:S02]  /*4bc50*/  LDL.LU R14, [R1+0x168] ;  /* 0x00016800010e7983 */ /* 0x000ea40000300800 */
[----:B------:R-:W2:Y:S01]  /*4bc60*/  LDL.LU R15, [R1+0x16c] ;  /* 0x00016c00010f7983 */ /* 0x000ea20000300800 */
[----:B------:R-:W4:Y:S01]  /*4bc70*/  LDL.LU.64 R4, [R1+0xe0] ;  /* 0x0000e00001047983 */ /* 0x000f220000300a00 */
        /* <DEDUP_REMOVED lines=12> */
[----:B------:R-:W-:Y:S01]  /*4bd40*/  HMMA.16816.F32.BF16 R8, R16, R24, R8 ;  /* 0x000000181008723c */ /* 0x000fe20000041808 */
[----:B---3--:R-:W-:Y:S01]  /*4bd50*/  STL.64 [R1+0x57e0], R22 ;  /* 0x0057e01601007387 */ /* 0x008fe20000100a00 */
[----:B--2---:R0:W-:Y:S03]  /*4bd60*/  STL.64 [R1+0x57d8], R20 ;  /* 0x0057d81401007387 */ /* 0x0041e60000100a00 */
[----:B0-----:R-:W2:Y:S01]  /*4bd70*/  LDL.LU R20, [R1+0x940] ;  /* 0x0009400001147983 */ /* 0x001ea20000300800 */
[----:B------:R-:W2:Y:S02]  /*4bd80*/  LDL.LU R21, [R1+0x944] ;  /* 0x0009440001157983 */ /* 0x000ea40000300800 */
[----:B------:R-:W2:Y:S02]  /*4bd90*/  LDL.LU R22, [R1+0x948] ;  /* 0x0009480001167983 */ /* 0x000ea40000300800 */
[----:B------:R-:W2:Y:S01]  /*4bda0*/  LDL.LU R23, [R1+0x94c] ;  /* 0x00094c0001177983 */ /* 0x000ea20000300800 */
[----:B------:R-:W-:Y:S01]  /*4bdb0*/  STL [R1+0x50a4], R0 ;  /* 0x0050a40001007387 */ /* 0x000fe20000100800 */
[----:B------:R-:W-:Y:S02]  /*4bdc0*/  STL [R1+0x50a0], R2 ;  /* 0x0050a00201007387 */ /* 0x000fe40000100800 */
[----:B------:R-:W-:Y:S02]  /*4bdd0*/  STL [R1+0x509c], R3 ;  /* 0x00509c0301007387 */ /* 0x000fe40000100800 */
[----:B------:R0:W-:Y:S02]  /*4bde0*/  STL [R1+0x5098], R28 ;  /* 0x0050981c01007387 */ /* 0x0001e40000100800 */
[----:B0-----:R-:W3:Y:S04]  /*4bdf0*/  LDL R28, [R1+0x9d0] ;  /* 0x0009d000011c7983 */ /* 0x001ee80000100800 */
[----:B---3--:R-:W-:Y:S01]  /*4be00*/  STL [R1+0x5748], R28 ;  /* 0x0057481c01007387 */ /* 0x008fe20000100800 */
[----:B------:R0:W-:Y:S02]  /*4be10*/  STL.64 [R1+0x170], R8 ;  /* 0x0001700801007387 */ /* 0x0001e40000100a00 */
[----:B------:R1:W-:Y:S01]  /*4be20*/  STL.64 [R1+0x178], R10 ;  /* 0x0001780a01007387 */ /* 0x0003e20000100a00 */
[----:B0-----:R-:W3:Y:S01]  /*4be30*/  LDL.LU.64 R8, [R1+0x5850] ;  /* 0x0058500001087983 */ /* 0x001ee20000300a00 */
[----:B-1----:R-:W-:-:S02]  /*4be40*/  IMAD.MOV.U32 R10, RZ, RZ, R24 ;  /* 0x000000ffff0a7224 */ /* 0x002fc400078e0018 */
[----:B------:R-:W-:Y:S02]  /*4be50*/  IMAD.MOV.U32 R11, RZ, RZ, R25 ;  /* 0x000000ffff0b7224 */ /* 0x000fe400078e0019 */
        /* <DEDUP_REMOVED lines=11> */
[----:B------:R-:W4:Y:S01]  /*4bf10*/  LDL.LU.64 R14, [R1+0x5828] ;  /* 0x00582800010e7983 */ /* 0x000f220000300a00 */
[----:B------:R-:W4:Y:S11]  /*4bf20*/  LDL.LU.64 R12, [R1+0x5820] ;  /* 0x00582000010c7983 */ /* 0x000f360000300a00 */
[----:B------:R-:W-:Y:S10]  /*4bf30*/  @!UPT UIADD3 URZ, URZ, URZ, URZ ;  /* 0x0000003f3f3ff290 */ /* 0x000ff4000fffe03f */
[----:B------:R-:W-:Y:S01]  /*4bf40*/  STL.64 [R1+0xc0], R24 ;  /* 0x0000c01801007387 */ /* 0x000fe20000100a00 */
[----:B------:R0:W-:Y:S03]  /*4bf50*/  STL.64 [R1+0xc8], R26 ;  /* 0x0000c81a01007387 */ /* 0x0001e60000100a00 */
[----:B0-----:R-:W2:Y:S01]  /*4bf60*/  LDL.LU.64 R26, [R1+0x5818] ;  /* 0x00581800011a7983 */ /* 0x001ea20000300a00 */
[----:B------:R-:W2:Y:S01]  /*4bf70*/  LDL.LU.64 R24, [R1+0x5810] ;  /* 0x0058100001187983 */ /* 0x000ea20000300a00 */
        /* <DEDUP_REMOVED lines=9> */
[----:B--2---:R-:W-:Y:S02]  /*4c010*/  HMMA.16816.F32.BF16 R16, R16, R4, R24 ;  /* 0x000000041010723c */ /* 0x004fe40000041818 */
[----:B------:R-:W2:Y:S01]  /*4c020*/  LDL.LU.64 R24, [R1+0x57f8] ;  /* 0x0057f80001187983 */ /* 0x000ea20000300a00 */
[----:B------:R-:W-:-:S02]  /*4c030*/  IMAD.MOV.U32 R2, RZ, RZ, R4 ;  /* 0x000000ffff027224 */ /* 0x000fc400078e0004 */
[----:B------:R-:W-:Y:S11]  /*4c040*/  IMAD.MOV.U32 R0, RZ, RZ, R5 ;  /* 0x000000ffff007224 */ /* 0x000ff600078e0005 */
[----:B------:R-:W-:Y:S07]  /*4c050*/  @!UPT UIADD3 URZ, URZ, URZ, URZ ;  /* 0x0000003f3f3ff290 */ /* 0x000fee000fffe03f */
[----:B------:R0:W-:Y:S01]  /*4c060*/  STL.64 [R1+0xa0], R16 ;  /* 0x0000a01001007387 */ /* 0x0001e20000100a00 */
[----:B------:R1:W-:Y:S02]  /*4c070*/  STL.64 [R1+0xa8], R18 ;  /* 0x0000a81201007387 */ /* 0x0003e40000100a00 */
[----:B------:R-:W2:Y:S02]  /*4c080*/  LDL.LU.64 R6, [R1+0x57f0] ;  /* 0x0057f00001067983 */ /* 0x000ea40000300a00 */
[----:B------:R-:W2:Y:S01]  /*4c090*/  LDL.LU.64 R4, [R1+0x57e8] ;  /* 0x0057e80001047983 */ /* 0x000ea20000300a00 */
[----:B0-----:R-:W3:Y:S01]  /*4c0a0*/  LDL.LU R16, [R1+0x880] ;  /* 0x0008800001107983 */ /* 0x001ee20000300800 */
[----:B------:R-:W3:Y:S02]  /*4c0b0*/  LDL.LU R17, [R1+0x884] ;  /* 0x0008840001117983 */ /* 0x000ee40000300800 */
[----:B-1----:R-:W3:Y:S01]  /*4c0c0*/  LDL.LU R18, [R1+0x888] ;  /* 0x0008880001127983 */ /* 0x002ee20000300800 */
        /* <DEDUP_REMOVED lines=34> */
[----:B0-----:R-:W3:Y:S01]  /*4c2f0*/  LDL.LU.64 R22, [R1+0x5780] ;  /* 0x0057800001167983 */ /* 0x001ee20000300a00 */
[----:B------:R-:W3:Y:S02]  /*4c300*/  LDL.LU.64 R20, [R1+0x5778] ;  /* 0x0057780001147983 */ /* 0x000ee40000300a00 */
[----:B---3--:R-:W-:Y:S11]  /*4c310*/  HMMA.16816.F32.BF16 R20, R4, R8, R20 ;  /* 0x000000080414723c */ /* 0x008ff60000041814 */
[----:B------:R-:W-:Y:S11]  /*4c320*/  @!UPT UIADD3 URZ, URZ, URZ, URZ ;  /* 0x0000003f3f3ff290 */ /* 0x000ff6000fffe03f */
[----:B------:R-:W-:Y:S01]  /*4c330*/  @!UPT UIADD3 URZ, URZ, URZ, URZ ;  /* 0x0000003f3f3ff290 */ /* 0x000fe2000fffe03f */
[----:B------:R0:W-:Y:S04]  /*4c340*/  STL.64 [R1+0x40], R20 ;  /* 0x0000401401007387 */ /* 0x0001e80000100a00 */
[----:B0-----:R-:W2:Y:S01]  /*4c350*/  LDL.LU.64 R20, [R1+0x5770] ;  /* 0x0057700001147983 */ /* 0x001ea20000300a00 */
[----:B------:R-:W-:Y:S02]  /*4c360*/  IMAD.MOV.U32 R19, RZ, RZ, R29 ;  /* 0x000000ffff137224 */ /* 0x000fe400078e001d */
[----:B------:R-:W-:Y:S02]  /*4c370*/  IMAD.MOV.U32 R25, RZ, RZ, R23 ;  /* 0x000000ffff197224 */ /* 0x000fe400078e0017 */
[----:B------:R-:W-:-:S03]  /*4c380*/  IMAD.MOV.U32 R29, RZ, RZ, R22 ;  /* 0x000000ffff1d7224 */ /* 0x000fc600078e0016 */
[----:B------:R-:W-:Y:S01]  /*4c390*/  STL [R1+0x50a8], R25 ;  /* 0x0050a81901007387 */ /* 0x000fe20000100800 */
[----:B------:R-:W-:Y:S02]  /*4c3a0*/  STL.64 [R1+0x5670], R26 ;  /* 0x0056701a01007387 */ /* 0x000fe40000100a00 */
[----:B------:R-:W-:Y:S01]  /*4c3b0*/  STL [R1+0x4ee4], R29 ;  /* 0x004ee41d01007387 */ /* 0x000fe20000100800 */
[----:B--2---:R-:W-:Y:S01]  /*4c3c0*/  HMMA.16816.F32.BF16 R16, R4, R20, R16 ;  /* 0x000000140410723c */ /* 0x004fe20000041810 */
[----:B------:R-:W2:Y:S01]  /*4c3d0*/  LDL.LU R20, [R1+0x500] ;  /* 0x0005000001147983 */ /* 0x000ea20000300800 */
[----:B------:R-:W2:Y:S02]  /*4c3e0*/  LDL.LU R21, [R1+0x504] ;  /* 0x0005040001157983 */ /* 0x000ea40000300800 */
[----:B------:R-:W3:Y:S02]  /*4c3f0*/  LDL.LU R22, [R1+0x508] ;  /* 0x0005080001167983 */ /* 0x000ee40000300800 */
[----:B------:R-:W3:Y:S02]  /*4c400*/  LDL.LU R23, [R1+0x50c] ;  /* 0x00050c0001177983 */ /* 0x000ee40000300800 */
[----:B---3--:R-:W-:Y:S01]  /*4c410*/  STL.64 [R1+0x56a8], R22 ;  /* 0x0056a81601007387 */ /* 0x008fe20000100a00 */
[----:B--2---:R0:W-:Y:S02]  /*4c420*/  STL.64 [R1+0x56a0], R20 ;  /* 0x0056a01401007387 */ /* 0x0041e40000100a00 */
[----:B0-----:R-:W-:-:S02]  /*4c430*/  IMAD.MOV.U32 R20, RZ, RZ, R15 ;  /* 0x000000ffff147224 */ /* 0x001fc400078e000f */
[----:B------:R-:W-:Y:S01]  /*4c440*/  IMAD.MOV.U32 R21, RZ, RZ, R14 ;  /* 0x000000ffff157224 */ /* 0x000fe200078e000e */
[----:B------:R-:W2:Y:S01]  /*4c450*/  LDL.LU R15, [R1+0x5768] ;  /* 0x00576800010f7983 */ /* 0x000ea20000300800 */
[----:B------:R-:W2:Y:S03]  /*4c460*/  LDL.LU R14, [R1+0x5764] ;  /* 0x00576400010e7983 */ /* 0x000ea60000300800 */
[----:B------:R0:W-:Y:S04]  /*4c470*/  STL.64 [R1+0x56b8], R20 ;  /* 0x0056b81401007387 */ /* 0x0001e80000100a00 */
[----:B0-----:R-:W3:Y:S01]  /*4c480*/  LDL.LU R20, [R1+0xf0] ;  /* 0x0000f00001147983 */ /* 0x001ee20000300800 */
[----:B------:R-:W3:Y:S02]  /*4c490*/  LDL.LU R21, [R1+0xf4] ;  /* 0x0000f40001157983 */ /* 0x000ee40000300800 */
[----:B------:R-:W-:-:S02]  /*4c4a0*/  IMAD.MOV.U32 R24, RZ, RZ, R10 ;  /* 0x000000ffff187224 */ /* 0x000fc400078e000a */
[----:B------:R-:W-:Y:S02]  /*4c4b0*/  IMAD.MOV.U32 R25, RZ, RZ, R11 ;  /* 0x000000ffff197224 */ /* 0x000fe400078e000b */
[----:B------:R-:W-:Y:S02]  /*4c4c0*/  IMAD.MOV.U32 R13, RZ, RZ, R16 ;  /* 0x000000ffff0d7224 */ /* 0x000fe400078e0010 */
[----:B------:R-:W-:Y:S01]  /*4c4d0*/  IMAD.MOV.U32 R12, RZ, RZ, R17 ;  /* 0x000000ffff0c7224 */ /* 0x000fe200078e0011 */
[----:B------:R-:W4:Y:S01]  /*4c4e0*/  LDL.LU R10, [R1+0x5760] ;  /* 0x00576000010a7983 */ /* 0x000f220000300800 */
[----:B------:R-:W4:Y:S02]  /*4c4f0*/  LDL.LU R11, [R1+0x575c] ;  /* 0x00575c00010b7983 */ /* 0x000f240000300800 */
[----:B------:R-:W-:Y:S01]  /*4c500*/  STL.64 [R1+0x56e8], R24 ;  /* 0x0056e81801007387 */ /* 0x000fe20000100a00 */
[----:B---3--:R-:W-:Y:S01]  /*4c510*/  STL.64 [R1+0x56d0], R20 ;  /* 0x0056d01401007387 */ /* 0x008fe20000100a00 */
[----:B--2---:R-:W-:Y:S02]  /*4c520*/  STL.64 [R1+0x5668], R14 ;  /* 0x0056680e01007387 */ /* 0x004fe40000100a00 */
[----:B------:R0:W-:Y:S02]  /*4c530*/  STL.64 [R1+0x5660], R12 ;  /* 0x0056600c01007387 */ /* 0x0001e40000100a00 */
[----:B0-----:R-:W2:Y:S01]  /*4c540*/  LDL.LU R12, [R1+0x870] ;  /* 0x00087000010c7983 */ /* 0x001ea20000300800 */
[----:B------:R-:W2:Y:S02]  /*4c550*/  LDL.LU R13, [R1+0x874] ;  /* 0x00087400010d7983 */ /* 0x000ea40000300800 */
[----:B------:R-:W3:Y:S02]  /*4c560*/  LDL.LU R14, [R1+0x878] ;  /* 0x00087800010e7983 */ /* 0x000ee40000300800 */
[----:B------:R-:W3:Y:S02]  /*4c570*/  LDL.LU R15, [R1+0x87c] ;  /* 0x00087c00010f7983 */ /* 0x000ee40000300800 */
[----:B---3--:R-:W-:Y:S01]  /*4c580*/  STL.64 [R1+0x56f8], R14 ;  /* 0x0056f80e01007387 */ /* 0x008fe20000100a00 */
[----:B--2---:R0:W-:Y:S02]  /*4c590*/  STL.64 [R1+0x56f0], R12 ;  /* 0x0056f00c01007387 */ /* 0x0041e40000100a00 */
[----:B------:R-:W2:Y:S02]  /*4c5a0*/  LDL.LU R24, [R1+0x120] ;  /* 0x0001200001187983 */ /* 0x000ea40000300800 */
[----:B------:R-:W2:Y:S02]  /*4c5b0*/  LDL.LU R25, [R1+0x124] ;  /* 0x0001240001197983 */ /* 0x000ea40000300800 */
[----:B--2---:R4:W-:Y:S01]  /*4c5c0*/  STL.64 [R1+0x5700], R24 ;  /* 0x0057001801007387 */ /* 0x0049e20000100a00 */
[----:B0-----:R-:W2:Y:S02]  /*4c5d0*/  LDL.LU R12, [R1+0x890] ;  /* 0x00089000010c7983 */ /* 0x001ea40000300800 */
[----:B------:R-:W2:Y:S02]  /*4c5e0*/  LDL.LU R13, [R1+0x894] ;  /* 0x00089400010d7983 */ /* 0x000ea40000300800 */
[----:B------:R-:W3:Y:S01]  /*4c5f0*/  LDL.LU R14, [R1+0x898] ;  /* 0x00089800010e7983 */ /* 0x000ee20000300800 */
[----:B------:R-:W3:Y:S01]  /*4c600*/  LDL.LU R15, [R1+0x89c] ;  /* 0x00089c00010f7983 */ /* 0x000ee20000300800 */
[----:B----4-:R-:W-:-:S02]  /*4c610*/  IMAD.MOV.U32 R24, RZ, RZ, R11 ;  /* 0x000000ffff187224 */ /* 0x010fc400078e000b */
[----:B------:R-:W-:Y:S01]  /*4c620*/  IMAD.MOV.U32 R25, RZ, RZ, R10 ;  /* 0x000000ffff197224 */ /* 0x000fe200078e000a */
[----:B---3--:R-:W-:Y:S01]  /*4c630*/  STL.64 [R1+0x5710], R14 ;  /* 0x0057100e01007387 */ /* 0x008fe20000100a00 */
[----:B--2---:R0:W-:Y:S02]  /*4c640*/  STL.64 [R1+0x5708], R12 ;  /* 0x0057080c01007387 */ /* 0x0041e40000100a00 */
[----:B------:R-:W2:Y:S02]  /*4c650*/  LDL.LU R11, [R1+0x5758] ;  /* 0x00575800010b7983 */ /* 0x000ea40000300800 */
[----:B------:R-:W3:Y:S01]  /*4c660*/  LDL.LU R10, [R1+0x5754] ;  /* 0x00575400010a7983 */ /* 0x000ee20000300800 */
[----:B------:R1:W-:Y:S04]  /*4c670*/  STL.64 [R1+0x5718], R24 ;  /* 0x0057181801007387 */ /* 0x0003e80000100a00 */
[----:B0-----:R-:W4:Y:S01]  /*4c680*/  LDL.LU R12, [R1+0x8a0] ;  /* 0x0008a000010c7983 */ /* 0x001f220000300800 */
[----:B------:R-:W4:Y:S02]  /*4c690*/  LDL.LU R13, [R1+0x8a4] ;  /* 0x0008a400010d7983 */ /* 0x000f240000300800 */
[----:B------:R-:W2:Y:S02]  /*4c6a0*/  LDL.LU R14, [R1+0x8a8] ;  /* 0x0008a800010e7983 */ /* 0x000ea40000300800 */
[----:B------:R-:W2:Y:S02]  /*4c6b0*/  LDL.LU R15, [R1+0x8ac] ;  /* 0x0008ac00010f7983 */ /* 0x000ea40000300800 */
[----:B--2---:R-:W-:Y:S01]  /*4c6c0*/  STL.64 [R1+0x5728], R14 ;  /* 0x0057280e01007387 */ /* 0x004fe20000100a00 */
[----:B----4-:R0:W-:Y:S02]  /*4c6d0*/  STL.64 [R1+0x5720], R12 ;  /* 0x0057200c01007387 */ /* 0x0101e40000100a00 */
[----:B-1----:R-:W2:Y:S02]  /*4c6e0*/  LDL.LU R24, [R1+0x140] ;  /* 0x0001400001187983 */ /* 0x002ea40000300800 */
[----:B------:R-:W2:Y:S02]  /*4c6f0*/  LDL.LU R25, [R1+0x144] ;  /* 0x0001440001197983 */ /* 0x000ea40000300800 */
[----:B--2---:R3:W-:Y:S01]  /*4c700*/  STL.64 [R1+0x5730], R24 ;  /* 0x0057301801007387 */ /* 0x0047e20000100a00 */
[----:B0-----:R-:W2:Y:S02]  /*4c710*/  LDL.LU R12, [R1+0x8b0] ;  /* 0x0008b000010c7983 */ /* 0x001ea40000300800 */
[----:B------:R-:W2:Y:S02]  /*4c720*/  LDL.LU R13, [R1+0x8b4] ;  /* 0x0008b400010d7983 */ /* 0x000ea40000300800 */
[----:B------:R-:W4:Y:S01]  /*4c730*/  LDL.LU R14, [R1+0x8b8] ;  /* 0x0008b800010e7983 */ /* 0x000f220000300800 */
[----:B------:R-:W4:Y:S01]  /*4c740*/  LDL.LU R15, [R1+0x8bc] ;  /* 0x0008bc00010f7983 */ /* 0x000f220000300800 */
[----:B---3--:R-:W-:-:S02]  /*4c750*/  IMAD.MOV.U32 R24, RZ, RZ, R10 ;  /* 0x000000ffff187224 */ /* 0x008fc400078e000a */
[----:B------:R-:W-:Y:S01]  /*4c760*/  IMAD.MOV.U32 R25, RZ, RZ, R11 ;  /* 0x000000ffff197224 */ /* 0x000fe200078e000b */
[----:B----4-:R-:W-:Y:S01]  /*4c770*/  STL.64 [R1+0x5740], R14 ;  /* 0x0057400e01007387 */ /* 0x010fe20000100a00 */
[----:B--2---:R0:W-:Y:S02]  /*4c780*/  STL.64 [R1+0x5738], R12 ;  /* 0x0057380c01007387 */ /* 0x0041e40000100a00 */
[----:B------:R-:W2:Y:S02]  /*4c790*/  LDL.LU R10, [R1+0x5750] ;  /* 0x00575000010a7983 */ /* 0x000ea40000300800 */
[----:B------:R-:W2:Y:S02]  /*4c7a0*/  LDL.LU R11, [R1+0x574c] ;  /* 0x00574c00010b7983 */ /* 0x000ea40000300800 */
[----:B------:R-:W-:Y:S02]  /*4c7b0*/  IMAD.MOV.U32 R8, RZ, RZ, R19 ;  /* 0x000000ffff087224 */ /* 0x000fe400078e0013 */
[----:B------:R-:W-:Y:S01]  /*4c7c0*/  IMAD.MOV.U32 R9, RZ, RZ, R18 ;  /* 0x000000ffff097224 */ /* 0x000fe200078e0012 */
[----:B0-----:R-:W3:Y:S01]  /*4c7d0*/  LDL.LU R12, [R1+0x8c0] ;  /* 0x0008c000010c7983 */ /* 0x001ee20000300800 */
[----:B------:R-:W3:Y:S02]  /*4c7e0*/  LDL.LU R13, [R1+0x8c4] ;  /* 0x0008c400010d7983 */ /* 0x000ee40000300800 */
[----:B------:R-:W3:Y:S02]  /*4c7f0*/  LDL.LU R14, [R1+0x8c8] ;  /* 0x0008c800010e7983 */ /* 0x000ee40000300800 */
[----:B------:R-:W3:Y:S01]  /*4c800*/  LDL.LU R15, [R1+0x8cc] ;  /* 0x0008cc00010f7983 */ /* 0x000ee20000300800 */
[----:B------:R-:W-:Y:S01]  /*4c810*/  STL [R1+0x50b0], R8 ;  /* 0x0050b00801007387 */ /* 0x000fe20000100800 */
[----:B------:R-:W-:Y:S03]  /*4c820*/  STL [R1+0x50ac], R9 ;  /* 0x0050ac0901007387 */ /* 0x000fe60000100800 */
[----:B--2---:R0:W-:Y:S04]  /*4c830*/  STL.64 [R1+0x5650], R10 ;  /* 0x0056500a01007387 */ /* 0x0041e80000100a00 */
[----:B0-----:R-:W2:Y:S01]  /*4c840*/  LDL.64 R10, [R1+0x28] ;  /* 0x00002800010a7983 */ /* 0x001ea20000100a00 */
[----:B------:R-:W-:-:S03]  /*4c850*/  IMAD.MOV.U32 R20, RZ, RZ, R28 ;  /* 0x000000ffff147224 */ /* 0x000fc600078e001c */
[----:B--2---:R0:W-:Y:S01]  /*4c860*/  STL.64 [R1+0x56b0], R10 ;  /* 0x0056b00a01007387 */ /* 0x0041e20000100a00 */
[----:B------:R-:W2:Y:S02]  /*4c870*/  LDL.LU R8, [R1+0x840] ;  /* 0x0008400001087983 */ /* 0x000ea40000300800 */
[----:B------:R-:W2:Y:S01]  /*4c880*/  LDL.LU R9, [R1+0x844] ;  /* 0x0008440001097983 */ /* 0x000ea20000300800 */
[----:B0-----:R-:W4:Y:S01]  /*4c890*/  LDL.LU R10, [R1+0x848] ;  /* 0x00084800010a7983 */ /* 0x001f220000300800 */
[----:B------:R-:W4:Y:S02]  /*4c8a0*/  LDL.LU R11, [R1+0x84c] ;  /* 0x00084c00010b7983 */ /* 0x000f240000300800 */
[----:B------:R-:W2:Y:S01]  /*4c8b0*/  LDL.LU R28, [R1+0x5748] ;  /* 0x00574800011c7983 */ /* 0x000ea20000300800 */
[C---:B---3--:R-:W-:Y:S01]  /*4c8c0*/  HMMA.16816.F32.BF16 R24, R4.reuse, R24, R12 ;  /* 0x000000180418723c */ /* 0x048fe2000004180c */
[----:B----4-:R-:W-:Y:S01]  /*4c8d0*/  STL.64 [R1+0x56c8], R10 ;  /* 0x0056c80a01007387 */ /* 0x010fe20000100a00 */
[----:B--2---:R0:W-:Y:S03]  /*4c8e0*/  STL.64 [R1+0x56c0], R8 ;  /* 0x0056c00801007387 */ /* 0x0041e60000100a00 */
[----:B------:R-:W1:Y:S04]  /*4c8f0*/  LDSM.16.MT88.4 R16, [R28+0xc080] ;  /* 0x00c080001c10783b */ /* 0x000e680000004200 */
        /* <DEDUP_REMOVED lines=10> */
[----:B-1----:R0:W-:Y:S01]  /*4c9a0*/  STL.64 [R1+0x5598], R18 ;  /* 0x0055981201007387 */ /* 0x0021e20000100a00 */
[----:B------:R-:W-:Y:S03]  /*4c9b0*/  STL.64 [R1+0x5590], R16 ;  /* 0x0055901001007387 */ /* 0x000fe60000100a00 */
[----:B0-----:R-:W3:Y:S04]  /*4c9c0*/  LDL R18, [R1+0xd8] ;  /* 0x0000d80001127983 */ /* 0x001ee80000100800 */
[----:B------:R-:W3:Y:S01]  /*4c9d0*/  LDL R19, [R1+0xdc] ;  /* 0x0000dc0001137983 */ /* 0x000ee20000100800 */
[----:B------:R-:W4:Y:S02]  /*4c9e0*/  LDL.LU.64 R14, [R1+0x5740] ;  /* 0x00574000010e7983 */ /* 0x000f240000300a00 */
[----:B------:R-:W4:Y:S02]  /*4c9f0*/  LDL.LU.64 R12, [R1+0x5738] ;  /* 0x00573800010c7983 */ /* 0x000f240000300a00 */
[----:B------:R0:W-:Y:S01]  /*4ca00*/  STL.64 [R1+0x8c0], R24 ;  /* 0x0008c01801007387 */ /* 0x0001e20000100a00 */
[----:B------:R4:W-:Y:S04]  /*4ca10*/  STL.64 [R1+0x8c8], R26 ;  /* 0x0008c81a01007387 */ /* 0x0009e80000100a00 */
[----:B0-----:R-:W4:Y:S02]  /*4ca20*/  LDL.LU.64 R24, [R1+0x5730] ;  /* 0x0057300001187983 */ /* 0x001f240000300a00 */
[C---:B----4-:R-:W-:Y:S02]  /*4ca30*/  HMMA.16816.F32.BF16 R24, R4.reuse, R24, R12 ;  /* 0x000000180418723c */ /* 0x050fe4000004180c */
[----:B------:R-:W4:Y:S01]  /*4ca40*/  LDL.LU.64 R14, [R1+0x5728] ;  /* 0x00572800010e7983 */ /* 0x000f220000300a00 */
[----:B------:R-:W4:Y:S11]  /*4ca50*/  LDL.LU.64 R12, [R1+0x5720] ;  /* 0x00572000010c7983 */ /* 0x000f360000300a00 */
[----:B------:R-:W-:Y:S09]  /*4ca60*/  @!UPT UIADD3 URZ, URZ, URZ, URZ ;  /* 0x0000003f3f3ff290 */ /* 0x000ff2000fffe03f */
[----:B------:R0:W-:Y:S01]  /*4ca70*/  STL.64 [R1+0x8b0], R24 ;  /* 0x0008b01801007387 */ /* 0x0001e20000100a00 */
[----:B------:R4:W-:Y:S03]  /*4ca80*/  STL.64 [R1+0x8b8], R26 ;  /* 0x0008b81a01007387 */ /* 0x0009e60000100a00 */
        /* <DEDUP_REMOVED lines=14> */
[----:B0-----:R-:W4:Y:S01]  /*4cb70*/  LDL.LU.64 R24, [R1+0x56e8] ;  /* 0x0056e80001187983 */ /* 0x001f220000300a00 */
[----:B-1----:R-:W2:Y:S01]  /*4cb80*/  LDL R26, [R1+0x8] ;  /* 0x00000800011a7983 */ /* 0x002ea20000100800 */
[----:B----4-:R-:W-:Y:S11]  /*4cb90*/  HMMA.16816.F32.BF16 R12, R4, R24, R12 ;  /* 0x00000018040c723c */ /* 0x010ff6000004180c */
[----:B------:R-:W-:Y:S11]  /*4cba0*/  @!UPT UIADD3 URZ, URZ, URZ, URZ ;  /* 0x0000003f3f3ff290 */ /* 0x000ff6000fffe03f */
[----:B------:R-:W-:Y:S01]  /*4cbb0*/  @!UPT UIADD3 URZ, URZ, URZ, URZ ;  /* 0x0000003f3f3ff290 */ /* 0x000fe2000fffe03f */
[----:B------:R-:W-:Y:S01]  /*4cbc0*/  STL.64 [R1+0x870], R12 ;  /* 0x0008700c01007387 */ /* 0x000fe20000100a00 */
[----:B------:R-:W-:Y:S02]  /*4cbd0*/  STL.64 [R1+0x878], R14 ;  /* 0x0008780e01007387 */ /* 0x000fe40000100a00 */
[----:B------:R-:W4:Y:S02]  /*4cbe0*/  LDL R27, [R1+0xc] ;  /* 0x00000c00011b7983 */ /* 0x000f240000100800 */
[----:B------:R-:W-:-:S07]  /*4cbf0*/  IMAD.MOV.U32 R21, RZ, RZ, R3 ;  /* 0x000000ffff157224 */ /* 0x000fce00078e0003 */
[C---:B--2---:R-:W-:Y:S01]  /*4cc00*/  HMMA.16816.F32.BF16 R20, R4.reuse, R20, R8 ;  /* 0x000000140414723c */ /* 0x044fe20000041808 */
[----:B----4-:R0:W-:Y:S04]  /*4cc10*/  STL.64 [R1+0x5688], R26 ;  /* 0x0056881a01007387 */ /* 0x0101e80000100a00 */
[----:B0-----:R-:W2:Y:S01]  /*4cc20*/  LDL.64 R26, [R1+0x18] ;  /* 0x00001800011a7983 */ /* 0x001ea20000100a00 */
        /* <DEDUP_REMOVED lines=10> */
[----:B------:R-:W4:Y:S01]  /*4ccd0*/  LDL.LU.64 R10, [R1+0x56e0] ;  /* 0x0056e000010a7983 */ /* 0x000f220000300a00 */
[----:B------:R-:W4:Y:S02]  /*4cce0*/  LDL.LU.64 R8, [R1+0x56d8] ;  /* 0x0056d80001087983 */ /* 0x000f240000300a00 */
[----:B------:R0:W-:Y:S02]  /*4ccf0*/  STL.64 [R1+0x860], R20 ;  /* 0x0008601401007387 */ /* 0x0001e40000100a00 */
[----:B------:R4:W-:Y:S01]  /*4cd00*/  STL.64 [R1+0x868], R22 ;  /* 0x0008681601007387 */ /* 0x0009e20000100a00 */
        /* <DEDUP_REMOVED lines=8> */
[----:B----4-:R-:W-:Y:S02]  /*4cd90*/  HMMA.16816.F32.BF16 R20, R4, R20, R8 ;  /* 0x000000140414723c */ /* 0x010fe40000041808 */
[----:B------:R-:W4:Y:S11]  /*4cda0*/  LDL.LU.64 R10, [R1+0x56b0] ;  /* 0x0056b000010a7983 */ /* 0x000f360000300a00 */
[----:B------:R-:W-:Y:S10]  /*4cdb0*/  @!UPT UIADD3 URZ, URZ, URZ, URZ ;  /* 0x0000003f3f3ff290 */ /* 0x000ff4000fffe03f */
[----:B------:R-:W-:Y:S01]  /*4cdc0*/  STL.64 [R1+0x840], R20 ;  /* 0x0008401401007387 */ /* 0x000fe20000100a00 */
[----:B------:R0:W-:Y:S03]  /*4cdd0*/  STL.64 [R1+0x848], R22 ;  /* 0x0008481601007387 */ /* 0x0001e60000100a00 */
[----:B0-----:R-:W2:Y:S01]  /*4cde0*/  LDL.LU.64 R22, [R1+0x56a8] ;  /* 0x0056a80001167983 */ /* 0x001ea20000300a00 */
[----:B------:R-:W2:Y:S02]  /*4cdf0*/  LDL.LU.64 R20, [R1+0x56a0] ;  /* 0x0056a00001147983 */ /* 0x000ea40000300a00 */
[----:B------:R-:W-:Y:S02]  /*4ce00*/  IMAD.MOV.U32 R16, RZ, RZ, R2 ;  /* 0x000000ffff107224 */ /* 0x000fe400078e0002 */
[----:B------:R-:W-:-:S07]  /*4ce10*/  IMAD.MOV.U32 R17, RZ, RZ, R0 ;  /* 0x000000ffff117224 */ /* 0x000fce00078e0000 */
        /* <DEDUP_REMOVED lines=9> */
[----:B------:R-:W2:Y:S01]  /*4ceb0*/  LDL.LU R7, [R1+0x4fc] ;  /* 0x0004fc0001077983 */ /* 0x000ea20000300800 */
[----:B---3--:R0:W-:Y:S01]  /*4cec0*/  STL.64 [R1+0x55a8], R18 ;  /* 0x0055a81201007387 */ /* 0x0081e20000100a00 */
[----:B------:R-:W3:Y:S02]  /*4ced0*/  LDL.LU R16, [R1+0x4e0] ;  /* 0x0004e00001107983 */ /* 0x000ee40000300800 */
[----:B------:R-:W3:Y:S01]  /*4cee0*/  LDL.LU R17, [R1+0x4e4] ;  /* 0x0004e40001117983 */ /* 0x000ee20000300800 */
[----:B0-----:R-:W3:Y:S01]  /*4cef0*/  LDL.LU R18, [R1+0x4e8] ;  /* 0x0004e80001127983 */ /* 0x001ee20000300800 */
[----:B------:R-:W3:Y:S02]  /*4cf00*/  LDL.LU R19, [R1+0x4ec] ;  /* 0x0004ec0001137983 */ /* 0x000ee40000300800 */
[----:B----4-:R-:W-:-:S02]  /*4cf10*/  IMAD.MOV.U32 R2, RZ, RZ, R10 ;  /* 0x000000ffff027224 */ /* 0x010fc400078e000a */
[----:B------:R-:W-:Y:S01]  /*4cf20*/  IMAD.MOV.U32 R0, RZ, RZ, R11 ;  /* 0x000000ffff007224 */ /* 0x000fe200078e000b */
[C---:B--2---:R-:W-:Y:S08]  /*4cf30*/  HMMA.16816.F32.BF16 R4, R20.reuse, R10, R4 ;  /* 0x0000000a1404723c */ /* 0x044ff00000041804 */
[----:B---3--:R-:W-:Y:S11]  /*4cf40*/  HMMA.16816.F32.BF16 R16, R20, R26, R16 ;  /* 0x0000001a1410723c */ /* 0x008ff60000041810 */
[----:B------:R-:W-:Y:S04]  /*4cf50*/  @!UPT UIADD3 URZ, URZ, URZ, URZ ;  /* 0x0000003f3f3ff290 */ /* 0x000fe8000fffe03f */
[----:B------:R0:W-:Y:S01]  /*4cf60*/  STL.64 [R1+0x4f0], R4 ;  /* 0x0004f00401007387 */ /* 0x0001e20000100a00 */
[----:B------:R1:W-:Y:S02]  /*4cf70*/  STL.64 [R1+0x4f8], R6 ;  /* 0x0004f80601007387 */ /* 0x0003e40000100a00 */
[----:B------:R-:W2:Y:S02]  /*4cf80*/  LDL.LU R8, [R1+0x4b0] ;  /* 0x0004b00001087983 */ /* 0x000ea40000300800 */
[----:B------:R-:W2:Y:S01]  /*4cf90*/  LDL.LU R9, [R1+0x4b4] ;  /* 0x0004b40001097983 */ /* 0x000ea20000300800 */
[----:B------:R-:W2:Y:S01]  /*4cfa0*/  LDL.LU R10, [R1+0x4b8] ;  /* 0x0004b800010a7983 */ /* 0x000ea20000300800 */
[----:B------:R-:W2:Y:S03]  /*4cfb0*/  LDL.LU R11, [R1+0x4bc] ;  /* 0x0004bc00010b7983 */ /* 0x000ea60000300800 */
[----:B0-----:R-:W3:Y:S01]  /*4cfc0*/  LDL.LU R4, [R1+0x4a0] ;  /* 0x0004a00001047983 */ /* 0x001ee20000300800 */
[----:B------:R-:W3:Y:S02]  /*4cfd0*/  LDL.LU R5, [R1+0x4a4] ;  /* 0x0004a40001057983 */ /* 0x000ee40000300800 */
[----:B-1----:R-:W3:Y:S02]  /*4cfe0*/  LDL.LU R6, [R1+0x4a8] ;  /* 0x0004a80001067983 */ /* 0x002ee40000300800 */
[----:B------:R-:W3:Y:S01]  /*4cff0*/  LDL.LU R7, [R1+0x4ac] ;  /* 0x0004ac0001077983 */ /* 0x000ee20000300800 */
[----:B------:R0:W-:Y:S01]  /*4d000*/  STL.64 [R1+0x4e0], R16 ;  /* 0x0004e01001007387 */ /* 0x0001e20000100a00 */
[----:B------:R-:W-:Y:S02]  /*4d010*/  STL.64 [R1+0x4e8], R18 ;  /* 0x0004e81201007387 */ /* 0x000fe40000100a00 */
[----:B0-----:R-:W-:-:S02]  /*4d020*/  IMAD.MOV.U32 R17, RZ, RZ, R26 ;  /* 0x000000ffff117224 */ /* 0x001fc400078e001a */
[----:B------:R-:W-:Y:S02]  /*4d030*/  IMAD.MOV.U32 R16, RZ, RZ, R27 ;  /* 0x000000ffff107224 */ /* 0x000fe400078e001b */
[----:B------:R-:W4:Y:S03]  /*4d040*/  LDL.LU.64 R26, [R1+0x5688] ;  /* 0x00568800011a7983 */ /* 0x000f260000300a00 */
[----:B------:R0:W-:Y:S02]  /*4d050*/  STL.64 [R1+0x5618], R16 ;  /* 0x0056181001007387 */ /* 0x0001e40000100a00 */
[----:B0-----:R-:W2:Y:S01]  /*4d060*/  LDL.LU R16, [R1+0x810] ;  /* 0x0008100001107983 */ /* 0x001ea20000300800 */
[----:B------:R-:W2:Y:S02]  /*4d070*/  LDL.LU R17, [R1+0x814] ;  /* 0x0008140001117983 */ /* 0x000ea40000300800 */
[----:B------:R-:W2:Y:S02]  /*4d080*/  LDL.LU R18, [R1+0x818] ;  /* 0x0008180001127983 */ /* 0x000ea40000300800 */
[----:B------:R-:W2:Y:S02]  /*4d090*/  LDL.LU R19, [R1+0x81c] ;  /* 0x00081c0001137983 */ /* 0x000ea40000300800 */
[----:B--2---:R0:W-:Y:S01]  /*4d0a0*/  STL.64 [R1+0x5628], R18 ;  /* 0x0056281201007387 */ /* 0x0041e20000100a00 */
[----:B------:R-:W-:Y:S03]  /*4d0b0*/  STL.64 [R1+0x5620], R16 ;  /* 0x0056201001007387 */ /* 0x000fe60000100a00 */
[----:B0-----:R-:W2:Y:S01]  /*4d0c0*/  LDL.64 R18, [R1+0x158] ;  /* 0x0001580001127983 */ /* 0x001ea20000100a00 */
[C---:B----4-:R-:W-:Y:S03]  /*4d0d0*/  HMMA.16816.F32.BF16 R24, R20.reuse, R26, R12 ;  /* 0x0000001a1418723c */ /* 0x050fe6000004180c */
[----:B--2---:R0:W-:Y:S04]  /*4d0e0*/  STL.64 [R1+0x5638], R18 ;  /* 0x0056381201007387 */ /* 0x0041e80000100a00 */
[----:B0-----:R-:W2:Y:S01]  /*4d0f0*/  LDL.64 R18, [R1+0x38] ;  /* 0x0000380001127983 */ /* 0x001ea20000100a00 */
[----:B------:R-:W4:Y:S02]  /*4d100*/  LDL.LU.64 R14, [R1+0x5680] ;  /* 0x00568000010e7983 */ /* 0x000f240000300a00 */
[----:B------:R-:W4:Y:S11]  /*4d110*/  LDL.LU.64 R12, [R1+0x5678] ;  /* 0x00567800010c7983 */ /* 0x000f360000300a00 */
[----:B------:R-:W-:Y:S02]  /*4d120*/  @!UPT UIADD3 URZ, URZ, URZ, URZ ;  /* 0x0000003f3f3ff290 */ /* 0x000fe4000fffe03f */
[----:B------:R-:W-:Y:S01]  /*4d130*/  STL.64 [R1+0x4d0], R24 ;  /* 0x0004d01801007387 */ /* 0x000fe20000100a00 */
[----:B------:R0:W-:Y:S04]  /*4d140*/  STL.64 [R1+0x4d8], R26 ;  /* 0x0004d81a01007387 */ /* 0x0001e80000100a00 */
[----:B0-----:R-:W4:Y:S02]  /*4d150*/  LDL.LU.64 R26, [R1+0x5670] ;  /* 0x00567000011a7983 */ /* 0x001f240000300a00 */
[----:B----4-:R-:W-:Y:S11]  /*4d160*/  HMMA.16816.F32.BF16 R12, R20, R26, R12 ;  /* 0x0000001a140c723c */ /* 0x010ff6000004180c */
[----:B------:R-:W-:Y:S11]  /*4d170*/  @!UPT UIADD3 URZ, URZ, URZ, URZ ;  /* 0x0000003f3f3ff290 */ /* 0x000ff6000fffe03f */
[----:B------:R-:W-:Y:S01]  /*4d180*/  @!UPT UIADD3 URZ, URZ, URZ, URZ ;  /* 0x0000003f3f3ff290 */ /* 0x000fe2000fffe03f */
[----:B------:R-:W-:Y:S01]  /*4d190*/  STL.64 [R1+0x4c0], R12 ;  /* 0x0004c00c01007387 */ /* 0x000fe20000100a00 */
[----:B------:R0:W-:Y:S03]  /*4d1a0*/  STL.64 [R1+0x4c8], R14 ;  /* 0x0004c80e01007387 */ /* 0x0001e60000100a00 */
[----:B0-----:R-:W4:Y:S01]  /*4d1b0*/  LDL.LU.64 R14, [R1+0x5668] ;  /* 0x00566800010e7983 */ /* 0x001f220000300a00 */
[----:B------:R-:W2:Y:S02]  /*4d1c0*/  LDL.LU.64 R12, [R1+0x5660] ;  /* 0x00566000010c7983 */ /* 0x000ea40000300a00 */
[----:B------:R4:W-:Y:S02]  /*4d1d0*/  STL.64 [R1+0x5630], R26 ;  /* 0x0056301a01007387 */ /* 0x0009e40000100a00 */
[----:B------:R-:W2:Y:S01]  /*4d1e0*/  LDL.LU R24, [R1+0x820] ;  /* 0x0008200001187983 */ /* 0x000ea20000300800 */
[----:B------:R-:W2:Y:S01]  /*4d1f0*/  LDL.LU R25, [R1+0x824] ;  /* 0x0008240001197983 */ /* 0x000ea20000300800 */
[----:B----4-:R-:W-:-:S02]  /*4d200*/  IMAD.MOV.U32 R26, RZ, RZ, R14 ;  /* 0x000000ffff1a7224 */ /* 0x010fc400078e000e */
[----:B------:R-:W-:Y:S01]  /*4d210*/  IMAD.MOV.U32 R27, RZ, RZ, R15 ;  /* 0x000000ffff1b7224 */ /* 0x000fe200078e000f */
[----:B------:R-:W4:Y:S01]  /*4d220*/  LDL.LU R14, [R1+0x565c] ;  /* 0x00565c00010e7983 */ /* 0x000f220000300800 */
[----:B------:R-:W4:Y:S03]  /*4d230*/  LDL.LU R15, [R1+0x5658] ;  /* 0x00565800010f7983 */ /* 0x000f260000300800 */
[----:B------:R-:W-:Y:S01]  /*4d240*/  STL.64 [R1+0x5648], R26 ;  /* 0x0056481a01007387 */ /* 0x000fe20000100a00 */
[----:B--2---:R0:W-:Y:S03]  /*4d250*/  STL.64 [R1+0x5640], R24 ;  /* 0x0056401801007387 */ /* 0x0041e60000100a00 */
[----:B0-----:R-:W2:Y:S01]  /*4d260*/  LDL.LU R24, [R1+0x830] ;  /* 0x0008300001187983 */ /* 0x001ea20000300800 */
[----:B------:R-:W2:Y:S02]  /*4d270*/  LDL.LU R25, [R1+0x834] ;  /* 0x0008340001197983 */ /* 0x000ea40000300800 */
[----:B------:R-:W2:Y:S02]  /*4d280*/  LDL.LU R26, [R1+0x838] ;  /* 0x00083800011a7983 */ /* 0x000ea40000300800 */
[----:B------:R-:W2:Y:S01]  /*4d290*/  LDL.LU R27, [R1+0x83c] ;  /* 0x00083c00011b7983 */ /* 0x000ea20000300800 */
[C---:B----4-:R-:W-:Y:S11]  /*4d2a0*/  HMMA.16816.F32.BF16 R8, R20.reuse, R14, R8 ;  /* 0x0000000e1408723c */ /* 0x050ff60000041808 */
[----:B------:R-:W-:Y:S11]  /*4d2b0*/  @!UPT UIADD3 URZ, URZ, URZ, URZ ;  /* 0x0000003f3f3ff290 */ /* 0x000ff6000fffe03f */
[----:B------:R-:W-:Y:S01]  /*4d2c0*/  @!UPT UIADD3 URZ, URZ, URZ, URZ ;  /* 0x0000003f3f3ff290 */ /* 0x000fe2000fffe03f */
[----:B------:R-:W-:Y:S01]  /*4d2d0*/  STL.64 [R1+0x4b0], R8 ;  /* 0x0004b00801007387 */ /* 0x000fe20000100a00 */
[----:B------:R0:W-:Y:S03]  /*4d2e0*/  STL.64 [R1+0x4b8], R10 ;  /* 0x0004b80a01007387 */ /* 0x0001e60000100a00 */
[----:B0-----:R-:W3:Y:S01]  /*4d2f0*/  LDL.LU.64 R10, [R1+0x5650] ;  /* 0x00565000010a7983 */ /* 0x001ee20000300a00 */
[----:B------:R0:W-:Y:S02]  /*4d300*/  STL.64 [R1+0x5538], R14 ;  /* 0x0055380e01007387 */ /* 0x0001e40000100a00 */
[----:B------:R-:W-:Y:S01]  /*4d310*/  STL.64 [R1+0x5530], R12 ;  /* 0x0055300c01007387 */ /* 0x000fe20000100a00 */
[----:B0-----:R-:W4:Y:S01]  /*4d320*/  LDL.64 R14, [R1+0x138] ;  /* 0x00013800010e7983 */ /* 0x001f220000100a00 */
[----:B--2---:R-:W-:Y:S01]  /*4d330*/  HMMA.16816.F32.BF16 R24, R20, R18, R24 ;  /* 0x000000121418723c */ /* 0x004fe20000041818 */
[----:B------:R-:W-:-:S02]  /*4d340*/  IMAD.MOV.U32 R8, RZ, RZ, R18 ;  /* 0x000000ffff087224 */ /* 0x000fc400078e0012 */
[----:B------:R-:W-:-:S05]  /*4d350*/  IMAD.MOV.U32 R3, RZ, RZ, R19 ;  /* 0x000000ffff037224 */ /* 0x000fca00078e0013 */
[C---:B---3--:R-:W-:Y:S11]  /*4d360*/  HMMA.16816.F32.BF16 R4, R20.reuse, R10, R4 ;  /* 0x0000000a1404723c */ /* 0x048ff60000041804 */
        /* <DEDUP_REMOVED lines=8> */
[----:B0-----:R-:W4:Y:S01]  /*4d3f0*/  LDL.LU R4, [R1+0x800] ;  /* 0x0008000001047983 */ /* 0x001f220000300800 */
[----:B------:R-:W4:Y:S02]  /*4d400*/  LDL.LU R5, [R1+0x804] ;  /* 0x0008040001057983 */ /* 0x000f240000300800 */
[----:B------:R-:W4:Y:S02]  /*4d410*/  LDL.LU R6, [R1+0x808] ;  /* 0x0008080001067983 */ /* 0x000f240000300800 */
[----:B------:R-:W4:Y:S01]  /*4d420*/  LDL.LU R7, [R1+0x80c] ;  /* 0x00080c0001077983 */ /* 0x000f220000300800 */
[----:B------:R-:W-:Y:S01]  /*4d430*/  STL.64 [R1+0x830], R24 ;  /* 0x0008301801007387 */ /* 0x000fe20000100a00 */
[----:B------:R0:W-:Y:S03]  /*4d440*/  STL.64 [R1+0x838], R26 ;  /* 0x0008381a01007387 */ /* 0x0001e60000100a00 */
[----:B0-----:R-:W2:Y:S01]  /*4d450*/  LDL.LU.64 R26, [R1+0x5648] ;  /* 0x00564800011a7983 */ /* 0x001ea20000300a00 */
[----:B------:R-:W2:Y:S02]  /*4d460*/  LDL.LU.64 R24, [R1+0x5640] ;  /* 0x0056400001187983 */ /* 0x000ea40000300a00 */
[----:B------:R-:W2:Y:S02]  /*4d470*/  LDL.LU.64 R18, [R1+0x5638] ;  /* 0x0056380001127983 */ /* 0x000ea40000300a00 */
[----:B------:R-:W-:Y:S01]  /*4d480*/  STL [R1+0x5510], R3 ;  /* 0x0055100301007387 */ /* 0x000fe20000100800 */
[----:B------:R-:W-:Y:S01]  /*4d490*/  STL [R1+0x550c], R8 ;  /* 0x00550c0801007387 */ /* 0x000fe20000100800 */
[C---:B--2---:R-:W-:Y:S01]  /*4d4a0*/  HMMA.16816.F32.BF16 R24, R20.reuse, R18, R24 ;  /* 0x000000121418723c */ /* 0x044fe20000041818 */
[----:B------:R-:W-:Y:S11]  /*4d4b0*/  IMAD.MOV.U32 R9, RZ, RZ, R19 ;  /* 0x000000ffff097224 */ /* 0x000ff600078e0013 */
[----:B------:R-:W-:Y:S11]  /*4d4c0*/  @!UPT UIADD3 URZ, URZ, URZ, URZ ;  /* 0x0000003f3f3ff290 */ /* 0x000ff6000fffe03f */
[----:B------:R0:W-:Y:S01]  /*4d4d0*/  STL.64 [R1+0x820], R24 ;  /* 0x0008201801007387 */ /* 0x0001e20000100a00 */
[----:B------:R1:W-:Y:S02]  /*4d4e0*/  STL.64 [R1+0x828], R26 ;  /* 0x0008281a01007387 */ /* 0x0003e40000100a00 */
[----:B0-----:R-:W-:Y:S01]  /*4d4f0*/  IMAD.MOV.U32 R24, RZ, RZ, R18 ;  /* 0x000000ffff187224 */ /* 0x001fe200078e0012 */
[----:B-1----:R-:W2:Y:S01]  /*4d500*/  LDL.LU.64 R26, [R1+0x5630] ;  /* 0x00563000011a7983 */ /* 0x002ea20000300a00 */
[----:B------:R-:W3:Y:S02]  /*4d510*/  LDL.LU.64 R18, [R1+0x5628] ;  /* 0x0056280001127983 */ /* 0x000ee40000300a00 */
[----:B------:R-:W3:Y:S02]  /*4d520*/  LDL.LU.64 R16, [R1+0x5620] ;  /* 0x0056200001107983 */ /* 0x000ee40000300a00 */
[----:B------:R-:W-:Y:S01]  /*4d530*/  STL [R1+0x5518], R9 ;  /* 0x0055180901007387 */ /* 0x000fe20000100800 */
[----:B------:R0:W-:Y:S04]  /*4d540*/  STL.64 [R1+0x5610], R10 ;  /* 0x0056100a01007387 */ /* 0x0001e80000100a00 */
[----:B0-----:R-:W3:Y:S04]  /*4d550*/  LDL R10, [R1+0x148] ;  /* 0x00014800010a7983 */ /* 0x001ee80000100800 */
[----:B------:R-:W3:Y:S01]  /*4d560*/  LDL R11, [R1+0x14c] ;  /* 0x00014c00010b7983 */ /* 0x000ee20000100800 */
[C---:B----4-:R-:W-:Y:S01]  /*4d570*/  HMMA.16816.F32.BF16 R4, R20.reuse, R14, R4 ;  /* 0x0000000e1404723c */ /* 0x050fe20000041804 */
[----:B------:R-:W-:Y:S07]  /*4d580*/  STL [R1+0x5514], R24 ;  /* 0x0055141801007387 */ /* 0x000fee0000100800 */
[----:B---3--:R-:W-:Y:S01]  /*4d590*/  HMMA.16816.F32.BF16 R8, R20, R10, R16 ;  /* 0x0000000a1408723c */ /* 0x008fe20000041810 */
[----:B------:R-:W3:Y:S11]  /*4d5a0*/  LDL.LU.64 R16, [R1+0x5618] ;  /* 0x0056180001107983 */ /* 0x000ef60000300a00 */
[----:B------:R-:W-:Y:S11]  /*4d5b0*/  @!UPT UIADD3 URZ, URZ, URZ, URZ ;  /* 0x0000003f3f3ff290 */ /* 0x000ff6000fffe03f */
[----:B------:R-:W-:Y:S01]  /*4d5c0*/  STL.64 [R1+0x810], R8 ;  /* 0x0008100801007387 */ /* 0x000fe20000100a00 */
[----:B------:R-:W-:Y:S02]  /*4d5d0*/  STL.64 [R1+0x818], R10 ;  /* 0x0008180a01007387 */ /* 0x000fe40000100a00 */
[----:B------:R0:W-:Y:S02]  /*4d5e0*/  STL.64 [R1+0x800], R4 ;  /* 0x0008000401007387 */ /* 0x0001e40000100a00 */
[----:B------:R1:W-:Y:S01]  /*4d5f0*/  STL.64 [R1+0x808], R6 ;  /* 0x0008080601007387 */ /* 0x0003e20000100a00 */
[----:B0-----:R-:W4:Y:S01]  /*4d600*/  LDL.LU R4, [R1+0x430] ;  /* 0x0004300001047983 */ /* 0x001f220000300800 */
[----:B------:R-:W4:Y:S02]  /*4d610*/  LDL.LU R5, [R1+0x434] ;  /* 0x0004340001057983 */ /* 0x000f240000300800 */
[----:B-1----:R-:W2:Y:S02]  /*4d620*/  LDL.LU R6, [R1+0x438] ;  /* 0x0004380001067983 */ /* 0x002ea40000300800 */
[----:B------:R-:W2:Y:S02]  /*4d630*/  LDL.LU R7, [R1+0x43c] ;  /* 0x00043c0001077983 */ /* 0x000ea40000300800 */
[----:B--2---:R0:W-:Y:S01]  /*4d640*/  STL.64 [R1+0x5548], R6 ;  /* 0x0055480601007387 */ /* 0x0041e20000100a00 */
[----:B----4-:R-:W-:Y:S03]  /*4d650*/  STL.64 [R1+0x5540], R4 ;  /* 0x0055400401007387 */ /* 0x010fe60000100a00 */
[----:B0-----:R-:W2:Y:S01]  /*4d660*/  LDL.64 R6, [R1+0x8] ;  /* 0x0000080001067983 */ /* 0x001ea20000100a00 */
[----:B------:R-:W-:-:S02]  /*4d670*/  IMAD.MOV.U32 R29, RZ, RZ, R14 ;  /* 0x000000ffff1d7224 */ /* 0x000fc400078e000e */
[----:B------:R-:W-:Y:S01]  /*4d680*/  IMAD.MOV.U32 R25, RZ, RZ, R15 ;  /* 0x000000ffff197224 */ /* 0x000fe200078e000f */
[----:B--2---:R3:W-:Y:S01]  /*4d690*/  STL.64 [R1+0x5560], R6 ;  /* 0x0055600601007387 */ /* 0x0047e20000100a00 */
[----:B------:R-:W2:Y:S02]  /*4d6a0*/  LDL.LU R12, [R1+0x450] ;  /* 0x00045000010c7983 */ /* 0x000ea40000300800 */
[----:B------:R-:W2:Y:S02]  /*4d6b0*/  LDL.LU R13, [R1+0x454] ;  /* 0x00045400010d7983 */ /* 0x000ea40000300800 */
[----:B------:R-:W4:Y:S01]  /*4d6c0*/  LDL.LU R14, [R1+0x458] ;  /* 0x00045800010e7983 */ /* 0x000f220000300800 */
[----:B------:R-:W4:Y:S01]  /*4d6d0*/  LDL.LU R15, [R1+0x45c] ;  /* 0x00045c00010f7983 */ /* 0x000f220000300800 */
[----:B---3--:R-:W-:Y:S02]  /*4d6e0*/  IMAD.MOV.U32 R6, RZ, RZ, R17 ;  /* 0x000000ffff067224 */ /* 0x008fe400078e0011 */
[----:B------:R-:W-:-:S05]  /*4d6f0*/  IMAD.MOV.U32 R7, RZ, RZ, R16 ;  /* 0x000000ffff077224 */ /* 0x000fca00078e0010 */
[----:B------:R-:W-:Y:S04]  /*4d700*/  STL.64 [R1+0x5578], R6 ;  /* 0x0055780601007387 */ /* 0x000fe80000100a00 */
[----:B----4-:R-:W-:Y:S01]  /*4d710*/  STL.64 [R1+0x5558], R14 ;  /* 0x0055580e01007387 */ /* 0x010fe20000100a00 */
[----:B--2---:R0:W-:Y:S03]  /*4d720*/  STL.64 [R1+0x5550], R12 ;  /* 0x0055500c01007387 */ /* 0x0041e60000100a00 */
[----:B0-----:R-:W2:Y:S01]  /*4d730*/  LDL.LU R12, [R1+0x460] ;  /* 0x00046000010c7983 */ /* 0x001ea20000300800 */
[----:B------:R-:W2:Y:S02]  /*4d740*/  LDL.LU R13, [R1+0x464] ;  /* 0x00046400010d7983 */ /* 0x000ea40000300800 */
[----:B------:R-:W3:Y:S02]  /*4d750*/  LDL.LU R14, [R1+0x468] ;  /* 0x00046800010e7983 */ /* 0x000ee40000300800 */
[----:B------:R-:W3:Y:S01]  /*4d760*/  LDL.LU R15, [R1+0x46c] ;  /* 0x00046c00010f7983 */ /* 0x000ee20000300800 */
[----:B------:R-:W4:Y:S01]  /*4d770*/  LDL.64 R18, [R1+0xe8] ;  /* 0x0000e80001127983 */ /* 0x000f220000100a00 */
[----:B------:R-:W-:-:S02]  /*4d780*/  IMAD.MOV.U32 R6, RZ, RZ, R2 ;  /* 0x000000ffff067224 */ /* 0x000fc400078e0002 */
[----:B------:R-:W-:Y:S01]  /*4d790*/  IMAD.MOV.U32 R7, RZ, RZ, R0 ;  /* 0x000000ffff077224 */ /* 0x000fe200078e0000 */
[----:B----4-:R-:W-:Y:S04]  /*4d7a0*/  STL.64 [R1+0x55c0], R18 ;  /* 0x0055c01201007387 */ /* 0x010fe80000100a00 */
[----:B------:R0:W-:Y:S02]  /*4d7b0*/  STL.64 [R1+0x55a0], R6 ;  /* 0x0055a00601007387 */ /* 0x0001e40000100a00 */
[----:B------:R-:W4:Y:S02]  /*4d7c0*/  LDL.LU R4, [R1+0x490] ;  /* 0x0004900001047983 */ /* 0x000f240000300800 */
[----:B------:R-:W4:Y:S01]  /*4d7d0*/  LDL.LU R5, [R1+0x494] ;  /* 0x0004940001057983 */ /* 0x000f220000300800 */
[----:B0-----:R-:W2:Y:S01]  /*4d7e0*/  LDL.LU R6, [R1+0x498] ;  /* 0x0004980001067983 */ /* 0x001ea20000300800 */
[----:B------:R-:W2:Y:S02]  /*4d7f0*/  LDL.LU R7, [R1+0x49c] ;  /* 0x00049c0001077983 */ /* 0x000ea40000300800 */
[----:B------:R-:W2:Y:S02]  /*4d800*/  LDL.64 R18, [R1+0xf8] ;  /* 0x0000f80001127983 */ /* 0x000ea40000100a00 */
[----:B--2---:R0:W-:Y:S04]  /*4d810*/  STL.64 [R1+0x55d8], R18 ;  /* 0x0055d81201007387 */ /* 0x0041e80000100a00 */
[----:B0-----:R-:W2:Y:S04]  /*4d820*/  LDL.64 R18, [R1+0x108] ;  /* 0x0001080001127983 */ /* 0x001ea80000100a00 */
[----:B--2---:R-:W-:Y:S01]  /*4d830*/  STL.64 [R1+0x55f0], R18 ;  /* 0x0055f01201007387 */ /* 0x004fe20000100a00 */
[----:B------:R-:W-:Y:S02]  /*4d840*/  STL.64 [R1+0x55b8], R6 ;  /* 0x0055b80601007387 */ /* 0x000fe40000100a00 */
[----:B----4-:R0:W-:Y:S02]  /*4d850*/  STL.64 [R1+0x55b0], R4 ;  /* 0x0055b00401007387 */ /* 0x0101e40000100a00 */
[----:B0-----:R-:W2:Y:S01]  /*4d860*/  LDL.LU R4, [R1+0x7b0] ;  /* 0x0007b00001047983 */ /* 0x001ea20000300800 */
[----:B------:R-:W2:Y:S02]  /*4d870*/  LDL.LU R5, [R1+0x7b4] ;  /* 0x0007b40001057983 */ /* 0x000ea40000300800 */
[----:B------:R-:W4:Y:S02]  /*4d880*/  LDL.LU R6, [R1+0x7b8] ;  /* 0x0007b80001067983 */ /* 0x000f240000300800 */
[----:B------:R-:W4:Y:S01]  /*4d890*/  LDL.LU R7, [R1+0x7bc] ;  /* 0x0007bc0001077983 */ /* 0x000f220000300800 */
[----:B------:R-:W2:Y:S01]  /*4d8a0*/  LDL.LU R8, [R1+0x7f0] ;  /* 0x0007f00001087983 */ /* 0x000ea20000300800 */
[----:B------:R-:W2:Y:S02]  /*4d8b0*/  LDL.LU R9, [R1+0x7f4] ;  /* 0x0007f40001097983 */ /* 0x000ea40000300800 */
[----:B------:R-:W2:Y:S02]  /*4d8c0*/  LDL.LU R10, [R1+0x7f8] ;  /* 0x0007f800010a7983 */ /* 0x000ea40000300800 */
[----:B------:R-:W2:Y:S01]  /*4d8d0*/  LDL.LU R11, [R1+0x7fc] ;  /* 0x0007fc00010b7983 */ /* 0x000ea20000300800 */
[----:B------:R-:W2:Y:S04]  /*4d8e0*/  LDL.64 R18, [R1+0x118] ;  /* 0x0001180001127983 */ /* 0x000ea80000100a00 */
[----:B--2---:R0:W-:Y:S04]  /*4d8f0*/  STL.64 [R1+0x5608], R18 ;  /* 0x0056081201007387 */ /* 0x0041e80000100a00 */
[----:B0-----:R-:W2:Y:S01]  /*4d900*/  LDL.64 R18, [R1+0x128] ;  /* 0x0001280001127983 */ /* 0x001ea20000100a00 */
[----:B----4-:R-:W-:Y:S02]  /*4d910*/  STL.64 [R1+0x55d0], R6 ;  /* 0x0055d00601007387 */ /* 0x010fe40000100a00 */
[----:B------:R0:W-:Y:S02]  /*4d920*/  STL.64 [R1+0x55c8], R4 ;  /* 0x0055c80401007387 */ /* 0x0001e40000100a00 */
[----:B0-----:R-:W4:Y:S01]  /*4d930*/  LDL.LU R4, [R1+0x7c0] ;  /* 0x0007c00001047983 */ /* 0x001f220000300800 */
[----:B------:R-:W4:Y:S02]  /*4d940*/  LDL.LU R5, [R1+0x7c4] ;  /* 0x0007c40001057983 */ /* 0x000f240000300800 */
[----:B------:R-:W2:Y:S02]  /*4d950*/  LDL.LU R6, [R1+0x7c8] ;  /* 0x0007c80001067983 */ /* 0x000ea40000300800 */
[----:B------:R-:W2:Y:S02]  /*4d960*/  LDL.LU R7, [R1+0x7cc] ;  /* 0x0007cc0001077983 */ /* 0x000ea40000300800 */
[----:B--2---:R-:W-:Y:S01]  /*4d970*/  STL.64 [R1+0x55e8], R6 ;  /* 0x0055e80601007387 */ /* 0x004fe20000100a00 */
[----:B----4-:R0:W-:Y:S03]  /*4d980*/  STL.64 [R1+0x55e0], R4 ;  /* 0x0055e00401007387 */ /* 0x0101e60000100a00 */
[----:B0-----:R-:W2:Y:S01]  /*4d990*/  LDL.LU R4, [R1+0x7d0] ;  /* 0x0007d00001047983 */ /* 0x001ea20000300800 */
[----:B------:R-:W2:Y:S02]  /*4d9a0*/  LDL.LU R5, [R1+0x7d4] ;  /* 0x0007d40001057983 */ /* 0x000ea40000300800 */
[----:B------:R-:W4:Y:S02]  /*4d9b0*/  LDL.LU R6, [R1+0x7d8] ;  /* 0x0007d80001067983 */ /* 0x000f240000300800 */
[----:B------:R-:W4:Y:S01]  /*4d9c0*/  LDL.LU R7, [R1+0x7dc] ;  /* 0x0007dc0001077983 */ /* 0x000f220000300800 */
[C---:B------:R-:W-:Y:S01]  /*4d9d0*/  HMMA.16816.F32.BF16 R8, R20.reuse, R18, R8 ;  /* 0x000000121408723c */ /* 0x040fe20000041808 */
[----:B----4-:R-:W-:Y:S01]  /*4d9e0*/  STL.64 [R1+0x5600], R6 ;  /* 0x0056000601007387 */ /* 0x010fe20000100a00 */
[----:B--2---:R0:W-:Y:S03]  /*4d9f0*/  STL.64 [R1+0x55f8], R4 ;  /* 0x0055f80401007387 */ /* 0x0041e60000100a00 */
        /* <DEDUP_REMOVED lines=8> */
[----:B------:R-:W4:Y:S02]  /*4da80*/  LDL.LU R14, [R1+0x478] ;  /* 0x00047800010e7983 */ /* 0x000f240000300800 */
[----:B------:R-:W4:Y:S02]  /*4da90*/  LDL.LU R15, [R1+0x47c] ;  /* 0x00047c00010f7983 */ /* 0x000f240000300800 */
[----:B------:R-:W-:Y:S01]  /*4daa0*/  IMAD.MOV.U32 R28, RZ, RZ, R19 ;  /* 0x000000ffff1c7224 */ /* 0x000fe200078e0013 */
[----:B----4-:R-:W-:Y:S01]  /*4dab0*/  STL.64 [R1+0x5588], R14 ;  /* 0x0055880e01007387 */ /* 0x010fe20000100a00 */
[----:B---3--:R0:W-:Y:S03]  /*4dac0*/  STL.64 [R1+0x5580], R12 ;  /* 0x0055800c01007387 */ /* 0x0081e60000100a00 */
[----:B0-----:R-:W3:Y:S01]  /*4dad0*/  LDL.LU R12, [R1+0x480] ;  /* 0x00048000010c7983 */ /* 0x001ee20000300800 */
[----:B------:R-:W3:Y:S02]  /*4dae0*/  LDL.LU R13, [R1+0x484] ;  /* 0x00048400010d7983 */ /* 0x000ee40000300800 */
[----:B------:R-:W3:Y:S02]  /*4daf0*/  LDL.LU R14, [R1+0x488] ;  /* 0x00048800010e7983 */ /* 0x000ee40000300800 */
[----:B------:R-:W3:Y:S01]  /*4db00*/  LDL.LU R15, [R1+0x48c] ;  /* 0x00048c00010f7983 */ /* 0x000ee20000300800 */
[----:B------:R-:W-:Y:S01]  /*4db10*/  STL [R1+0x5520], R25 ;  /* 0x0055201901007387 */ /* 0x000fe20000100800 */
[----:B------:R-:W-:Y:S02]  /*4db20*/  STL [R1+0x551c], R29 ;  /* 0x00551c1d01007387 */ /* 0x000fe40000100800 */
[----:B------:R0:W-:Y:S02]  /*4db30*/  STL.64 [R1+0x7f0], R8 ;  /* 0x0007f00801007387 */ /* 0x0001e40000100a00 */
[----:B------:R1:W-:Y:S02]  /*4db40*/  STL.64 [R1+0x7f8], R10 ;  /* 0x0007f80a01007387 */ /* 0x0003e40000100a00 */
[----:B0-----:R-:W-:Y:S01]  /*4db50*/  IMAD.MOV.U32 R8, RZ, RZ, R18 ;  /* 0x000000ffff087224 */ /* 0x001fe200078e0012 */
[----:B-1----:R-:W4:Y:S01]  /*4db60*/  LDL.LU.64 R10, [R1+0x5610] ;  /* 0x00561000010a7983 */ /* 0x002f220000300a00 */
[----:B------:R-:W2:Y:S02]  /*4db70*/  LDL.LU.64 R18, [R1+0x5608] ;  /* 0x0056080001127983 */ /* 0x000ea40000300a00 */
[----:B------:R-:W-:Y:S01]  /*4db80*/  STL [R1+0x5528], R28 ;  /* 0x0055281c01007387 */ /* 0x000fe20000100800 */
[----:B------:R-:W-:Y:S01]  /*4db90*/  STL [R1+0x5524], R8 ;  /* 0x0055240801007387 */ /* 0x000fe20000100800 */
        /* <DEDUP_REMOVED lines=52> */
[----:B------:R-:W-:Y:S01]  /*4dee0*/  STL.64 [R1+0x480], R4 ;  /* 0x0004800401007387 */ /* 0x000fe20000100a00 */
[----:B------:R0:W-:Y:S03]  /*4def0*/  STL.64 [R1+0x488], R6 ;  /* 0x0004880601007387 */ /* 0x0001e60000100a00 */
[----:B0-----:R-:W3:Y:S02]  /*4df00*/  LDL.LU.64 R6, [R1+0x5578] ;  /* 0x0055780001067983 */ /* 0x001ee40000300a00 */
[C---:B---3--:R-:W-:Y:S02]  /*4df10*/  HMMA.16816.F32.BF16 R4, R16.reuse, R6, R12 ;  /* 0x000000061004723c */ /* 0x048fe4000004180c */
[----:B------:R-:W3:Y:S01]  /*4df20*/  LDL.LU.64 R14, [R1+0x5570] ;  /* 0x00557000010e7983 */ /* 0x000ee20000300a00 */
[----:B------:R-:W3:Y:S11]  /*4df30*/  LDL.LU.64 R12, [R1+0x5568] ;  /* 0x00556800010c7983 */ /* 0x000ef60000300a00 */
[----:B------:R-:W-:Y:S09]  /*4df40*/  @!UPT UIADD3 URZ, URZ, URZ, URZ ;  /* 0x0000003f3f3ff290 */ /* 0x000ff2000fffe03f */
        /* <DEDUP_REMOVED lines=11> */
[----:B------:R-:W-:Y:S02]  /*4e000*/  IMAD.MOV.U32 R0, RZ, RZ, R7 ;  /* 0x000000ffff007224 */ /* 0x000fe400078e0007 */
[----:B------:R-:W4:Y:S01]  /*4e010*/  LDL.LU.64 R6, [R1+0x5548] ;  /* 0x0055480001067983 */ /* 0x000f220000300a00 */
[----:B------:R-:W4:Y:S01]  /*4e020*/  LDL.LU.64 R4, [R1+0x5540] ;  /* 0x0055400001047983 */ /* 0x000f220000300a00 */
[C---:B---3--:R-:W-:Y:S11]  /*4e030*/  HMMA.16816.F32.BF16 R12, R16.reuse, R26, R12 ;  /* 0x0000001a100c723c */ /* 0x048ff6000004180c */
[----:B------:R-:W-:Y:S11]  /*4e040*/  @!UPT UIADD3 URZ, URZ, URZ, URZ ;  /* 0x0000003f3f3ff290 */ /* 0x000ff6000fffe03f */
[----:B------:R-:W-:Y:S01]  /*4e050*/  @!UPT UIADD3 URZ, URZ, URZ, URZ ;  /* 0x0000003f3f3ff290 */ /* 0x000fe2000fffe03f */
[----:B------:R-:W-:Y:S01]  /*4e060*/  STL.64 [R1+0x450], R12 ;  /* 0x0004500c01007387 */ /* 0x000fe20000100a00 */
[----:B------:R0:W-:Y:S03]  /*4e070*/  STL.64 [R1+0x458], R14 ;  /* 0x0004580e01007387 */ /* 0x0001e60000100a00 */
[----:B0-----:R-:W2:Y:S01]  /*4e080*/  LDL.LU.64 R14, [R1+0x5538] ;  /* 0x00553800010e7983 */ /* 0x001ea20000300a00 */
[----:B------:R-:W3:Y:S01]  /*4e090*/  LDL.LU.64 R12, [R1+0x5530] ;  /* 0x00553000010c7983 */ /* 0x000ee20000300a00 */
[C---:B----4-:R-:W-:Y:S01]  /*4e0a0*/  HMMA.16816.F32.BF16 R4, R16.reuse, R10, R4 ;  /* 0x0000000a1004723c */ /* 0x050fe20000041804 */
[----:B------:R-:W-:Y:S07]  /*4e0b0*/  STL.64 [R1+0x53f0], R26 ;  /* 0x0053f01a01007387 */ /* 0x000fee0000100a00 */
[----:B--2---:R-:W-:Y:S01]  /*4e0c0*/  HMMA.16816.F32.BF16 R20, R16, R14, R20 ;  /* 0x0000000e1014723c */ /* 0x004fe20000041814 */
[----:B------:R-:W-:Y:S01]  /*4e0d0*/  STL.64 [R1+0x53e8], R14 ;  /* 0x0053e80e01007387 */ /* 0x000fe20000100a00 */
[----:B---3--:R0:W-:Y:S11]  /*4e0e0*/  STL.64 [R1+0x53e0], R12 ;  /* 0x0053e00c01007387 */ /* 0x0081f60000100a00 */
[----:B------:R-:W-:Y:S10]  /*4e0f0*/  @!UPT UIADD3 URZ, URZ, URZ, URZ ;  /* 0x0000003f3f3ff290 */ /* 0x000ff4000fffe03f */
[----:B------:R-:W-:Y:S01]  /*4e100*/  STL.64 [R1+0x440], R20 ;  /* 0x0004401401007387 */ /* 0x000fe20000100a00 */
[----:B------:R-:W-:Y:S02]  /*4e110*/  STL.64 [R1+0x448], R22 ;  /* 0x0004481601007387 */ /* 0x000fe40000100a00 */
[----:B------:R-:W-:Y:S02]  /*4e120*/  STL.64 [R1+0x53f8], R10 ;  /* 0x0053f80a01007387 */ /* 0x000fe40000100a00 */
[----:B0-----:R-:W2:Y:S01]  /*4e130*/  LDL.LU R12, [R1+0x3e0] ;  /* 0x0003e000010c7983 */ /* 0x001ea20000300800 */
[----:B------:R0:W-:Y:S01]  /*4e140*/  STL.64 [R1+0x430], R4 ;  /* 0x0004300401007387 */ /* 0x0001e20000100a00 */
[----:B------:R1:W-:Y:S02]  /*4e150*/  STL.64 [R1+0x438], R6 ;  /* 0x0004380601007387 */ /* 0x0003e40000100a00 */
[----:B------:R-:W2:Y:S02]  /*4e160*/  LDL.LU R13, [R1+0x3e4] ;  /* 0x0003e400010d7983 */ /* 0x000ea40000300800 */
[----:B------:R-:W3:Y:S01]  /*4e170*/  LDL.LU R14, [R1+0x3e8] ;  /* 0x0003e800010e7983 */ /* 0x000ee20000300800 */
[----:B------:R-:W3:Y:S04]  /*4e180*/  LDL.LU R15, [R1+0x3ec] ;  /* 0x0003ec00010f7983 */ /* 0x000ee80000300800 */
[----:B0-----:R-:W4:Y:S01]  /*4e190*/  LDL.LU R4, [R1+0x420] ;  /* 0x0004200001047983 */ /* 0x001f220000300800 */
[----:B------:R-:W4:Y:S02]  /*4e1a0*/  LDL.LU R5, [R1+0x424] ;  /* 0x0004240001057983 */ /* 0x000f240000300800 */
[----:B-1----:R-:W2:Y:S02]  /*4e1b0*/  LDL.LU R6, [R1+0x428] ;  /* 0x0004280001067983 */ /* 0x002ea40000300800 */
[----:B------:R-:W2:Y:S02]  /*4e1c0*/  LDL.LU R7, [R1+0x42c] ;  /* 0x00042c0001077983 */ /* 0x000ea40000300800 */
[----:B--2---:R0:W-:Y:S01]  /*4e1d0*/  STL.64 [R1+0x5438], R6 ;  /* 0x0054380601007387 */ /* 0x0041e20000100a00 */
[----:B----4-:R-:W-:Y:S02]  /*4e1e0*/  STL.64 [R1+0x5430], R4 ;  /* 0x0054300401007387 */ /* 0x010fe40000100a00 */
[----:B0-----:R-:W-:-:S02]  /*4e1f0*/  IMAD.MOV.U32 R6, RZ, RZ, R24 ;  /* 0x000000ffff067224 */ /* 0x001fc400078e0018 */
[----:B------:R-:W-:Y:S01]  /*4e200*/  IMAD.MOV.U32 R7, RZ, RZ, R28 ;  /* 0x000000ffff077224 */ /* 0x000fe200078e001c */
[----:B------:R-:W2:Y:S01]  /*4e210*/  LDL.LU R24, [R1+0x552c] ;  /* 0x00552c0001187983 */ /* 0x000ea20000300800 */
[----:B------:R-:W4:Y:S03]  /*4e220*/  LDL.LU R28, [R1+0x5528] ;  /* 0x00552800011c7983 */ /* 0x000f260000300800 */
[----:B------:R0:W-:Y:S02]  /*4e230*/  STL.64 [R1+0x5448], R6 ;  /* 0x0054480601007387 */ /* 0x0001e40000100a00 */
[----:B0-----:R-:W-:Y:S02]  /*4e240*/  IMAD.MOV.U32 R6, RZ, RZ, R8 ;  /* 0x000000ffff067224 */ /* 0x001fe400078e0008 */
[----:B------:R-:W-:Y:S01]  /*4e250*/  IMAD.MOV.U32 R7, RZ, RZ, R25 ;  /* 0x000000ffff077224 */ /* 0x000fe200078e0019 */
[----:B------:R-:W2:Y:S01]  /*4e260*/  LDL.LU R8, [R1+0x5524] ;  /* 0x0055240001087983 */ /* 0x000ea20000300800 */
[----:B------:R-:W2:Y:S03]  /*4e270*/  LDL.LU R25, [R1+0x5520] ;  /* 0x0055200001197983 */ /* 0x000ea60000300800 */
[----:B------:R0:W-:Y:S02]  /*4e280*/  STL.64 [R1+0x5460], R6 ;  /* 0x0054600601007387 */ /* 0x0001e40000100a00 */
[----:B0-----:R-:W-:-:S02]  /*4e290*/  IMAD.MOV.U32 R6, RZ, RZ, R29 ;  /* 0x000000ffff067224 */ /* 0x001fc400078e001d */
[----:B------:R-:W-:Y:S01]  /*4e2a0*/  IMAD.MOV.U32 R7, RZ, RZ, R9 ;  /* 0x000000ffff077224 */ /* 0x000fe200078e0009 */
[----:B------:R-:W2:Y:S01]  /*4e2b0*/  LDL.LU R29, [R1+0x551c] ;  /* 0x00551c00011d7983 */ /* 0x000ea20000300800 */
[----:B------:R-:W2:Y:S03]  /*4e2c0*/  LDL.LU R9, [R1+0x5518] ;  /* 0x0055180001097983 */ /* 0x000ea60000300800 */
[----:B------:R-:W-:Y:S01]  /*4e2d0*/  STL.64 [R1+0x5478], R6 ;  /* 0x0054780601007387 */ /* 0x000fe20000100a00 */
[----:B---3--:R0:W-:Y:S02]  /*4e2e0*/  STL.64 [R1+0x5408], R14 ;  /* 0x0054080e01007387 */ /* 0x0081e40000100a00 */
[----:B------:R-:W-:Y:S01]  /*4e2f0*/  STL.64 [R1+0x5400], R12 ;  /* 0x0054000c01007387 */ /* 0x000fe20000100a00 */
[----:B0-----:R-:W3:Y:S04]  /*4e300*/  LDL.64 R14, [R1+0x18] ;  /* 0x00001800010e7983 */ /* 0x001ee80000100a00 */
[----:B---3--:R0:W-:Y:S04]  /*4e310*/  STL.64 [R1+0x5410], R14 ;  /* 0x0054100e01007387 */ /* 0x0081e80000100a00 */
[----:B0-----:R-:W3:Y:S01]  /*4e320*/  LDL.64 R14, [R1+0x28] ;  /* 0x00002800010e7983 */ /* 0x001ee20000100a00 */
[----:B--2---:R-:W-:-:S02]  /*4e330*/  IMAD.MOV.U32 R6, RZ, RZ, R24 ;  /* 0x000000ffff067224 */ /* 0x004fc400078e0018 */
[----:B------:R-:W-:Y:S01]  /*4e340*/  IMAD.MOV.U32 R7, RZ, RZ, R3 ;  /* 0x000000ffff077224 */ /* 0x000fe200078e0003 */
[----:B---3--:R0:W-:Y:S01]  /*4e350*/  STL.64 [R1+0x5440], R14 ;  /* 0x0054400e01007387 */ /* 0x0081e20000100a00 */
[----:B------:R-:W2:Y:S02]  /*4e360*/  LDL.LU R12, [R1+0x720] ;  /* 0x00072000010c7983 */ /* 0x000ea40000300800 */
[----:B------:R-:W2:Y:S01]  /*4e370*/  LDL.LU R13, [R1+0x724] ;  /* 0x00072400010d7983 */ /* 0x000ea20000300800 */
[----:B0-----:R-:W3:Y:S01]  /*4e380*/  LDL.LU R14, [R1+0x728] ;  /* 0x00072800010e7983 */ /* 0x001ee20000300800 */
[----:B------:R-:W3:Y:S02]  /*4e390*/  LDL.LU R15, [R1+0x72c] ;  /* 0x00072c00010f7983 */ /* 0x000ee40000300800 */
[----:B------:R-:W2:Y:S02]  /*4e3a0*/  LDL.LU R24, [R1+0x5514] ;  /* 0x0055140001187983 */ /* 0x000ea40000300800 */
[----:B------:R-:W4:Y:S01]  /*4e3b0*/  LDL.LU R3, [R1+0x5510] ;  /* 0x0055100001037983 */ /* 0x000f220000300800 */
[----:B------:R-:W-:Y:S04]  /*4e3c0*/  STL.64 [R1+0x5490], R6 ;  /* 0x0054900601007387 */ /* 0x000fe80000100a00 */
[----:B---3--:R-:W-:Y:S01]  /*4e3d0*/  STL.64 [R1+0x5458], R14 ;  /* 0x0054580e01007387 */ /* 0x008fe20000100a00 */
[----:B--2---:R0:W-:Y:S03]  /*4e3e0*/  STL.64 [R1+0x5450], R12 ;  /* 0x0054500c01007387 */ /* 0x0041e60000100a00 */
[----:B0-----:R-:W2:Y:S01]  /*4e3f0*/  LDL.LU R12, [R1+0x730] ;  /* 0x00073000010c7983 */ /* 0x001ea20000300800 */
[----:B------:R-:W2:Y:S02]  /*4e400*/  LDL.LU R13, [R1+0x734] ;  /* 0x00073400010d7983 */ /* 0x000ea40000300800 */
[----:B------:R-:W3:Y:S02]  /*4e410*/  LDL.LU R14, [R1+0x738] ;  /* 0x00073800010e7983 */ /* 0x000ee40000300800 */
[----:B------:R-:W3:Y:S02]  /*4e420*/  LDL.LU R15, [R1+0x73c] ;  /* 0x00073c00010f7983 */ /* 0x000ee40000300800 */
[----:B------:R-:W-:-:S02]  /*4e430*/  IMAD.MOV.U32 R6, RZ, RZ, R8 ;  /* 0x000000ffff067224 */ /* 0x000fc400078e0008 */
[----:B----4-:R-:W-:Y:S01]  /*4e440*/  IMAD.MOV.U32 R7, RZ, RZ, R28 ;  /* 0x000000ffff077224 */ /* 0x010fe200078e001c */
[----:B------:R-:W4:Y:S01]  /*4e450*/  LDL.LU R8, [R1+0x550c] ;  /* 0x00550c0001087983 */ /* 0x000f220000300800 */
[----:B------:R-:W4:Y:S03]  /*4e460*/  LDL.LU R28, [R1+0x5508] ;  /* 0x00550800011c7983 */ /* 0x000f260000300800 */
[----:B------:R0:W-:Y:S02]  /*4e470*/  STL.64 [R1+0x54a8], R6 ;  /* 0x0054a80601007387 */ /* 0x0001e40000100a00 */
[----:B0-----:R-:W-:Y:S02]  /*4e480*/  IMAD.MOV.U32 R6, RZ, RZ, R29 ;  /* 0x000000ffff067224 */ /* 0x001fe400078e001d */
[----:B------:R-:W-:Y:S01]  /*4e490*/  IMAD.MOV.U32 R7, RZ, RZ, R25 ;  /* 0x000000ffff077224 */ /* 0x000fe200078e0019 */
[----:B---3--:R-:W-:Y:S01]  /*4e4a0*/  STL.64 [R1+0x5470], R14 ;  /* 0x0054700e01007387 */ /* 0x008fe20000100a00 */
[----:B--2---:R0:W-:Y:S03]  /*4e4b0*/  STL.64 [R1+0x5468], R12 ;  /* 0x0054680c01007387 */ /* 0x0041e60000100a00 */
[----:B----4-:R-:W1:Y:S04]  /*4e4c0*/  LDSM.16.MT88.4 R20, [R28+0xc180] ;  /* 0x00c180001c14783b */ /* 0x010e680000004200 */
[----:B0-----:R-:W2:Y:S01]  /*4e4d0*/  LDL.LU R12, [R1+0x740] ;  /* 0x00074000010c7983 */ /* 0x001ea20000300800 */
[----:B------:R-:W2:Y:S02]  /*4e4e0*/  LDL.LU R13, [R1+0x744] ;  /* 0x00074400010d7983 */ /* 0x000ea40000300800 */
[----:B------:R-:W3:Y:S02]  /*4e4f0*/  LDL.LU R14, [R1+0x748] ;  /* 0x00074800010e7983 */ /* 0x000ee40000300800 */
[----:B------:R-:W3:Y:S01]  /*4e500*/  LDL.LU R15, [R1+0x74c] ;  /* 0x00074c00010f7983 */ /* 0x000ee20000300800 */
[----:B------:R0:W-:Y:S04]  /*4e510*/  STL.64 [R1+0x54c0], R6 ;  /* 0x0054c00601007387 */ /* 0x0001e80000100a00 */
[----:B0-----:R-:W4:Y:S04]  /*4e520*/  LDL.64 R6, [R1+0x148] ;  /* 0x0001480001067983 */ /* 0x001f280000100a00 */
[----:B----4-:R-:W-:Y:S01]  /*4e530*/  STL.64 [R1+0x54d8], R6 ;  /* 0x0054d80601007387 */ /* 0x010fe20000100a00 */
[----:B---3--:R-:W-:Y:S02]  /*4e540*/  STL.64 [R1+0x5488], R14 ;  /* 0x0054880e01007387 */ /* 0x008fe40000100a00 */
[----:B--2---:R0:W-:Y:S02]  /*4e550*/  STL.64 [R1+0x5480], R12 ;  /* 0x0054800c01007387 */ /* 0x0041e40000100a00 */
        /* <DEDUP_REMOVED lines=33> */
[----:B---3--:R-:W-:Y:S01]  /*4e770*/  STL.64 [R1+0x5500], R14 ;  /* 0x0055000e01007387 */ /* 0x008fe20000100a00 */
[----:B--2---:R0:W-:Y:S03]  /*4e780*/  STL.64 [R1+0x54f8], R12 ;  /* 0x0054f80c01007387 */ /* 0x0041e60000100a00 */
[----:B0-----:R-:W2:Y:S01]  /*4e790*/  LDL.LU R12, [R1+0x7a0] ;  /* 0x0007a000010c7983 */ /* 0x001ea20000300800 */
[----:B------:R-:W2:Y:S02]  /*4e7a0*/  LDL.LU R13, [R1+0x7a4] ;  /* 0x0007a400010d7983 */ /* 0x000ea40000300800 */
[----:B------:R-:W2:Y:S02]  /*4e7b0*/  LDL.LU R14, [R1+0x7a8] ;  /* 0x0007a800010e7983 */ /* 0x000ea40000300800 */
[----:B------:R-:W2:Y:S02]  /*4e7c0*/  LDL.LU R15, [R1+0x7ac] ;  /* 0x0007ac00010f7983 */ /* 0x000ea40000300800 */
[----:B------:R-:W-:-:S02]  /*4e7d0*/  IMAD.MOV.U32 R26, RZ, RZ, R2 ;  /* 0x000000ffff1a7224 */ /* 0x000fc400078e0002 */
        /* <DEDUP_REMOVED lines=10> */
[----:B-1----:R0:W-:Y:S02]  /*4e880*/  STL.64 [R1+0x5328], R22 ;  /* 0x0053281601007387 */ /* 0x0021e40000100a00 */
[----:B------:R-:W-:Y:S01]  /*4e890*/  STL.64 [R1+0x5320], R20 ;  /* 0x0053201401007387 */ /* 0x000fe20000100a00 */
[----:B0-----:R-:W3:Y:S01]  /*4e8a0*/  LDL.64 R22, [R1+0xd8] ;  /* 0x0000d80001167983 */ /* 0x001ee20000100a00 */
        /* <DEDUP_REMOVED lines=59> */
[----:B------:R-:W2:Y:S11]  /*4ec60*/  LDL.LU.64 R14, [R1+0x5440] ;  /* 0x00544000010e7983 */ /* 0x000eb60000300a00 */
[----:B------:R-:W-:Y:S10]  /*4ec70*/  @!UPT UIADD3 URZ, URZ, URZ, URZ ;  /* 0x0000003f3f3ff290 */ /* 0x000ff4000fffe03f */
[----:B------:R-:W-:Y:S01]  /*4ec80*/  STL.64 [R1+0x720], R4 ;  /* 0x0007200401007387 */ /* 0x000fe20000100a00 */
[----:B------:R0:W-:Y:S03]  /*4ec90*/  STL.64 [R1+0x728], R6 ;  /* 0x0007280601007387 */ /* 0x0001e60000100a00 */
[----:B0-----:R-:W3:Y:S01]  /*4eca0*/  LDL.LU.64 R6, [R1+0x5438] ;  /* 0x0054380001067983 */ /* 0x001ee20000300a00 */
[----:B------:R-:W3:Y:S02]  /*4ecb0*/  LDL.LU.64 R4, [R1+0x5430] ;  /* 0x0054300001047983 */ /* 0x000ee40000300a00 */
[----:B---3--:R-:W-:Y:S01]  /*4ecc0*/  HMMA.16816.F32.BF16 R16, R16, R22, R4 ;  /* 0x000000161010723c */ /* 0x008fe20000041804 */
[----:B------:R-:W3:Y:S01]  /*4ecd0*/  LDL.LU.64 R6, [R1+0x5428] ;  /* 0x0054280001067983 */ /* 0x000ee20000300a00 */
[----:B------:R-:W3:Y:S02]  /*4ece0*/  LDL.LU.64 R4, [R1+0x5420] ;  /* 0x0054200001047983 */ /* 0x000ee40000300a00 */
[----:B--2---:R-:W-:-:S02]  /*4ecf0*/  IMAD.MOV.U32 R2, RZ, RZ, R14 ;  /* 0x000000ffff027224 */ /* 0x004fc400078e000e */
[----:B------:R-:W-:Y:S11]  /*4ed00*/  IMAD.MOV.U32 R0, RZ, RZ, R15 ;  /* 0x000000ffff007224 */ /* 0x000ff600078e000f */
[----:B------:R-:W-:Y:S06]  /*4ed10*/  @!UPT UIADD3 URZ, URZ, URZ, URZ ;  /* 0x0000003f3f3ff290 */ /* 0x000fec000fffe03f */
[----:B------:R0:W-:Y:S01]  /*4ed20*/  STL.64 [R1+0x420], R16 ;  /* 0x0004201001007387 */ /* 0x0001e20000100a00 */
[----:B------:R1:W-:Y:S03]  /*4ed30*/  STL.64 [R1+0x428], R18 ;  /* 0x0004281201007387 */ /* 0x0003e60000100a00 */
[----:B0-----:R-:W2:Y:S01]  /*4ed40*/  LDL.LU R16, [R1+0x3c0] ;  /* 0x0003c00001107983 */ /* 0x001ea20000300800 */
[----:B------:R-:W2:Y:S02]  /*4ed50*/  LDL.LU R17, [R1+0x3c4] ;  /* 0x0003c40001117983 */ /* 0x000ea40000300800 */
[----:B-1----:R-:W2:Y:S02]  /*4ed60*/  LDL.LU R18, [R1+0x3c8] ;  /* 0x0003c80001127983 */ /* 0x002ea40000300800 */
[----:B------:R-:W2:Y:S01]  /*4ed70*/  LDL.LU R19, [R1+0x3cc] ;  /* 0x0003cc0001137983 */ /* 0x000ea20000300800 */
[----:B------:R0:W-:Y:S01]  /*4ed80*/  STL.64 [R1+0x5338], R22 ;  /* 0x0053381601007387 */ /* 0x0001e20000100a00 */
[----:B------:R-:W2:Y:S02]  /*4ed90*/  LDL.LU R20, [R1+0x400] ;  /* 0x0004000001147983 */ /* 0x000ea40000300800 */
[----:B------:R-:W2:Y:S01]  /*4eda0*/  LDL.LU R21, [R1+0x404] ;  /* 0x0004040001157983 */ /* 0x000ea20000300800 */
[----:B0-----:R-:W2:Y:S01]  /*4edb0*/  LDL.LU R22, [R1+0x408] ;  /* 0x0004080001167983 */ /* 0x001ea20000300800 */
[----:B------:R-:W2:Y:S01]  /*4edc0*/  LDL.LU R23, [R1+0x40c] ;  /* 0x00040c0001177983 */ /* 0x000ea20000300800 */
[C---:B---3--:R-:W-:Y:S11]  /*4edd0*/  HMMA.16816.F32.BF16 R24, R4.reuse, R14, R24 ;  /* 0x0000000e0418723c */ /* 0x048ff60000041818 */
[----:B------:R-:W-:Y:S11]  /*4ede0*/  @!UPT UIADD3 URZ, URZ, URZ, URZ ;  /* 0x0000003f3f3ff290 */ /* 0x000ff6000fffe03f */
[----:B------:R-:W-:Y:S01]  /*4edf0*/  @!UPT UIADD3 URZ, URZ, URZ, URZ ;  /* 0x0000003f3f3ff290 */ /* 0x000fe2000fffe03f */
[----:B------:R-:W-:Y:S01]  /*4ee00*/  STL.64 [R1+0x410], R24 ;  /* 0x0004101801007387 */ /* 0x000fe20000100a00 */
[----:B------:R0:W-:Y:S03]  /*4ee10*/  STL.64 [R1+0x418], R26 ;  /* 0x0004181a01007387 */ /* 0x0001e60000100a00 */
[----:B0-----:R-:W4:Y:S01]  /*4ee20*/  LDL.LU.64 R26, [R1+0x5418] ;  /* 0x00541800011a7983 */ /* 0x001f220000300a00 */
[----:B------:R-:W2:Y:S02]  /*4ee30*/  LDL.LU.64 R14, [R1+0x5410] ;  /* 0x00541000010e7983 */ /* 0x000ea40000300a00 */
[C---:B--2---:R-:W-:Y:S08]  /*4ee40*/  HMMA.16816.F32.BF16 R20, R4.reuse, R14, R20 ;  /* 0x0000000e0414723c */ /* 0x044ff00000041814 */
[C---:B----4-:R-:W-:Y:S11]  /*4ee50*/  HMMA.16816.F32.BF16 R24, R4.reuse, R26, R8 ;  /* 0x0000001a0418723c */ /* 0x050ff60000041808 */
[----:B------:R-:W-:Y:S04]  /*4ee60*/  @!UPT UIADD3 URZ, URZ, URZ, URZ ;  /* 0x0000003f3f3ff290 */ /* 0x000fe8000fffe03f */
[----:B------:R0:W-:Y:S01]  /*4ee70*/  STL.64 [R1+0x400], R20 ;  /* 0x0004001401007387 */ /* 0x0001e20000100a00 */
[----:B------:R-:W-:Y:S02]  /*4ee80*/  STL.64 [R1+0x408], R22 ;  /* 0x0004081601007387 */ /* 0x000fe40000100a00 */
[----:B0-----:R-:W-:Y:S02]  /*4ee90*/  IMAD.MOV.U32 R21, RZ, RZ, R14 ;  /* 0x000000ffff157224 */ /* 0x001fe400078e000e */
[----:B------:R-:W-:Y:S02]  /*4eea0*/  IMAD.MOV.U32 R20, RZ, RZ, R15 ;  /* 0x000000ffff147224 */ /* 0x000fe400078e000f */
[----:B------:R-:W2:Y:S01]  /*4eeb0*/  LDL.LU.64 R14, [R1+0x5408] ;  /* 0x00540800010e7983 */ /* 0x000ea20000300a00 */
[----:B------:R-:W2:Y:S02]  /*4eec0*/  LDL.LU.64 R12, [R1+0x5400] ;  /* 0x00540000010c7983 */ /* 0x000ea40000300a00 */
[----:B------:R0:W-:Y:S02]  /*4eed0*/  STL.64 [R1+0x5350], R20 ;  /* 0x0053501401007387 */ /* 0x0001e40000100a00 */
[----:B0-----:R-:W3:Y:S01]  /*4eee0*/  LDL.LU R20, [R1+0x3d0] ;  /* 0x0003d00001147983 */ /* 0x001ee20000300800 */
[----:B------:R-:W3:Y:S02]  /*4eef0*/  LDL.LU R21, [R1+0x3d4] ;  /* 0x0003d40001157983 */ /* 0x000ee40000300800 */
[----:B------:R-:W3:Y:S02]  /*4ef00*/  LDL.LU R22, [R1+0x3d8] ;  /* 0x0003d80001167983 */ /* 0x000ee40000300800 */
[----:B------:R-:W3:Y:S01]  /*4ef10*/  LDL.LU R23, [R1+0x3dc] ;  /* 0x0003dc0001177983 */ /* 0x000ee20000300800 */
[----:B------:R-:W4:Y:S01]  /*4ef20*/  LDL.LU.64 R10, [R1+0x53f8] ;  /* 0x0053f800010a7983 */ /* 0x000f220000300a00 */
[----:B------:R-:W-:Y:S02]  /*4ef30*/  STL.64 [R1+0x3f0], R24 ;  /* 0x0003f01801007387 */ /* 0x000fe40000100a00 */
[----:B------:R0:W-:Y:S02]  /*4ef40*/  STL.64 [R1+0x3f8], R26 ;  /* 0x0003f81a01007387 */ /* 0x0001e40000100a00 */
[----:B0-----:R-:W2:Y:S02]  /*4ef50*/  LDL.LU.64 R26, [R1+0x53f0] ;  /* 0x0053f000011a7983 */ /* 0x001ea40000300a00 */
[C---:B--2---:R-:W-:Y:S11]  /*4ef60*/  HMMA.16816.F32.BF16 R12, R4.reuse, R26, R12 ;  /* 0x0000001a040c723c */ /* 0x044ff6000004180c */
[----:B------:R-:W-:Y:S11]  /*4ef70*/  @!UPT UIADD3 URZ, URZ, URZ, URZ ;  /* 0x0000003f3f3ff290 */ /* 0x000ff6000fffe03f */
[----:B------:R-:W-:Y:S01]  /*4ef80*/  @!UPT UIADD3 URZ, URZ, URZ, URZ ;  /* 0x0000003f3f3ff290 */ /* 0x000fe2000fffe03f */
[----:B------:R-:W-:Y:S01]  /*4ef90*/  STL.64 [R1+0x3e0], R12 ;  /* 0x0003e00c01007387 */ /* 0x000fe20000100a00 */
[----:B------:R0:W-:Y:S03]  /*4efa0*/  STL.64 [R1+0x3e8], R14 ;  /* 0x0003e80e01007387 */ /* 0x0001e60000100a00 */
[----:B0-----:R-:W3:Y:S01]  /*4efb0*/  LDL.LU.64 R14, [R1+0x53e8] ;  /* 0x0053e800010e7983 */ /* 0x001ee20000300a00 */
[----:B------:R-:W2:Y:S02]  /*4efc0*/  LDL.LU.64 R12, [R1+0x53e0] ;  /* 0x0053e000010c7983 */ /* 0x000ea40000300a00 */
[----:B------:R-:W-:Y:S01]  /*4efd0*/  STL.64 [R1+0x5380], R26 ;  /* 0x0053801a01007387 */ /* 0x000fe20000100a00 */
[C---:B---3--:R-:W-:Y:S01]  /*4efe0*/  HMMA.16816.F32.BF16 R20, R4.reuse, R14, R20 ;  /* 0x0000000e0414723c */ /* 0x048fe20000041814 */
[----:B------:R-:W-:Y:S01]  /*4eff0*/  STL.64 [R1+0x52d8], R14 ;  /* 0x0052d80e01007387 */ /* 0x000fe20000100a00 */
[----:B--2---:R4:W-:Y:S06]  /*4f000*/  STL.64 [R1+0x52d0], R12 ;  /* 0x0052d00c01007387 */ /* 0x0049ec0000100a00 */
[C---:B----4-:R-:W-:Y:S01]  /*4f010*/  HMMA.16816.F32.BF16 R12, R4.reuse, R10, R16 ;  /* 0x0000000a040c723c */ /* 0x050fe20000041810 */
[----:B------:R-:W0:Y:S11]  /*4f020*/  LDSM.16.MT88.4 R16, [R28+0xc200] ;  /* 0x00c200001c10783b */ /* 0x000e360000004200 */
[----:B------:R-:W-:Y:S03]  /*4f030*/  @!UPT UIADD3 URZ, URZ, URZ, URZ ;  /* 0x0000003f3f3ff290 */ /* 0x000fe6000fffe03f */
[----:B------:R-:W-:Y:S01]  /*4f040*/  STL.64 [R1+0x3d0], R20 ;  /* 0x0003d01401007387 */ /* 0x000fe20000100a00 */
[----:B------:R-:W-:Y:S02]  /*4f050*/  STL.64 [R1+0x3d8], R22 ;  /* 0x0003d81601007387 */ /* 0x000fe40000100a00 */
[----:B------:R1:W-:Y:S02]  /*4f060*/  STL.64 [R1+0x5398], R10 ;  /* 0x0053980a01007387 */ /* 0x0003e40000100a00 */
[----:B------:R-:W2:Y:S03]  /*4f070*/  LDL.LU R24, [R1+0x6d0] ;  /* 0x0006d00001187983 */ /* 0x000ea60000300800 */
[----:B------:R-:W-:Y:S01]  /*4f080*/  STL.64 [R1+0x3c0], R12 ;  /* 0x0003c00c01007387 */ /* 0x000fe20000100a00 */
[----:B------:R-:W-:Y:S02]  /*4f090*/  STL.64 [R1+0x3c8], R14 ;  /* 0x0003c80e01007387 */ /* 0x000fe40000100a00 */
[----:B------:R-:W2:Y:S02]  /*4f0a0*/  LDL.LU R25, [R1+0x6d4] ;  /* 0x0006d40001197983 */ /* 0x000ea40000300800 */
[----:B------:R-:W3:Y:S01]  /*4f0b0*/  LDL.LU R26, [R1+0x6d8] ;  /* 0x0006d800011a7983 */ /* 0x000ee20000300800 */
[----:B------:R-:W3:Y:S01]  /*4f0c0*/  LDL.LU R27, [R1+0x6dc] ;  /* 0x0006dc00011b7983 */ /* 0x000ee20000300800 */
[----:B------:R-:W4:Y:S02]  /*4f0d0*/  LDL.LU R8, [R1+0x6e0] ;  /* 0x0006e00001087983 */ /* 0x000f240000300800 */
[----:B------:R-:W4:Y:S02]  /*4f0e0*/  LDL.LU R9, [R1+0x6e4] ;  /* 0x0006e40001097983 */ /* 0x000f240000300800 */
[----:B-1----:R-:W2:Y:S01]  /*4f0f0*/  LDL.LU R10, [R1+0x6e8] ;  /* 0x0006e800010a7983 */ /* 0x002ea20000300800 */
[----:B------:R-:W2:Y:S04]  /*4f100*/  LDL.LU R11, [R1+0x6ec] ;  /* 0x0006ec00010b7983 */ /* 0x000ea80000300800 */
[----:B--2---:R-:W-:Y:S01]  /*4f110*/  STL.64 [R1+0x53a8], R10 ;  /* 0x0053a80a01007387 */ /* 0x004fe20000100a00 */
[----:B----4-:R1:W-:Y:S03]  /*4f120*/  STL.64 [R1+0x53a0], R8 ;  /* 0x0053a00801007387 */ /* 0x0103e60000100a00 */
[----:B-1----:R-:W2:Y:S01]  /*4f130*/  LDL.LU R8, [R1+0x6f0] ;  /* 0x0006f00001087983 */ /* 0x002ea20000300800 */
[----:B------:R-:W2:Y:S02]  /*4f140*/  LDL.LU R9, [R1+0x6f4] ;  /* 0x0006f40001097983 */ /* 0x000ea40000300800 */
[----:B------:R-:W4:Y:S02]  /*4f150*/  LDL.LU R10, [R1+0x6f8] ;  /* 0x0006f800010a7983 */ /* 0x000f240000300800 */
[----:B------:R-:W4:Y:S02]  /*4f160*/  LDL.LU R11, [R1+0x6fc] ;  /* 0x0006fc00010b7983 */ /* 0x000f240000300800 */
[----:B----4-:R1:W-:Y:S01]  /*4f170*/  STL.64 [R1+0x53b8], R10 ;  /* 0x0053b80a01007387 */ /* 0x0103e20000100a00 */
[----:B--2---:R-:W-:Y:S03]  /*4f180*/  STL.64 [R1+0x53b0], R8 ;  /* 0x0053b00801007387 */ /* 0x004fe60000100a00 */
[----:B-1----:R-:W2:Y:S04]  /*4f190*/  LDL.64 R10, [R1+0x158] ;  /* 0x00015800010a7983 */ /* 0x002ea80000100a00 */
[----:B--2---:R1:W-:Y:S04]  /*4f1a0*/  STL.64 [R1+0x53c8], R10 ;  /* 0x0053c80a01007387 */ /* 0x0043e80000100a00 */
[----:B-1----:R-:W2:Y:S01]  /*4f1b0*/  LDL.64 R10, [R1+0x38] ;  /* 0x00003800010a7983 */ /* 0x002ea20000100a00 */
[----:B---3--:R1:W-:Y:S02]  /*4f1c0*/  STL.64 [R1+0x5390], R26 ;  /* 0x0053901a01007387 */ /* 0x0083e40000100a00 */
[----:B------:R3:W-:Y:S01]  /*4f1d0*/  STL.64 [R1+0x5388], R24 ;  /* 0x0053881801007387 */ /* 0x0007e20000100a00 */
[----:B-1----:R-:W4:Y:S04]  /*4f1e0*/  LDL.64 R26, [R1+0x138] ;  /* 0x00013800011a7983 */ /* 0x002f280000100a00 */
[----:B----4-:R1:W-:Y:S01]  /*4f1f0*/  STL.64 [R1+0x53c0], R26 ;  /* 0x0053c01a01007387 */ /* 0x0103e20000100a00 */
[----:B---3--:R-:W3:Y:S02]  /*4f200*/  LDL.LU R24, [R1+0x700] ;  /* 0x0007000001187983 */ /* 0x008ee40000300800 */
[----:B------:R-:W3:Y:S01]  /*4f210*/  LDL.LU R25, [R1+0x704] ;  /* 0x0007040001197983 */ /* 0x000ee20000300800 */
[----:B-1----:R-:W4:Y:S01]  /*4f220*/  LDL.LU R26, [R1+0x708] ;  /* 0x00070800011a7983 */ /* 0x002f220000300800 */
[----:B------:R-:W4:Y:S03]  /*4f230*/  LDL.LU R27, [R1+0x70c] ;  /* 0x00070c00011b7983 */ /* 0x000f260000300800 */
[----:B----4-:R-:W-:Y:S01]  /*4f240*/  STL.64 [R1+0x53d8], R26 ;  /* 0x0053d81a01007387 */ /* 0x010fe20000100a00 */
[----:B---3--:R1:W-:Y:S03]  /*4f250*/  STL.64 [R1+0x53d0], R24 ;  /* 0x0053d01801007387 */ /* 0x0083e60000100a00 */
[----:B-1----:R-:W2:Y:S01]  /*4f260*/  LDL.LU R24, [R1+0x710] ;  /* 0x0007100001187983 */ /* 0x002ea20000300800 */
[----:B------:R-:W2:Y:S02]  /*4f270*/  LDL.LU R25, [R1+0x714] ;  /* 0x0007140001197983 */ /* 0x000ea40000300800 */
[----:B------:R-:W2:Y:S02]  /*4f280*/  LDL.LU R26, [R1+0x718] ;  /* 0x00071800011a7983 */ /* 0x000ea40000300800 */
[----:B------:R-:W2:Y:S01]  /*4f290*/  LDL.LU R27, [R1+0x71c] ;  /* 0x00071c00011b7983 */ /* 0x000ea20000300800 */
[----:B------:R-:W3:Y:S01]  /*4f2a0*/  LDL.64 R14, [R1+0xf8] ;  /* 0x0000f800010e7983 */ /* 0x000ee20000100a00 */
[----:B------:R-:W-:Y:S02]  /*4f2b0*/  STL [R1+0x5278], R28 ;  /* 0x0052781c01007387 */ /* 0x000fe40000100800 */
[----:B0-----:R-:W-:Y:S02]  /*4f2c0*/  STL.64 [R1+0x5200], R18 ;  /* 0x0052001201007387 */ /* 0x001fe40000100a00 */
[----:B------:R-:W-:Y:S01]  /*4f2d0*/  STL.64 [R1+0x51f8], R16 ;  /* 0x0051f81001007387 */ /* 0x000fe20000100a00 */
[----:B------:R-:W4:Y:S01]  /*4f2e0*/  LDL.LU R20, [R1+0x6b0] ;  /* 0x0006b00001147983 */ /* 0x000f220000300800 */
[----:B------:R-:W4:Y:S02]  /*4f2f0*/  LDL.LU R21, [R1+0x6b4] ;  /* 0x0006b40001157983 */ /* 0x000f240000300800 */
[----:B------:R-:W2:Y:S02]  /*4f300*/  LDL.LU R22, [R1+0x6b8] ;  /* 0x0006b80001167983 */ /* 0x000ea40000300800 */
[----:B------:R-:W2:Y:S02]  /*4f310*/  LDL.LU R23, [R1+0x6bc] ;  /* 0x0006bc0001177983 */ /* 0x000ea40000300800 */
[----:B--2---:R0:W-:Y:S01]  /*4f320*/  STL.64 [R1+0x5360], R22 ;  /* 0x0053601601007387 */ /* 0x0041e20000100a00 */
[----:B----4-:R-:W-:Y:S03]  /*4f330*/  STL.64 [R1+0x5358], R20 ;  /* 0x0053581401007387 */ /* 0x010fe60000100a00 */
[----:B0-----:R-:W2:Y:S01]  /*4f340*/  LDL.64 R22, [R1+0x118] ;  /* 0x0001180001167983 */ /* 0x001ea20000100a00 */
[----:B------:R-:W-:Y:S01]  /*4f350*/  HMMA.16816.F32.BF16 R24, R4, R10, R24 ;  /* 0x0000000a0418723c */ /* 0x000fe20000041818 */
[----:B------:R-:W-:-:S02]  /*4f360*/  IMAD.MOV.U32 R13, RZ, RZ, R10 ;  /* 0x000000ffff0d7224 */ /* 0x000fc400078e000a */
[----:B------:R-:W-:Y:S01]  /*4f370*/  IMAD.MOV.U32 R12, RZ, RZ, R11 ;  /* 0x000000ffff0c7224 */ /* 0x000fe200078e000b */
[----:B--2---:R0:W-:Y:S04]  /*4f380*/  STL.64 [R1+0x5378], R22 ;  /* 0x0053781601007387 */ /* 0x0041e80000100a00 */
[----:B0-----:R-:W2:Y:S11]  /*4f390*/  LDL.64 R22, [R1+0x128] ;  /* 0x0001280001167983 */ /* 0x001eb60000100a00 */
[----:B------:R-:W-:Y:S04]  /*4f3a0*/  @!UPT UIADD3 URZ, URZ, URZ, URZ ;  /* 0x0000003f3f3ff290 */ /* 0x000fe8000fffe03f */
[----:B------:R-:W-:Y:S02]  /*4f3b0*/  STL.64 [R1+0x710], R24 ;  /* 0x0007101801007387 */ /* 0x000fe40000100a00 */
[----:B------:R0:W-:Y:S02]  /*4f3c0*/  STL.64 [R1+0x718], R26 ;  /* 0x0007181a01007387 */ /* 0x0001e40000100a00 */
[----:B0-----:R-:W4:Y:S01]  /*4f3d0*/  LDL.LU.64 R26, [R1+0x53d8] ;  /* 0x0053d800011a7983 */ /* 0x001f220000300a00 */
[----:B------:R-:W4:Y:S02]  /*4f3e0*/  LDL.LU.64 R24, [R1+0x53d0] ;  /* 0x0053d00001187983 */ /* 0x000f240000300a00 */
[----:B------:R-:W4:Y:S02]  /*4f3f0*/  LDL.LU.64 R10, [R1+0x53c8] ;  /* 0x0053c800010a7983 */ /* 0x000f240000300a00 */
[----:B---3--:R-:W-:Y:S01]  /*4f400*/  STL.64 [R1+0x5370], R14 ;  /* 0x0053700e01007387 */ /* 0x008fe20000100a00 */
[----:B------:R0:W-:Y:S04]  /*4f410*/  STL.64 [R1+0x5368], R12 ;  /* 0x0053680c01007387 */ /* 0x0001e80000100a00 */
[----:B0-----:R-:W3:Y:S01]  /*4f420*/  LDL.LU R12, [R1+0x6c0] ;  /* 0x0006c000010c7983 */ /* 0x001ee20000300800 */
[----:B------:R-:W3:Y:S02]  /*4f430*/  LDL.LU R13, [R1+0x6c4] ;  /* 0x0006c400010d7983 */ /* 0x000ee40000300800 */
[----:B------:R-:W3:Y:S02]  /*4f440*/  LDL.LU R14, [R1+0x6c8] ;  /* 0x0006c800010e7983 */ /* 0x000ee40000300800 */
[----:B------:R-:W3:Y:S01]  /*4f450*/  LDL.LU R15, [R1+0x6cc] ;  /* 0x0006cc00010f7983 */ /* 0x000ee20000300800 */
[----:B----4-:R-:W-:Y:S01]  /*4f460*/  HMMA.16816.F32.BF16 R24, R4, R10, R24 ;  /* 0x0000000a0418723c */ /* 0x010fe20000041818 */
        /* <DEDUP_REMOVED lines=8> */
[----:B------:R-:W-:Y:S02]  /*4f4f0*/  IMAD.MOV.U32 R18, RZ, RZ, R29 ;  /* 0x000000ffff127224 */ /* 0x000fe400078e001d */
[----:B------:R-:W-:-:S07]  /*4f500*/  IMAD.MOV.U32 R19, RZ, RZ, R3 ;  /* 0x000000ffff137224 */ /* 0x000fce00078e0003 */
        /* <DEDUP_REMOVED lines=8> */
[----:B----4-:R-:W-:Y:S01]  /*4f590*/  IMAD.MOV.U32 R3, RZ, RZ, R27 ;  /* 0x000000ffff037224 */ /* 0x010fe200078e001b */
[C---:B--2---:R-:W-:Y:S11]  /*4f5a0*/  HMMA.16816.F32.BF16 R8, R4.reuse, R26, R8 ;  /* 0x0000001a0408723c */ /* 0x044ff60000041808 */
[----:B------:R-:W-:Y:S11]  /*4f5b0*/  @!UPT UIADD3 URZ, URZ, URZ, URZ ;  /* 0x0000003f3f3ff290 */ /* 0x000ff6000fffe03f */
[----:B------:R-:W-:Y:S01]  /*4f5c0*/  @!UPT UIADD3 URZ, URZ, URZ, URZ ;  /* 0x0000003f3f3ff290 */ /* 0x000fe2000fffe03f */
[----:B------:R0:W-:Y:S01]  /*4f5d0*/  STL.64 [R1+0x6e0], R8 ;  /* 0x0006e00801007387 */ /* 0x0001e20000100a00 */
[----:B------:R1:W-:Y:S02]  /*4f5e0*/  STL.64 [R1+0x6e8], R10 ;  /* 0x0006e80a01007387 */ /* 0x0003e40000100a00 */
[----:B0-----:R-:W-:Y:S01]  /*4f5f0*/  IMAD.MOV.U32 R8, RZ, RZ, R26 ;  /* 0x000000ffff087224 */ /* 0x001fe200078e001a */
[----:B-1----:R-:W2:Y:S01]  /*4f600*/  LDL.LU.64 R10, [R1+0x5398] ;  /* 0x00539800010a7983 */ /* 0x002ea20000300a00 */
[----:B------:R-:W4:Y:S02]  /*4f610*/  LDL.LU.64 R26, [R1+0x5390] ;  /* 0x00539000011a7983 */ /* 0x000f240000300a00 */
[----:B------:R-:W4:Y:S02]  /*4f620*/  LDL.LU.64 R24, [R1+0x5388] ;  /* 0x0053880001187983 */ /* 0x000f240000300a00 */
[----:B------:R-:W-:Y:S01]  /*4f630*/  STL [R1+0x5280], R3 ;  /* 0x0052800301007387 */ /* 0x000fe20000100800 */
[----:B------:R-:W-:Y:S01]  /*4f640*/  STL [R1+0x527c], R8 ;  /* 0x00527c0801007387 */ /* 0x000fe20000100800 */
[----:B------:R-:W-:Y:S01]  /*4f650*/  IMAD.MOV.U32 R9, RZ, RZ, R23 ;  /* 0x000000ffff097224 */ /* 0x000fe200078e0017 */
[C---:B----4-:R-:W-:Y:S11]  /*4f660*/  HMMA.16816.F32.BF16 R24, R4.reuse, R22, R24 ;  /* 0x000000160418723c */ /* 0x050ff60000041818 */
[----:B------:R-:W-:Y:S11]  /*4f670*/  @!UPT UIADD3 URZ, URZ, URZ, URZ ;  /* 0x0000003f3f3ff290 */ /* 0x000ff6000fffe03f */
[----:B------:R-:W-:Y:S01]  /*4f680*/  @!UPT UIADD3 URZ, URZ, URZ, URZ ;  /* 0x0000003f3f3ff290 */ /* 0x000fe2000fffe03f */
[----:B------:R0:W-:Y:S01]  /*4f690*/  STL.64 [R1+0x6d0], R24 ;  /* 0x0006d01801007387 */ /* 0x0001e20000100a00 */
[----:B------:R1:W-:Y:S02]  /*4f6a0*/  STL.64 [R1+0x6d8], R26 ;  /* 0x0006d81a01007387 */ /* 0x0003e40000100a00 */
[----:B0-----:R-:W-:Y:S01]  /*4f6b0*/  IMAD.MOV.U32 R24, RZ, RZ, R22 ;  /* 0x000000ffff187224 */ /* 0x001fe200078e0016 */
[----:B-1----:R-:W4:Y:S01]  /*4f6c0*/  LDL.LU.64 R26, [R1+0x5380] ;  /* 0x00538000011a7983 */ /* 0x002f220000300a00 */
[----:B------:R-:W3:Y:S02]  /*4f6d0*/  LDL.LU.64 R22, [R1+0x5378] ;  /* 0x0053780001167983 */ /* 0x000ee40000300a00 */
[----:B------:R-:W-:Y:S01]  /*4f6e0*/  STL [R1+0x5288], R9 ;  /* 0x0052880901007387 */ /* 0x000fe20000100800 */
[----:B------:R-:W-:Y:S01]  /*4f6f0*/  STL [R1+0x5284], R24 ;  /* 0x0052841801007387 */ /* 0x000fe20000100800 */
[----:B------:R-:W-:Y:S02]  /*4f700*/  IMAD.MOV.U32 R18, RZ, RZ, R17 ;  /* 0x000000ffff127224 */ /* 0x000fe400078e0011 */
[----:B------:R-:W-:Y:S01]  /*4f710*/  IMAD.MOV.U32 R19, RZ, RZ, R16 ;  /* 0x000000ffff137224 */ /* 0x000fe200078e0010 */
[----:B---3--:R-:W-:Y:S01]  /*4f720*/  HMMA.16816.F32.BF16 R12, R4, R22, R12 ;  /* 0x00000016040c723c */ /* 0x008fe2000004180c */
[----:B------:R-:W-:-:S02]  /*4f730*/  IMAD.MOV.U32 R25, RZ, RZ, R23 ;  /* 0x000000ffff197224 */ /* 0x000fc400078e0017 */
[----:B------:R-:W-:Y:S11]  /*4f740*/  IMAD.MOV.U32 R29, RZ, RZ, R22 ;  /* 0x000000ffff1d7224 */ /* 0x000ff600078e0016 */
[----:B------:R-:W-:Y:S09]  /*4f750*/  @!UPT UIADD3 URZ, URZ, URZ, URZ ;  /* 0x0000003f3f3ff290 */ /* 0x000ff2000fffe03f */
[----:B------:R-:W-:Y:S01]  /*4f760*/  STL.64 [R1+0x6c0], R12 ;  /* 0x0006c00c01007387 */ /* 0x000fe20000100a00 */
[----:B------:R0:W-:Y:S03]  /*4f770*/  STL.64 [R1+0x6c8], R14 ;  /* 0x0006c80e01007387 */ /* 0x0001e60000100a00 */
[----:B0-----:R-:W3:Y:S01]  /*4f780*/  LDL.LU.64 R14, [R1+0x5370] ;  /* 0x00537000010e7983 */ /* 0x001ee20000300a00 */
[----:B------:R-:W2:Y:S02]  /*4f790*/  LDL.LU.64 R12, [R1+0x5368] ;  /* 0x00536800010c7983 */ /* 0x000ea40000300a00 */
[----:B------:R-:W2:Y:S02]  /*4f7a0*/  LDL.LU.64 R22, [R1+0x5360] ;  /* 0x0053600001167983 */ /* 0x000ea40000300a00 */
[----:B------:R-:W2:Y:S01]  /*4f7b0*/  LDL.LU.64 R20, [R1+0x5358] ;  /* 0x0053580001147983 */ /* 0x000ea20000300a00 */
[----:B----4-:R-:W-:Y:S01]  /*4f7c0*/  STL.64 [R1+0x5348], R26 ;  /* 0x0053481a01007387 */ /* 0x010fe20000100a00 */
[----:B------:R0:W-:Y:S02]  /*4f7d0*/  STL [R1+0x5340], R25 ;  /* 0x0053401901007387 */ /* 0x0001e40000100800 */
[----:B------:R-:W3:Y:S01]  /*4f7e0*/  LDL.LU R24, [R1+0x6a0] ;  /* 0x0006a00001187983 */ /* 0x000ee20000300800 */
[----:B0-----:R-:W3:Y:S01]  /*4f7f0*/  LDL.LU R25, [R1+0x6a4] ;  /* 0x0006a40001197983 */ /* 0x001ee20000300800 */
[----:B------:R-:W3:Y:S02]  /*4f800*/  LDL.LU R26, [R1+0x6a8] ;  /* 0x0006a800011a7983 */ /* 0x000ee40000300800 */
[----:B------:R-:W3:Y:S02]  /*4f810*/  LDL.LU R27, [R1+0x6ac] ;  /* 0x0006ac00011b7983 */ /* 0x000ee40000300800 */
[----:B------:R0:W-:Y:S02]  /*4f820*/  STL.64 [R1+0x52a0], R18 ;  /* 0x0052a01201007387 */ /* 0x0001e40000100a00 */
[----:B0-----:R-:W2:Y:S01]  /*4f830*/  LDL.64 R18, [R1+0x108] ;  /* 0x0001080001127983 */ /* 0x001ea20000100a00 */
[----:B------:R-:W-:Y:S01]  /*4f840*/  STL [R1+0x528c], R29 ;  /* 0x00528c1d01007387 */ /* 0x000fe20000100800 */
[----:B--2---:R-:W-:Y:S01]  /*4f850*/  HMMA.16816.F32.BF16 R20, R4, R18, R20 ;  /* 0x000000120414723c */ /* 0x004fe20000041814 */
[----:B------:R-:W-:-:S02]  /*4f860*/  IMAD.MOV.U32 R8, RZ, RZ, R18 ;  /* 0x000000ffff087224 */ /* 0x000fc400078e0012 */
[----:B------:R-:W-:-:S04]  /*4f870*/  IMAD.MOV.U32 R28, RZ, RZ, R19 ;  /* 0x000000ffff1c7224 */ /* 0x000fc800078e0013 */
[----:B------:R-:W-:Y:S02]  /*4f880*/  IMAD.MOV.U32 R18, RZ, RZ, R13 ;  /* 0x000000ffff127224 */ /* 0x000fe400078e000d */
[----:B------:R-:W-:Y:S11]  /*4f890*/  IMAD.MOV.U32 R19, RZ, RZ, R12 ;  /* 0x000000ffff137224 */ /* 0x000ff600078e000c */
[----:B------:R-:W-:Y:S03]  /*4f8a0*/  @!UPT UIADD3 URZ, URZ, URZ, URZ ;  /* 0x0000003f3f3ff290 */ /* 0x000fe6000fffe03f */
[----:B------:R0:W-:Y:S01]  /*4f8b0*/  STL.64 [R1+0x6b0], R20 ;  /* 0x0006b01401007387 */ /* 0x0001e20000100a00 */
[----:B------:R-:W-:Y:S03]  /*4f8c0*/  STL.64 [R1+0x6b8], R22 ;  /* 0x0006b81601007387 */ /* 0x000fe60000100a00 */
[----:B0-----:R-:W2:Y:S01]  /*4f8d0*/  LDL.LU.64 R20, [R1+0x5350] ;  /* 0x0053500001147983 */ /* 0x001ea20000300a00 */
[----:B------:R3:W-:Y:S02]  /*4f8e0*/  STL.64 [R1+0x52b8], R18 ;  /* 0x0052b81201007387 */ /* 0x0007e40000100a00 */
[----:B---3--:R-:W-:Y:S01]  /*4f8f0*/  HMMA.16816.F32.BF16 R16, R4, R14, R24 ;  /* 0x0000000e0410723c */ /* 0x008fe20000041818 */
[----:B------:R-:W-:Y:S02]  /*4f900*/  IMAD.MOV.U32 R29, RZ, RZ, R14 ;  /* 0x000000ffff1d7224 */ /* 0x000fe400078e000e */
[----:B------:R-:W-:Y:S11]  /*4f910*/  IMAD.MOV.U32 R9, RZ, RZ, R15 ;  /* 0x000000ffff097224 */ /* 0x000ff600078e000f */
[----:B------:R-:W-:Y:S09]  /*4f920*/  @!UPT UIADD3 URZ, URZ, URZ, URZ ;  /* 0x0000003f3f3ff290 */ /* 0x000ff2000fffe03f */
[----:B------:R-:W-:Y:S01]  /*4f930*/  STL.64 [R1+0x6a0], R16 ;  /* 0x0006a01001007387 */ /* 0x000fe20000100a00 */
[----:B------:R-:W-:Y:S02]  /*4f940*/  STL.64 [R1+0x6a8], R18 ;  /* 0x0006a81201007387 */ /* 0x000fe40000100a00 */
[----:B------:R-:W3:Y:S02]  /*4f950*/  LDL.LU R12, [R1+0x370] ;  /* 0x00037000010c7983 */ /* 0x000ee40000300800 */
[----:B------:R-:W3:Y:S01]  /*4f960*/  LDL.LU R13, [R1+0x374] ;  /* 0x00037400010d7983 */ /* 0x000ee20000300800 */
[----:B------:R-:W4:Y:S01]  /*4f970*/  LDL.LU R14, [R1+0x378] ;  /* 0x00037800010e7983 */ /* 0x000f220000300800 */
[----:B------:R-:W4:Y:S03]  /*4f980*/  LDL.LU R15, [R1+0x37c] ;  /* 0x00037c00010f7983 */ /* 0x000f260000300800 */
[----:B----4-:R0:W-:Y:S01]  /*4f990*/  STL.64 [R1+0x52e8], R14 ;  /* 0x0052e80e01007387 */ /* 0x0101e20000100a00 */
[----:B---3--:R-:W-:Y:S03]  /*4f9a0*/  STL.64 [R1+0x52e0], R12 ;  /* 0x0052e00c01007387 */ /* 0x008fe60000100a00 */
[----:B0-----:R-:W3:Y:S04]  /*4f9b0*/  LDL.64 R14, [R1+0x8] ;  /* 0x00000800010e7983 */ /* 0x001ee80000100a00 */
[----:B---3--:R2:W-:Y:S01]  /*4f9c0*/  STL.64 [R1+0x52f0], R14 ;  /* 0x0052f00e01007387 */ /* 0x0085e20000100a00 */
[----:B------:R-:W3:Y:S02]  /*4f9d0*/  LDL.LU R24, [R1+0x690] ;  /* 0x0006900001187983 */ /* 0x000ee40000300800 */
[----:B------:R-:W3:Y:S02]  /*4f9e0*/  LDL.LU R25, [R1+0x694] ;  /* 0x0006940001197983 */ /* 0x000ee40000300800 */
[----:B------:R-:W3:Y:S01]  /*4f9f0*/  LDL.LU R26, [R1+0x698] ;  /* 0x00069800011a7983 */ /* 0x000ee20000300800 */
[----:B------:R-:W3:Y:S01]  /*4fa00*/  LDL.LU R27, [R1+0x69c] ;  /* 0x00069c00011b7983 */ /* 0x000ee20000300800 */
[----:B------:R-:W3:Y:S02]  /*4fa10*/  LDL.64 R22, [R1+0xe8] ;  /* 0x0000e80001167983 */ /* 0x000ee40000100a00 */
[----:B--2---:R-:W-:-:S02]  /*4fa20*/  IMAD.MOV.U32 R14, RZ, RZ, R21 ;  /* 0x000000ffff0e7224 */ /* 0x004fc400078e0015 */
[----:B------:R-:W-:-:S05]  /*4fa30*/  IMAD.MOV.U32 R15, RZ, RZ, R20 ;  /* 0x000000ffff0f7224 */ /* 0x000fca00078e0014 */
[----:B------:R0:W-:Y:S02]  /*4fa40*/  STL.64 [R1+0x5308], R14 ;  /* 0x0053080e01007387 */ /* 0x0001e40000100a00 */
[----:B0-----:R-:W-:Y:S02]  /*4fa50*/  IMAD.MOV.U32 R14, RZ, RZ, R2 ;  /* 0x000000ffff0e7224 */ /* 0x001fe400078e0002 */
[----:B------:R-:W-:-:S05]  /*4fa60*/  IMAD.MOV.U32 R15, RZ, RZ, R0 ;  /* 0x000000ffff0f7224 */ /* 0x000fca00078e0000 */
[----:B------:R0:W-:Y:S01]  /*4fa70*/  STL.64 [R1+0x5330], R14 ;  /* 0x0053300e01007387 */ /* 0x0001e20000100a00 */
[----:B------:R-:W2:Y:S02]  /*4fa80*/  LDL.LU R12, [R1+0x3b0] ;  /* 0x0003b000010c7983 */ /* 0x000ea40000300800 */
[----:B------:R-:W2:Y:S01]  /*4fa90*/  LDL.LU R13, [R1+0x3b4] ;  /* 0x0003b400010d7983 */ /* 0x000ea20000300800 */
[----:B0-----:R-:W2:Y:S01]  /*4faa0*/  LDL.LU R14, [R1+0x3b8] ;  /* 0x0003b800010e7983 */ /* 0x001ea20000300800 */
[----:B------:R-:W2:Y:S02]  /*4fab0*/  LDL.LU R15, [R1+0x3bc] ;  /* 0x0003bc00010f7983 */ /* 0x000ea40000300800 */
[----:B------:R-:W-:Y:S02]  /*4fac0*/  STL.64 [R1+0x52c8], R10 ;  /* 0x0052c80a01007387 */ /* 0x000fe40000100a00 */
        /* <DEDUP_REMOVED lines=11> */
[C---:B---3--:R-:W-:Y:S01]  /*4fb80*/  HMMA.16816.F32.BF16 R24, R4.reuse, R22, R24 ;  /* 0x000000160418723c */ /* 0x048fe20000041818 */
[----:B------:R-:W-:Y:S01]  /*4fb90*/  IMAD.MOV.U32 R3, RZ, RZ, R23 ;  /* 0x000000ffff037224 */ /* 0x000fe200078e0017 */
[----:B----4-:R-:W-:Y:S01]  /*4fba0*/  STL.64 [R1+0x5318], R10 ;  /* 0x0053180a01007387 */ /* 0x010fe20000100a00 */
        /* <DEDUP_REMOVED lines=8> */
[----:B------:R-:W3:Y:S06]  /*4fc30*/  LDL.LU R19, [R1+0x35c] ;  /* 0x00035c0001137983 */ /* 0x000eec0000300800 */
[----:B------:R0:W-:Y:S01]  /*4fc40*/  STL.64 [R1+0x690], R24 ;  /* 0x0006901801007387 */ /* 0x0001e20000100a00 */
[----:B------:R1:W-:Y:S02]  /*4fc50*/  STL.64 [R1+0x698], R26 ;  /* 0x0006981a01007387 */ /* 0x0003e40000100a00 */
[----:B0-----:R-:W-:Y:S01]  /*4fc60*/  IMAD.MOV.U32 R24, RZ, RZ, R22 ;  /* 0x000000ffff187224 */ /* 0x001fe200078e0016 */
[----:B-1----:R-:W4:Y:S01]  /*4fc70*/  LDL.LU.64 R26, [R1+0x5348] ;  /* 0x00534800011a7983 */ /* 0x002f220000300a00 */
[----:B------:R-:W2:Y:S02]  /*4fc80*/  LDL.LU R25, [R1+0x5340] ;  /* 0x0053400001197983 */ /* 0x000ea40000300800 */
[----:B------:R-:W2:Y:S02]  /*4fc90*/  LDL.LU.64 R22, [R1+0x5338] ;  /* 0x0053380001167983 */ /* 0x000ea40000300a00 */
[----:B--2---:R-:W-:Y:S01]  /*4fca0*/  HMMA.16816.F32.BF16 R4, R4, R22, R12 ;  /* 0x000000160404723c */ /* 0x004fe2000004180c */
        /* <DEDUP_REMOVED lines=33> */
[----:B------:R-:W4:Y:S01]  /*4fec0*/  LDL.LU.64 R14, [R1+0x52e8] ;  /* 0x0052e800010e7983 */ /* 0x000f220000300a00 */
[----:B------:R-:W4:Y:S02]  /*4fed0*/  LDL.LU.64 R12, [R1+0x52e0] ;  /* 0x0052e000010c7983 */ /* 0x000f240000300a00 */
[----:B------:R0:W-:Y:S02]  /*4fee0*/  STL.64 [R1+0x5298], R4 ;  /* 0x0052980401007387 */ /* 0x0001e40000100a00 */
[----:B0-----:R-:W3:Y:S01]  /*4fef0*/  LDL.LU R4, [R1+0x330] ;  /* 0x0003300001047983 */ /* 0x001ee20000300800 */
[----:B------:R-:W3:Y:S02]  /*4ff00*/  LDL.LU R5, [R1+0x334] ;  /* 0x0003340001057983 */ /* 0x000ee40000300800 */
[----:B------:R-:W2:Y:S02]  /*4ff10*/  LDL.LU R6, [R1+0x338] ;  /* 0x0003380001067983 */ /* 0x000ea40000300800 */
[----:B------:R-:W2:Y:S01]  /*4ff20*/  LDL.LU R7, [R1+0x33c] ;  /* 0x00033c0001077983 */ /* 0x000ea20000300800 */
[C---:B----4-:R-:W-:Y:S01]  /*4ff30*/  HMMA.16816.F32.BF16 R12, R20.reuse, R26, R12 ;  /* 0x0000001a140c723c */ /* 0x050fe2000004180c */
[----:B--2---:R-:W-:Y:S01]  /*4ff40*/  STL.64 [R1+0x52b0], R6 ;  /* 0x0052b00601007387 */ /* 0x004fe20000100a00 */
[----:B---3--:R0:W-:Y:S03]  /*4ff50*/  STL.64 [R1+0x52a8], R4 ;  /* 0x0052a80401007387 */ /* 0x0081e60000100a00 */
        /* <DEDUP_REMOVED lines=8> */
[----:B------:R-:W4:Y:S02]  /*4ffe0*/  LDL.LU.64 R12, [R1+0x52d0] ;  /* 0x0052d000010c7983 */ /* 0x000f240000300a00 */
[----:B------:R-:W-:Y:S01]  /*4fff0*/  STL.64 [R1+0x51c0], R26 ;  /* 0x0051c01a01007387 */ /* 0x000fe20000100a00 */
[C---:B---3--:R-:W-:Y:S11]  /*50000*/  HMMA.16816.F32.BF16 R8, R20.reuse, R14, R8 ;  /* 0x0000000e1408723c */ /* 0x048ff60000041808 */
[----:B------:R-:W-:Y:S11]  /*50010*/  @!UPT UIADD3 URZ, URZ, URZ, URZ ;  /* 0x0000003f3f3ff290 */ /* 0x000ff6000fffe03f */
[----:B------:R-:W-:Y:S01]  /*50020*/  @!UPT UIADD3 URZ, URZ, URZ, URZ ;  /* 0x0000003f3f3ff290 */ /* 0x000fe2000fffe03f */
[----:B------:R-:W-:Y:S01]  /*50030*/  STL.64 [R1+0x360], R8 ;  /* 0x0003600801007387 */ /* 0x000fe20000100a00 */
[----:B------:R0:W-:Y:S03]  /*50040*/  STL.64 [R1+0x368], R10 ;  /* 0x0003680a01007387 */ /* 0x0001e60000100a00 */
        /* <DEDUP_REMOVED lines=27> */
[----:B0-----:R-:W4:Y:S01]  /*50200*/  LDL.LU.64 R18, [R1+0x5290] ;  /* 0x0052900001127983 */ /* 0x001f220000300a00 */
[----:B------:R-:W-:Y:S02]  /*50210*/  IMAD.MOV.U32 R6, RZ, RZ, R29 ;  /* 0x000000ffff067224 */ /* 0x000fe400078e001d */
[----:B--2---:R-:W-:Y:S02]  /*50220*/  IMAD.MOV.U32 R26, RZ, RZ, R5 ;  /* 0x000000ffff1a7224 */ /* 0x004fe400078e0005 */
[----:B------:R-:W-:Y:S01]  /*50230*/  IMAD.MOV.U32 R27, RZ, RZ, R4 ;  /* 0x000000ffff1b7224 */ /* 0x000fe200078e0004 */
[----:B----4-:R-:W-:Y:S11]  /*50240*/  HMMA.16816.F32.BF16 R12, R20, R18, R12 ;  /* 0x00000012140c723c */ /* 0x010ff6000004180c */
[----:B------:R-:W-:Y:S11]  /*50250*/  @!UPT UIADD3 URZ, URZ, URZ, URZ ;  /* 0x0000003f3f3ff290 */ /* 0x000ff6000fffe03f */
[----:B------:R-:W-:Y:S01]  /*50260*/  @!UPT UIADD3 URZ, URZ, URZ, URZ ;  /* 0x0000003f3f3ff290 */ /* 0x000fe2000fffe03f */
[----:B------:R0:W-:Y:S01]  /*50270*/  STL.64 [R1+0x320], R12 ;  /* 0x0003200c01007387 */ /* 0x0001e20000100a00 */
[----:B------:R1:W-:Y:S02]  /*50280*/  STL.64 [R1+0x328], R14 ;  /* 0x0003280e01007387 */ /* 0x0003e40000100a00 */
[----:B------:R-:W-:Y:S01]  /*50290*/  STL.64 [R1+0x51d8], R26 ;  /* 0x0051d81a01007387 */ /* 0x000fe20000100a00 */
[----:B0-----:R-:W2:Y:S01]  /*502a0*/  LDL.LU R12, [R1+0x280] ;  /* 0x00028000010c7983 */ /* 0x001ea20000300800 */
[----:B------:R-:W2:Y:S02]  /*502b0*/  LDL.LU R13, [R1+0x284] ;  /* 0x00028400010d7983 */ /* 0x000ea40000300800 */
[----:B-1----:R-:W3:Y:S02]  /*502c0*/  LDL.LU R14, [R1+0x288] ;  /* 0x00028800010e7983 */ /* 0x002ee40000300800 */
[----:B------:R-:W3:Y:S01]  /*502d0*/  LDL.LU R15, [R1+0x28c] ;  /* 0x00028c00010f7983 */ /* 0x000ee20000300800 */
[----:B------:R-:W4:Y:S01]  /*502e0*/  LDL.LU R16, [R1+0x2c0] ;  /* 0x0002c00001107983 */ /* 0x000f220000300800 */
[----:B------:R-:W4:Y:S02]  /*502f0*/  LDL.LU R17, [R1+0x2c4] ;  /* 0x0002c40001117983 */ /* 0x000f240000300800 */
[----:B------:R-:W2:Y:S02]  /*50300*/  LDL.LU R18, [R1+0x2c8] ;  /* 0x0002c80001127983 */ /* 0x000ea40000300800 */
[----:B------:R-:W2:Y:S01]  /*50310*/  LDL.LU R19, [R1+0x2cc] ;  /* 0x0002cc0001137983 */ /* 0x000ea20000300800 */
[----:B------:R-:W3:Y:S01]  /*50320*/  LDL.LU R29, [R1+0x528c] ;  /* 0x00528c00011d7983 */ /* 0x000ee20000300800 */
[----:B------:R-:W-:-:S02]  /*50330*/  IMAD.MOV.U32 R7, RZ, RZ, R9 ;  /* 0x000000ffff077224 */ /* 0x000fc400078e0009 */
[----:B------:R-:W3:Y:S02]  /*50340*/  LDL.LU R9, [R1+0x5288] ;  /* 0x0052880001097983 */ /* 0x000ee40000300800 */
[----:B------:R-:W-:Y:S01]  /*50350*/  IMAD.MOV.U32 R11, RZ, RZ, R25 ;  /* 0x000000ffff0b7224 */ /* 0x000fe200078e0019 */
[----:B------:R0:W-:Y:S02]  /*50360*/  STL.64 [R1+0x5228], R6 ;  /* 0x0052280601007387 */ /* 0x0001e40000100a00 */
[----:B0-----:R-:W-:Y:S02]  /*50370*/  IMAD.MOV.U32 R6, RZ, RZ, R8 ;  /* 0x000000ffff067224 */ /* 0x001fe400078e0008 */
[----:B------:R-:W-:Y:S01]  /*50380*/  IMAD.MOV.U32 R7, RZ, RZ, R28 ;  /* 0x000000ffff077224 */ /* 0x000fe200078e001c */
[----:B--2---:R0:W-:Y:S01]  /*50390*/  STL.64 [R1+0x5210], R18 ;  /* 0x0052101201007387 */ /* 0x0041e20000100a00 */
[----:B----4-:R-:W-:Y:S02]  /*503a0*/  STL.64 [R1+0x5208], R16 ;  /* 0x0052081001007387 */ /* 0x010fe40000100a00 */
[----:B---3--:R-:W-:-:S02]  /*503b0*/  IMAD.MOV.U32 R10, RZ, RZ, R29 ;  /* 0x000000ffff0a7224 */ /* 0x008fc400078e001d */
[----:B0-----:R-:W-:Y:S02]  /*503c0*/  IMAD.MOV.U32 R18, RZ, RZ, R24 ;  /* 0x000000ffff127224 */ /* 0x001fe400078e0018 */
[----:B------:R-:W-:Y:S01]  /*503d0*/  IMAD.MOV.U32 R19, RZ, RZ, R3 ;  /* 0x000000ffff137224 */ /* 0x000fe200078e0003 */
[----:B------:R-:W2:Y:S01]  /*503e0*/  LDL.LU R24, [R1+0x5284] ;  /* 0x0052840001187983 */ /* 0x000ea20000300800 */
[----:B------:R-:W3:Y:S02]  /*503f0*/  LDL.LU R3, [R1+0x5280] ;  /* 0x0052800001037983 */ /* 0x000ee40000300800 */
[----:B------:R-:W4:Y:S02]  /*50400*/  LDL.LU R8, [R1+0x527c] ;  /* 0x00527c0001087983 */ /* 0x000f240000300800 */
[----:B------:R-:W3:Y:S01]  /*50410*/  LDL.LU R28, [R1+0x5278] ;  /* 0x00527800011c7983 */ /* 0x000ee20000300800 */
[----:B------:R0:W-:Y:S01]  /*50420*/  STL.64 [R1+0x5240], R6 ;  /* 0x0052400601007387 */ /* 0x0001e20000100a00 */
[----:B------:R1:W-:Y:S02]  /*50430*/  STL.64 [R1+0x5248], R10 ;  /* 0x0052480a01007387 */ /* 0x0003e40000100a00 */
[----:B------:R-:W3:Y:S02]  /*50440*/  LDL.LU R4, [R1+0x2f0] ;  /* 0x0002f00001047983 */ /* 0x000ee40000300800 */
[----:B------:R-:W3:Y:S01]  /*50450*/  LDL.LU R5, [R1+0x2f4] ;  /* 0x0002f40001057983 */ /* 0x000ee20000300800 */
[----:B0-----:R-:W3:Y:S01]  /*50460*/  LDL.LU R6, [R1+0x2f8] ;  /* 0x0002f80001067983 */ /* 0x001ee20000300800 */
[----:B------:R-:W3:Y:S02]  /*50470*/  LDL.LU R7, [R1+0x2fc] ;  /* 0x0002fc0001077983 */ /* 0x000ee40000300800 */
[----:B-1----:R-:W-:-:S02]  /*50480*/  IMAD.MOV.U32 R11, RZ, RZ, R9 ;  /* 0x000000ffff0b7224 */ /* 0x002fc400078e0009 */
[----:B--2---:R-:W-:Y:S01]  /*50490*/  IMAD.MOV.U32 R10, RZ, RZ, R24 ;  /* 0x000000ffff0a7224 */ /* 0x004fe200078e0018 */
[----:B---3--:R-:W-:Y:S01]  /*504a0*/  STL.64 [R1+0x5258], R6 ;  /* 0x0052580601007387 */ /* 0x008fe20000100a00 */
[----:B------:R0:W-:Y:S03]  /*504b0*/  STL.64 [R1+0x5250], R4 ;  /* 0x0052500401007387 */ /* 0x0001e60000100a00 */
[----:B------:R-:W-:Y:S01]  /*504c0*/  STL.64 [R1+0x5260], R10 ;  /* 0x0052600a01007387 */ /* 0x000fe20000100a00 */
        /* <DEDUP_REMOVED lines=10> */
[----:B------:R0:W-:Y:S01]  /*50570*/  STL.64 [R1+0x5220], R18 ;  /* 0x0052201201007387 */ /* 0x0001e20000100a00 */
        /* <DEDUP_REMOVED lines=8> */
[----:B------:R-:W2:Y:S02]  /*50600*/  LDL.LU R18, [R1+0x2e8] ;  /* 0x0002e80001127983 */ /* 0x000ea40000300800 */
[----:B------:R-:W2:Y:S01]  /*50610*/  LDL.LU R19, [R1+0x2ec] ;  /* 0x0002ec0001137983 */ /* 0x000ea20000300800 */
[----:B------:R-:W3:Y:S04]  /*50620*/  LDL.64 R26, [R1+0x18] ;  /* 0x00001800011a7983 */ /* 0x000ee80000100a00 */
[----:B---3--:R0:W-:Y:S04]  /*50630*/  STL.64 [R1+0x51e0], R26 ;  /* 0x0051e01a01007387 */ /* 0x0081e80000100a00 */
[----:B0-----:R-:W3:Y:S01]  /*50640*/  LDL.64 R26, [R1+0x28] ;  /* 0x00002800011a7983 */ /* 0x001ee20000100a00 */
[----:B----4-:R-:W-:-:S02]  /*50650*/  IMAD.MOV.U32 R10, RZ, RZ, R8 ;  /* 0x000000ffff0a7224 */ /* 0x010fc400078e0008 */
[----:B------:R-:W-:Y:S01]  /*50660*/  IMAD.MOV.U32 R11, RZ, RZ, R3 ;  /* 0x000000ffff0b7224 */ /* 0x000fe200078e0003 */
[----:B---3--:R0:W-:Y:S01]  /*50670*/  STL.64 [R1+0x5218], R26 ;  /* 0x0052181a01007387 */ /* 0x0081e20000100a00 */
[----:B------:R-:W3:Y:S02]  /*50680*/  LDL.LU R24, [R1+0x680] ;  /* 0x0006800001187983 */ /* 0x000ee40000300800 */
[----:B------:R-:W3:Y:S01]  /*50690*/  LDL.LU R25, [R1+0x684] ;  /* 0x0006840001197983 */ /* 0x000ee20000300800 */
[----:B0-----:R-:W3:Y:S01]  /*506a0*/  LDL.LU R26, [R1+0x688] ;  /* 0x00068800011a7983 */ /* 0x001ee20000300800 */
[----:B------:R-:W3:Y:S02]  /*506b0*/  LDL.LU R27, [R1+0x68c] ;  /* 0x00068c00011b7983 */ /* 0x000ee40000300800 */
[----:B------:R-:W-:Y:S02]  /*506c0*/  STL.64 [R1+0x51d0], R14 ;  /* 0x0051d00e01007387 */ /* 0x000fe40000100a00 */
[----:B------:R0:W-:Y:S02]  /*506d0*/  STL.64 [R1+0x51c8], R12 ;  /* 0x0051c80c01007387 */ /* 0x0001e40000100a00 */
[----:B0-----:R-:W4:Y:S01]  /*506e0*/  LDL.LU R12, [R1+0x290] ;  /* 0x00029000010c7983 */ /* 0x001f220000300800 */
[----:B------:R-:W4:Y:S02]  /*506f0*/  LDL.LU R13, [R1+0x294] ;  /* 0x00029400010d7983 */ /* 0x000f240000300800 */
[----:B------:R-:W2:Y:S02]  /*50700*/  LDL.LU R14, [R1+0x298] ;  /* 0x00029800010e7983 */ /* 0x000ea40000300800 */
[----:B------:R-:W2:Y:S01]  /*50710*/  LDL.LU R15, [R1+0x29c] ;  /* 0x00029c00010f7983 */ /* 0x000ea20000300800 */
[C---:B------:R-:W-:Y:S01]  /*50720*/  HMMA.16816.F32.BF16 R8, R20.reuse, R10, R4 ;  /* 0x0000000a1408723c */ /* 0x040fe20000041804 */
[----:B--2---:R-:W-:Y:S01]  /*50730*/  STL.64 [R1+0x51f0], R14 ;  /* 0x0051f00e01007387 */ /* 0x004fe20000100a00 */
[----:B----4-:R0:W-:Y:S03]  /*50740*/  STL.64 [R1+0x51e8], R12 ;  /* 0x0051e80c01007387 */ /* 0x0101e60000100a00 */
[----:B0-----:R-:W2:Y:S01]  /*50750*/  LDL.LU R12, [R1+0x2b0] ;  /* 0x0002b000010c7983 */ /* 0x001ea20000300800 */
[----:B------:R-:W2:Y:S02]  /*50760*/  LDL.LU R13, [R1+0x2b4] ;  /* 0x0002b400010d7983 */ /* 0x000ea40000300800 */
[----:B------:R-:W2:Y:S02]  /*50770*/  LDL.LU R14, [R1+0x2b8] ;  /* 0x0002b800010e7983 */ /* 0x000ea40000300800 */
[----:B------:R-:W2:Y:S01]  /*50780*/  LDL.LU R15, [R1+0x2bc] ;  /* 0x0002bc00010f7983 */ /* 0x000ea20000300800 */
[----:B------:R-:W4:Y:S01]  /*50790*/  LDL.LU.64 R6, [R1+0x5270] ;  /* 0x0052700001067983 */ /* 0x000f220000300a00 */
[----:B------:R-:W4:Y:S11]  /*507a0*/  LDL.LU.64 R4, [R1+0x5268] ;  /* 0x0052680001047983 */ /* 0x000f360000300a00 */
[----:B------:R-:W-:Y:S02]  /*507b0*/  STL.64 [R1+0x310], R8 ;  /* 0x0003100801007387 */ /* 0x000fe40000100a00 */
[----:B------:R0:W-:Y:S02]  /*507c0*/  STL.64 [R1+0x318], R10 ;  /* 0x0003180a01007387 */ /* 0x0001e40000100a00 */
        /* <DEDUP_REMOVED lines=9> */
[----:B------:R-:W4:Y:S11]  /*50860*/  LDL.LU.64 R6, [R1+0x5240] ;  /* 0x0052400001067983 */ /* 0x000f360000300a00 */
[----:B------:R-:W-:Y:S10]  /*50870*/  @!UPT UIADD3 URZ, URZ, URZ, URZ ;  /* 0x0000003f3f3ff290 */ /* 0x000ff4000fffe03f */
[----:B------:R0:W-:Y:S01]  /*50880*/  STL.64 [R1+0x2f0], R8 ;  /* 0x0002f00801007387 */ /* 0x0001e20000100a00 */
[----:B------:R1:W-:Y:S03]  /*50890*/  STL.64 [R1+0x2f8], R10 ;  /* 0x0002f80a01007387 */ /* 0x0003e60000100a00 */
[----:B0-----:R-:W2:Y:S01]  /*508a0*/  LDL.LU R8, [R1+0x270] ;  /* 0x0002700001087983 */ /* 0x001ea20000300800 */
[----:B------:R-:W2:Y:S02]  /*508b0*/  LDL.LU R9, [R1+0x274] ;  /* 0x0002740001097983 */ /* 0x000ea40000300800 */
[----:B-1----:R-:W2:Y:S02]  /*508c0*/  LDL.LU R10, [R1+0x278] ;  /* 0x00027800010a7983 */ /* 0x002ea40000300800 */
[----:B------:R-:W2:Y:S01]  /*508d0*/  LDL.LU R11, [R1+0x27c] ;  /* 0x00027c00010b7983 */ /* 0x000ea20000300800 */
        /* <DEDUP_REMOVED lines=8> */
[----:B------:R-:W3:Y:S11]  /*50960*/  LDL.LU.64 R18, [R1+0x5220] ;  /* 0x0052200001127983 */ /* 0x000ef60000300a00 */
[----:B------:R-:W-:Y:S10]  /*50970*/  @!UPT UIADD3 URZ, URZ, URZ, URZ ;  /* 0x0000003f3f3ff290 */ /* 0x000ff4000fffe03f */
[----:B------:R-:W-:Y:S01]  /*50980*/  STL.64 [R1+0x2d0], R4 ;  /* 0x0002d00401007387 */ /* 0x000fe20000100a00 */
[----:B------:R-:W-:Y:S02]  /*50990*/  STL.64 [R1+0x2d8], R6 ;  /* 0x0002d80601007387 */ /* 0x000fe40000100a00 */
[----:B------:R-:W0:Y:S02]  /*509a0*/  LDSM.16.MT88.4 R4, [R28+0xc280] ;  /* 0x00c280001c04783b */ /* 0x000e240000004200 */
[----:B0-----:R-:W-:Y:S02]  /*509b0*/  STL.64 [R1+0x5110], R6 ;  /* 0x0051100601007387 */ /* 0x001fe40000100a00 */
[----:B------:R-:W-:Y:S01]  /*509c0*/  STL.64 [R1+0x5108], R4 ;  /* 0x0051080401007387 */ /* 0x000fe20000100a00 */
[----:B---3--:R-:W-:Y:S01]  /*509d0*/  HMMA.16816.F32.BF16 R16, R20, R18, R24 ;  /* 0x000000121410723c */ /* 0x008fe20000041818 */
[----:B------:R-:W3:Y:S11]  /*509e0*/  LDL.LU.64 R26, [R1+0x5218] ;  /* 0x00521800011a7983 */ /* 0x000ef60000300a00 */
[----:B------:R-:W-:Y:S11]  /*509f0*/  @!UPT UIADD3 URZ, URZ, URZ, URZ ;  /* 0x0000003f3f3ff290 */ /* 0x000ff6000fffe03f */
[----:B------:R-:W-:Y:S01]  /*50a00*/  STL.64 [R1+0x680], R16 ;  /* 0x0006801001007387 */ /* 0x000fe20000100a00 */
[----:B------:R0:W-:Y:S03]  /*50a10*/  STL.64 [R1+0x688], R18 ;  /* 0x0006881201007387 */ /* 0x0001e60000100a00 */
[----:B0-----:R-:W4:Y:S01]  /*50a20*/  LDL.LU.64 R18, [R1+0x5210] ;  /* 0x0052100001127983 */ /* 0x001f220000300a00 */
[----:B------:R-:W4:Y:S02]  /*50a30*/  LDL.LU.64 R16, [R1+0x5208] ;  /* 0x0052080001107983 */ /* 0x000f240000300a00 */
[----:B------:R-:W-:Y:S02]  /*50a40*/  IMAD.MOV.U32 R6, RZ, RZ, R2 ;  /* 0x000000ffff067224 */ /* 0x000fe400078e0002 */
[----:B------:R-:W-:-:S07]  /*50a50*/  IMAD.MOV.U32 R7, RZ, RZ, R0 ;  /* 0x000000ffff077224 */ /* 0x000fce00078e0000 */
[----:B----4-:R-:W-:Y:S01]  /*50a60*/  HMMA.16816.F32.BF16 R20, R20, R6, R16 ;  /* 0x000000061414723c */ /* 0x010fe20000041810 */
[----:B------:R-:W2:Y:S01]  /*50a70*/  LDL.LU.64 R18, [R1+0x5200] ;  /* 0x0052000001127983 */ /* 0x000ea20000300a00 */
[----:B------:R-:W2:Y:S11]  /*50a80*/  LDL.LU.64 R16, [R1+0x51f8] ;  /* 0x0051f80001107983 */ /* 0x000eb60000300a00 */
[----:B------:R-:W-:Y:S10]  /*50a90*/  @!UPT UIADD3 URZ, URZ, URZ, URZ ;  /* 0x0000003f3f3ff290 */ /* 0x000ff4000fffe03f */
[----:B------:R-:W-:Y:S01]  /*50aa0*/  STL.64 [R1+0x2c0], R20 ;  /* 0x0002c01401007387 */ /* 0x000fe20000100a00 */
[----:B------:R0:W-:Y:S03]  /*50ab0*/  STL.64 [R1+0x2c8], R22 ;  /* 0x0002c81601007387 */ /* 0x0001e60000100a00 */
[----:B0-----:R-:W4:Y:S01]  /*50ac0*/  LDL.64 R22, [R1+0x38] ;  /* 0x0000380001167983 */ /* 0x001f220000100a00 */
[----:B---3--:R-:W-:Y:S02]  /*50ad0*/  IMAD.MOV.U32 R2, RZ, RZ, R26 ;  /* 0x000000ffff027224 */ /* 0x008fe400078e001a */
[----:B------:R-:W-:Y:S01]  /*50ae0*/  IMAD.MOV.U32 R0, RZ, RZ, R27 ;  /* 0x000000ffff007224 */ /* 0x000fe200078e001b */
[C---:B--2---:R-:W-:Y:S01]  /*50af0*/  HMMA.16816.F32.BF16 R12, R16.reuse, R26, R12 ;  /* 0x0000001a100c723c */ /* 0x044fe2000004180c */
[----:B----4-:R0:W-:Y:S01]  /*50b00*/  STL.64 [R1+0x51a0], R22 ;  /* 0x0051a01601007387 */ /* 0x0101e20000100a00 */
[----:B------:R-:W2:Y:S02]  /*50b10*/  LDL.LU R20, [R1+0x260] ;  /* 0x0002600001147983 */ /* 0x000ea40000300800 */
[----:B------:R-:W2:Y:S01]  /*50b20*/  LDL.LU R21, [R1+0x264] ;  /* 0x0002640001157983 */ /* 0x000ea20000300800 */
[----:B0-----:R-:W2:Y:S01]  /*50b30*/  LDL.LU R22, [R1+0x268] ;  /* 0x0002680001167983 */ /* 0x001ea20000300800 */
[----:B------:R-:W2:Y:S02]  /*50b40*/  LDL.LU R23, [R1+0x26c] ;  /* 0x00026c0001177983 */ /* 0x000ea40000300800 */
[----:B------:R0:W-:Y:S02]  /*50b50*/  STL.64 [R1+0x5120], R6 ;  /* 0x0051200601007387 */ /* 0x0001e40000100a00 */
[----:B------:R-:W3:Y:S01]  /*50b60*/  LDL.LU R4, [R1+0x2a0] ;  /* 0x0002a00001047983 */ /* 0x000ee20000300800 */
[----:B------:R-:W3:Y:S04]  /*50b70*/  LDL.LU R5, [R1+0x2a4] ;  /* 0x0002a40001057983 */ /* 0x000ee80000300800 */
[----:B0-----:R-:W3:Y:S01]  /*50b80*/  LDL.LU R6, [R1+0x2a8] ;  /* 0x0002a80001067983 */ /* 0x001ee20000300800 */
[----:B------:R-:W3:Y:S07]  /*50b90*/  LDL.LU R7, [R1+0x2ac] ;  /* 0x0002ac0001077983 */ /* 0x000eee0000300800 */
[----:B------:R-:W-:Y:S02]  /*50ba0*/  STL.64 [R1+0x2b0], R12 ;  /* 0x0002b00c01007387 */ /* 0x000fe40000100a00 */
[----:B------:R0:W-:Y:S02]  /*50bb0*/  STL.64 [R1+0x2b8], R14 ;  /* 0x0002b80e01007387 */ /* 0x0001e40000100a00 */
[----:B0-----:R-:W4:Y:S01]  /*50bc0*/  LDL.LU.64 R14, [R1+0x51f0] ;  /* 0x0051f000010e7983 */ /* 0x001f220000300a00 */
[----:B------:R-:W4:Y:S02]  /*50bd0*/  LDL.LU.64 R12, [R1+0x51e8] ;  /* 0x0051e800010c7983 */ /* 0x000f240000300a00 */
[----:B------:R-:W3:Y:S02]  /*50be0*/  LDL.LU.64 R26, [R1+0x51e0] ;  /* 0x0051e000011a7983 */ /* 0x000ee40000300a00 */
[C---:B---3--:R-:W-:Y:S01]  /*50bf0*/  HMMA.16816.F32.BF16 R4, R16.reuse, R26, R4 ;  /* 0x0000001a1004723c */ /* 0x048fe20000041804 */
[----:B------:R-:W-:Y:S11]  /*50c00*/  IMAD.MOV.U32 R3, RZ, RZ, R27 ;  /* 0x000000ffff037224 */ /* 0x000ff600078e001b */
[----:B------:R-:W-:Y:S11]  /*50c10*/  @!UPT UIADD3 URZ, URZ, URZ, URZ ;  /* 0x0000003f3f3ff290 */ /* 0x000ff6000fffe03f */
[----:B------:R0:W-:Y:S01]  /*50c20*/  STL.64 [R1+0x2a0], R4 ;  /* 0x0002a00401007387 */ /* 0x0001e20000100a00 */
[----:B------:R-:W-:Y:S02]  /*50c30*/  STL.64 [R1+0x2a8], R6 ;  /* 0x0002a80601007387 */ /* 0x000fe40000100a00 */
[----:B0-----:R-:W-:Y:S02]  /*50c40*/  IMAD.MOV.U32 R4, RZ, RZ, R26 ;  /* 0x000000ffff047224 */ /* 0x001fe400078e001a */
[----:B------:R-:W4:Y:S02]  /*50c50*/  LDL.LU.64 R26, [R1+0x51d8] ;  /* 0x0051d800011a7983 */ /* 0x000f240000300a00 */
[C---:B----4-:R-:W-:Y:S02]  /*50c60*/  HMMA.16816.F32.BF16 R24, R16.reuse, R26, R12 ;  /* 0x0000001a1018723c */ /* 0x050fe4000004180c */
        /* <DEDUP_REMOVED lines=13> */
[----:B------:R0:W-:Y:S02]  /*50d40*/  STL [R1+0x50b8], R26 ;  /* 0x0050b81a01007387 */ /* 0x0001e40000100800 */
[----:B------:R1:W-:Y:S01]  /*50d50*/  STL [R1+0x50b4], R27 ;  /* 0x0050b41b01007387 */ /* 0x0003e20000100800 */
[----:B------:R-:W2:Y:S01]  /*50d60*/  LDL.LU R24, [R1+0x250] ;  /* 0x0002500001187983 */ /* 0x000ea20000300800 */
[----:B------:R-:W2:Y:S03]  /*50d70*/  LDL.LU R25, [R1+0x254] ;  /* 0x0002540001197983 */ /* 0x000ea60000300800 */
[----:B0-----:R-:W2:Y:S01]  /*50d80*/  LDL.LU R26, [R1+0x258] ;  /* 0x00025800011a7983 */ /* 0x001ea20000300800 */
[----:B-1----:R-:W2:Y:S01]  /*50d90*/  LDL.LU R27, [R1+0x25c] ;  /* 0x00025c00011b7983 */ /* 0x002ea20000300800 */
[C---:B---3--:R-:W-:Y:S11]  /*50da0*/  HMMA.16816.F32.BF16 R8, R16.reuse, R14, R8 ;  /* 0x0000000e1008723c */ /* 0x048ff60000041808 */
[----:B------:R-:W-:Y:S11]  /*50db0*/  @!UPT UIADD3 URZ, URZ, URZ, URZ ;  /* 0x0000003f3f3ff290 */ /* 0x000ff6000fffe03f */
[----:B------:R-:W-:Y:S01]  /*50dc0*/  @!UPT UIADD3 URZ, URZ, URZ, URZ ;  /* 0x0000003f3f3ff290 */ /* 0x000fe2000fffe03f */
[----:B------:R-:W-:Y:S01]  /*50dd0*/  STL.64 [R1+0x270], R8 ;  /* 0x0002700801007387 */ /* 0x000fe20000100a00 */
[----:B------:R0:W-:Y:S03]  /*50de0*/  STL.64 [R1+0x278], R10 ;  /* 0x0002780a01007387 */ /* 0x0001e60000100a00 */
[----:B0-----:R-:W2:Y:S01]  /*50df0*/  LDL.LU.64 R10, [R1+0x51a8] ;  /* 0x0051a800010a7983 */ /* 0x001ea20000300a00 */
[----:B------:R-:W-:Y:S02]  /*50e00*/  STL.64 [R1+0x5090], R14 ;  /* 0x0050900e01007387 */ /* 0x000fe40000100a00 */
[----:B----4-:R0:W-:Y:S02]  /*50e10*/  STL.64 [R1+0x5088], R12 ;  /* 0x0050880c01007387 */ /* 0x0101e40000100a00 */
        /* <DEDUP_REMOVED lines=8> */
[----:B------:R0:W-:Y:S03]  /*50ea0*/  STL.64 [R1+0x268], R22 ;  /* 0x0002681601007387 */ /* 0x0001e60000100a00 */
[----:B0-----:R-:W2:Y:S01]  /*50eb0*/  LDL.LU.64 R22, [R1+0x51a0] ;  /* 0x0051a00001167983 */ /* 0x001ea20000300a00 */
[----:B------:R-:W-:Y:S02]  /*50ec0*/  STL [R1+0x50bc], R11 ;  /* 0x0050bc0b01007387 */ /* 0x000fe40000100800 */
[----:B------:R0:W-:Y:S02]  /*50ed0*/  STL [R1+0x516c], R10 ;  /* 0x00516c0a01007387 */ /* 0x0001e40000100800 */
[----:B0-----:R-:W4:Y:S01]  /*50ee0*/  LDL.64 R10, [R1+0x148] ;  /* 0x00014800010a7983 */ /* 0x001f220000100a00 */
[C---:B--2---:R-:W-:Y:S01]  /*50ef0*/  HMMA.16816.F32.BF16 R24, R16.reuse, R22, R24 ;  /* 0x000000161018723c */ /* 0x044fe20000041818 */
[----:B------:R-:W-:Y:S11]  /*50f00*/  IMAD.MOV.U32 R29, RZ, RZ, R22 ;  /* 0x000000ffff1d7224 */ /* 0x000ff600078e0016 */
[----:B------:R-:W-:Y:S11]  /*50f10*/  @!UPT UIADD3 URZ, URZ, URZ, URZ ;  /* 0x0000003f3f3ff290 */ /* 0x000ff6000fffe03f */
[----:B------:R0:W-:Y:S02]  /*50f20*/  STL.64 [R1+0x250], R24 ;  /* 0x0002501801007387 */ /* 0x0001e40000100a00 */
[----:B0-----:R-:W-:Y:S02]  /*50f30*/  IMAD.MOV.U32 R24, RZ, RZ, R23 ;  /* 0x000000ffff187224 */ /* 0x001fe400078e0017 */
[----:B------:R-:W0:Y:S04]  /*50f40*/  LDSM.16.MT88.4 R20, [R28+0xc300] ;  /* 0x00c300001c14783b */ /* 0x000e280000004200 */
[----:B------:R-:W-:Y:S01]  /*50f50*/  STL.64 [R1+0x258], R26 ;  /* 0x0002581a01007387 */ /* 0x000fe20000100a00 */
[----:B------:R1:W-:Y:S03]  /*50f60*/  STL [R1+0x5168], R24 ;  /* 0x0051681801007387 */ /* 0x0003e60000100800 */
[----:B-1----:R-:W4:Y:S01]  /*50f70*/  LDL.LU R24, [R1+0x660] ;  /* 0x0006600001187983 */ /* 0x002f220000300800 */
[----:B------:R-:W4:Y:S02]  /*50f80*/  LDL.LU R25, [R1+0x664] ;  /* 0x0006640001197983 */ /* 0x000f240000300800 */
[----:B------:R-:W4:Y:S02]  /*50f90*/  LDL.LU R26, [R1+0x668] ;  /* 0x00066800011a7983 */ /* 0x000f240000300800 */
[----:B------:R-:W4:Y:S01]  /*50fa0*/  LDL.LU R27, [R1+0x66c] ;  /* 0x00066c00011b7983 */ /* 0x000f220000300800 */
[----:B0-----:R0:W-:Y:S01]  /*50fb0*/  STL.64 [R1+0x4fa0], R22 ;  /* 0x004fa01601007387 */ /* 0x0011e20000100a00 */
[----:B------:R-:W-:Y:S03]  /*50fc0*/  STL.64 [R1+0x4f98], R20 ;  /* 0x004f981401007387 */ /* 0x000fe60000100a00 */
[----:B0-----:R-:W3:Y:S02]  /*50fd0*/  LDL.64 R22, [R1+0x158] ;  /* 0x0001580001167983 */ /* 0x001ee40000100a00 */
[C---:B---3--:R-:W-:Y:S11]  /*50fe0*/  HMMA.16816.F32.BF16 R12, R16.reuse, R22, R12 ;  /* 0x00000016100c723c */ /* 0x048ff6000004180c */
[----:B------:R-:W-:Y:S11]  /*50ff0*/  @!UPT UIADD3 URZ, URZ, URZ, URZ ;  /* 0x0000003f3f3ff290 */ /* 0x000ff6000fffe03f */
[----:B------:R-:W-:Y:S01]  /*51000*/  @!UPT UIADD3 URZ, URZ, URZ, URZ ;  /* 0x0000003f3f3ff290 */ /* 0x000fe2000fffe03f */
[----:B------:R0:W-:Y:S02]  /*51010*/  STL.64 [R1+0x670], R12 ;  /* 0x0006700c01007387 */ /* 0x0001e40000100a00 */
[----:B0-----:R-:W-:Y:S02]  /*51020*/  IMAD.MOV.U32 R13, RZ, RZ, R22 ;  /* 0x000000ffff0d7224 */ /* 0x001fe400078e0016 */
[----:B------:R-:W-:Y:S02]  /*51030*/  IMAD.MOV.U32 R12, RZ, RZ, R23 ;  /* 0x000000ffff0c7224 */ /* 0x000fe400078e0017 */
[----:B----4-:R-:W-:Y:S01]  /*51040*/  HMMA.16816.F32.BF16 R20, R16, R10, R24 ;  /* 0x0000000a1014723c */ /* 0x010fe20000041818 */
[----:B------:R0:W-:Y:S02]  /*51050*/  STL.64 [R1+0x678], R14 ;  /* 0x0006780e01007387 */ /* 0x0001e40000100a00 */
[----:B0-----:R-:W-:Y:S02]  /*51060*/  IMAD.MOV.U32 R15, RZ, RZ, R10 ;  /* 0x000000ffff0f7224 */ /* 0x001fe400078e000a */
[----:B------:R-:W-:Y:S11]  /*51070*/  IMAD.MOV.U32 R14, RZ, RZ, R11 ;  /* 0x000000ffff0e7224 */ /* 0x000ff600078e000b */
[----:B------:R-:W-:Y:S07]  /*51080*/  @!UPT UIADD3 URZ, URZ, URZ, URZ ;  /* 0x0000003f3f3ff290 */ /* 0x000fee000fffe03f */
[----:B------:R-:W-:Y:S01]  /*51090*/  STL.64 [R1+0x660], R20 ;  /* 0x0006601401007387 */ /* 0x000fe20000100a00 */
[----:B------:R-:W-:Y:S02]  /*510a0*/  STL.64 [R1+0x668], R22 ;  /* 0x0006681601007387 */ /* 0x000fe40000100a00 */
[----:B------:R-:W-:Y:S02]  /*510b0*/  STL.64 [R1+0x50c8], R14 ;  /* 0x0050c80e01007387 */ /* 0x000fe40000100a00 */
[----:B------:R0:W-:Y:S02]  /*510c0*/  STL.64 [R1+0x50c0], R12 ;  /* 0x0050c00c01007387 */ /* 0x0001e40000100a00 */
[----:B0-----:R-:W2:Y:S01]  /*510d0*/  LDL.LU R12, [R1+0x5d0] ;  /* 0x0005d000010c7983 */ /* 0x001ea20000300800 */
[----:B------:R-:W2:Y:S02]  /*510e0*/  LDL.LU R13, [R1+0x5d4] ;  /* 0x0005d400010d7983 */ /* 0x000ea40000300800 */
[----:B------:R-:W3:Y:S02]  /*510f0*/  LDL.LU R14, [R1+0x5d8] ;  /* 0x0005d800010e7983 */ /* 0x000ee40000300800 */
[----:B------:R-:W3:Y:S02]  /*51100*/  LDL.LU R15, [R1+0x5dc] ;  /* 0x0005dc00010f7983 */ /* 0x000ee40000300800 */
[----:B---3--:R0:W-:Y:S01]  /*51110*/  STL.64 [R1+0x50d8], R14 ;  /* 0x0050d80e01007387 */ /* 0x0081e20000100a00 */
[----:B--2---:R-:W-:Y:S02]  /*51120*/  STL.64 [R1+0x50d0], R12 ;  /* 0x0050d00c01007387 */ /* 0x004fe40000100a00 */
[----:B0-----:R-:W-:-:S02]  /*51130*/  IMAD.MOV.U32 R14, RZ, RZ, R4 ;  /* 0x000000ffff0e7224 */ /* 0x001fc400078e0004 */
[----:B------:R-:W-:-:S05]  /*51140*/  IMAD.MOV.U32 R15, RZ, RZ, R3 ;  /* 0x000000ffff0f7224 */ /* 0x000fca00078e0003 */
[----:B------:R-:W-:Y:S01]  /*51150*/  STL.64 [R1+0x50f0], R14 ;  /* 0x0050f00e01007387 */ /* 0x000fe20000100a00 */
[----:B------:R-:W2:Y:S02]  /*51160*/  LDL.LU R8, [R1+0x630] ;  /* 0x0006300001087983 */ /* 0x000ea40000300800 */
[----:B------:R-:W2:Y:S02]  /*51170*/  LDL.LU R9, [R1+0x634] ;  /* 0x0006340001097983 */ /* 0x000ea40000300800 */
[----:B------:R-:W3:Y:S01]  /*51180*/  LDL.LU R10, [R1+0x638] ;  /* 0x00063800010a7983 */ /* 0x000ee20000300800 */
[----:B------:R-:W3:Y:S04]  /*51190*/  LDL.LU R11, [R1+0x63c] ;  /* 0x00063c00010b7983 */ /* 0x000ee80000300800 */
[----:B---3--:R0:W-:Y:S01]  /*511a0*/  STL.64 [R1+0x5178], R10 ;  /* 0x0051780a01007387 */ /* 0x0081e20000100a00 */
[----:B--2---:R-:W-:Y:S03]  /*511b0*/  STL.64 [R1+0x5170], R8 ;  /* 0x0051700801007387 */ /* 0x004fe60000100a00 */
[----:B0-----:R-:W2:Y:S04]  /*511c0*/  LDL.64 R10, [R1+0x128] ;  /* 0x00012800010a7983 */ /* 0x001ea80000100a00 */
[----:B--2---:R0:W-:Y:S01]  /*511d0*/  STL.64 [R1+0x5188], R10 ;  /* 0x0051880a01007387 */ /* 0x0041e20000100a00 */
[----:B------:R-:W2:Y:S03]  /*511e0*/  LDL.64 R26, [R1+0x118] ;  /* 0x00011800011a7983 */ /* 0x000ea60000100a00 */
[----:B0-----:R-:W3:Y:S04]  /*511f0*/  LDL.64 R10, [R1+0x138] ;  /* 0x00013800010a7983 */ /* 0x001ee80000100a00 */
[----:B--2---:R0:W-:Y:S01]  /*51200*/  STL.64 [R1+0x5180], R26 ;  /* 0x0051801a01007387 */ /* 0x0041e20000100a00 */
[----:B------:R-:W2:Y:S02]  /*51210*/  LDL.LU R24, [R1+0x640] ;  /* 0x0006400001187983 */ /* 0x000ea40000300800 */
[----:B------:R-:W2:Y:S01]  /*51220*/  LDL.LU R25, [R1+0x644] ;  /* 0x0006440001197983 */ /* 0x000ea20000300800 */
[----:B0-----:R-:W4:Y:S01]  /*51230*/  LDL.LU R26, [R1+0x648] ;  /* 0x00064800011a7983 */ /* 0x001f220000300800 */
[----:B------:R-:W4:Y:S03]  /*51240*/  LDL.LU R27, [R1+0x64c] ;  /* 0x00064c00011b7983 */ /* 0x000f260000300800 */
[----:B----4-:R-:W-:Y:S01]  /*51250*/  STL.64 [R1+0x5198], R26 ;  /* 0x0051981a01007387 */ /* 0x010fe20000100a00 */
[----:B--2---:R0:W-:Y:S03]  /*51260*/  STL.64 [R1+0x5190], R24 ;  /* 0x0051901801007387 */ /* 0x0041e60000100a00 */
[----:B0-----:R-:W3:Y:S01]  /*51270*/  LDL.LU R24, [R1+0x650] ;  /* 0x0006500001187983 */ /* 0x001ee20000300800 */
[----:B------:R-:W3:Y:S02]  /*51280*/  LDL.LU R25, [R1+0x654] ;  /* 0x0006540001197983 */ /* 0x000ee40000300800 */
[----:B------:R-:W3:Y:S02]  /*51290*/  LDL.LU R26, [R1+0x658] ;  /* 0x00065800011a7983 */ /* 0x000ee40000300800 */
[----:B------:R-:W3:Y:S01]  /*512a0*/  LDL.LU R27, [R1+0x65c] ;  /* 0x00065c00011b7983 */ /* 0x000ee20000300800 */
[----:B------:R-:W2:Y:S01]  /*512b0*/  LDL.64 R6, [R1+0xe8] ;  /* 0x0000e80001067983 */ /* 0x000ea20000100a00 */
[----:B------:R-:W-:-:S02]  /*512c0*/  IMAD.MOV.U32 R14, RZ, RZ, R2 ;  /* 0x000000ffff0e7224 */ /* 0x000fc400078e0002 */
[----:B------:R-:W-:Y:S01]  /*512d0*/  IMAD.MOV.U32 R15, RZ, RZ, R0 ;  /* 0x000000ffff0f7224 */ /* 0x000fe200078e0000 */
[----:B--2---:R0:W-:Y:S04]  /*512e0*/  STL.64 [R1+0x5138], R6 ;  /* 0x0051380601007387 */ /* 0x0041e80000100a00 */
[----:B0-----:R-:W2:Y:S04]  /*512f0*/  LDL.64 R6, [R1+0xf8] ;  /* 0x0000f80001067983 */ /* 0x001ea80000100a00 */
[----:B--2---:R0:W-:Y:S04]  /*51300*/  STL.64 [R1+0x5150], R6 ;  /* 0x0051500601007387 */ /* 0x0041e80000100a00 */
[----:B0-----:R-:W2:Y:S01]  /*51310*/  LDL.64 R6, [R1+0x108] ;  /* 0x0001080001067983 */ /* 0x001ea20000100a00 */
[----:B------:R0:W-:Y:S02]  /*51320*/  STL.64 [R1+0x5118], R14 ;  /* 0x0051180e01007387 */ /* 0x0001e40000100a00 */
        /* <DEDUP_REMOVED lines=10> */
[----:B---3--:R-:W-:Y:S01]  /*513d0*/  HMMA.16816.F32.BF16 R24, R16, R10, R24 ;  /* 0x0000000a1018723c */ /* 0x008fe20000041818 */
[----:B----4-:R-:W-:Y:S01]  /*513e0*/  STL.64 [R1+0x5148], R14 ;  /* 0x0051480e01007387 */ /* 0x010fe20000100a00 */
        /* <DEDUP_REMOVED lines=12> */
[----:B------:R-:W2:Y:S01]  /*514b0*/  LDL.LU R15, [R1+0x62c] ;  /* 0x00062c00010f7983 */ /* 0x000ea20000300800 */
[----:B------:R-:W3:Y:S01]  /*514c0*/  LDL R23, [R1+0x9d0] ;  /* 0x0009d00001177983 */ /* 0x000ee20000100800 */
[----:B------:R-:W-:Y:S02]  /*514d0*/  STL.64 [R1+0x650], R24 ;  /* 0x0006501801007387 */ /* 0x000fe40000100a00 */
[----:B------:R0:W-:Y:S02]  /*514e0*/  STL.64 [R1+0x658], R26 ;  /* 0x0006581a01007387 */ /* 0x0001e40000100a00 */
[----:B0-----:R-:W4:Y:S01]  /*514f0*/  LDL.LU.64 R26, [R1+0x5198] ;  /* 0x00519800011a7983 */ /* 0x001f220000300a00 */
[----:B------:R-:W4:Y:S02]  /*51500*/  LDL.LU.64 R24, [R1+0x5190] ;  /* 0x0051900001187983 */ /* 0x000f240000300a00 */
[----:B------:R-:W4:Y:S02]  /*51510*/  LDL.LU.64 R10, [R1+0x5188] ;  /* 0x00518800010a7983 */ /* 0x000f240000300a00 */
[----:B----4-:R-:W-:Y:S01]  /*51520*/  HMMA.16816.F32.BF16 R24, R16, R10, R24 ;  /* 0x0000000a1018723c */ /* 0x010fe20000041818 */
[----:B------:R-:W-:-:S02]  /*51530*/  IMAD.MOV.U32 R0, RZ, RZ, R10 ;  /* 0x000000ffff007224 */ /* 0x000fc400078e000a */
[----:B------:R-:W-:Y:S11]  /*51540*/  IMAD.MOV.U32 R2, RZ, RZ, R11 ;  /* 0x000000ffff027224 */ /* 0x000ff600078e000b */
[----:B------:R-:W-:Y:S09]  /*51550*/  @!UPT UIADD3 URZ, URZ, URZ, URZ ;  /* 0x0000003f3f3ff290 */ /* 0x000ff2000fffe03f */
[----:B------:R-:W-:Y:S01]  /*51560*/  STL.64 [R1+0x640], R24 ;  /* 0x0006401801007387 */ /* 0x000fe20000100a00 */
[----:B------:R0:W-:Y:S03]  /*51570*/  STL.64 [R1+0x648], R26 ;  /* 0x0006481a01007387 */ /* 0x0001e60000100a00 */
[----:B0-----:R-:W4:Y:S01]  /*51580*/  LDL.LU.64 R26, [R1+0x5180] ;  /* 0x00518000011a7983 */ /* 0x001f220000300a00 */
[----:B------:R-:W4:Y:S02]  /*51590*/  LDL.LU.64 R10, [R1+0x5178] ;  /* 0x00517800010a7983 */ /* 0x000f240000300a00 */
[----:B------:R-:W4:Y:S01]  /*515a0*/  LDL.LU.64 R8, [R1+0x5170] ;  /* 0x0051700001087983 */ /* 0x000f220000300a00 */
[C---:B--2---:R-:W-:Y:S08]  /*515b0*/  HMMA.16816.F32.BF16 R12, R16.reuse, R6, R12 ;  /* 0x00000006100c723c */ /* 0x044ff0000004180c */
[----:B----4-:R-:W-:Y:S01]  /*515c0*/  HMMA.16816.F32.BF16 R8, R16, R26, R8 ;  /* 0x0000001a1008723c */ /* 0x010fe20000041808 */
[----:B------:R-:W-:-:S06]  /*515d0*/  IMAD.MOV.U32 R25, RZ, RZ, R27 ;  /* 0x000000ffff197224 */ /* 0x000fcc00078e001b */
[----:B------:R-:W-:Y:S11]  /*515e0*/  IMAD.MOV.U32 R27, RZ, RZ, R6 ;  /* 0x000000ffff1b7224 */ /* 0x000ff600078e0006 */
[----:B------:R-:W-:Y:S05]  /*515f0*/  @!UPT UIADD3 URZ, URZ, URZ, URZ ;  /* 0x0000003f3f3ff290 */ /* 0x000fea000fffe03f */
[----:B------:R-:W-:Y:S01]  /*51600*/  STL.64 [R1+0x630], R8 ;  /* 0x0006300801007387 */ /* 0x000fe20000100a00 */
[----:B------:R0:W-:Y:S03]  /*51610*/  STL.64 [R1+0x638], R10 ;  /* 0x0006380a01007387 */ /* 0x0001e60000100a00 */
[----:B0-----:R-:W2:Y:S01]  /*51620*/  LDL.LU R10, [R1+0x516c] ;  /* 0x00516c00010a7983 */ /* 0x001ea20000300800 */
[----:B------:R-:W4:Y:S02]  /*51630*/  LDL.LU R24, [R1+0x5168] ;  /* 0x0051680001187983 */ /* 0x000f240000300800 */
[----:B------:R-:W-:Y:S02]  /*51640*/  STL.64 [R1+0x620], R12 ;  /* 0x0006200c01007387 */ /* 0x000fe40000100a00 */
[----:B------:R0:W-:Y:S02]  /*51650*/  STL.64 [R1+0x628], R14 ;  /* 0x0006280e01007387 */ /* 0x0001e40000100a00 */
[----:B------:R-:W-:Y:S01]  /*51660*/  IMAD.MOV.U32 R8, RZ, RZ, R7 ;  /* 0x000000ffff087224 */ /* 0x000fe200078e0007 */
[----:B0-----:R-:W2:Y:S01]  /*51670*/  LDL.LU.64 R14, [R1+0x5160] ;  /* 0x00516000010e7983 */ /* 0x001ea20000300a00 */
[----:B------:R-:W2:Y:S02]  /*51680*/  LDL.LU.64 R12, [R1+0x5158] ;  /* 0x00515800010c7983 */ /* 0x000ea40000300a00 */
[----:B------:R-:W2:Y:S02]  /*51690*/  LDL.LU.64 R6, [R1+0x5150] ;  /* 0x0051500001067983 */ /* 0x000ea40000300a00 */
        /* <DEDUP_REMOVED lines=11> */
[----:B----4-:R0:W-:Y:S04]  /*51750*/  STL.64 [R1+0x50f8], R24 ;  /* 0x0050f81801007387 */ /* 0x0101e80000100a00 */
[----:B0-----:R-:W4:Y:S01]  /*51760*/  LDL.LU R24, [R1+0x5f0] ;  /* 0x0005f00001187983 */ /* 0x001f220000300800 */
[----:B------:R-:W4:Y:S02]  /*51770*/  LDL.LU R25, [R1+0x5f4] ;  /* 0x0005f40001197983 */ /* 0x000f240000300800 */
[----:B------:R-:W4:Y:S02]  /*51780*/  LDL.LU R26, [R1+0x5f8] ;  /* 0x0005f800011a7983 */ /* 0x000f240000300800 */
[----:B------:R-:W4:Y:S01]  /*51790*/  LDL.LU R27, [R1+0x5fc] ;  /* 0x0005fc00011b7983 */ /* 0x000f220000300800 */
[----:B------:R-:W-:Y:S01]  /*517a0*/  STL.64 [R1+0x50e8], R10 ;  /* 0x0050e80a01007387 */ /* 0x000fe20000100a00 */
[----:B------:R0:W-:Y:S03]  /*517b0*/  STL.64 [R1+0x50e0], R8 ;  /* 0x0050e00801007387 */ /* 0x0001e60000100a00 */
[----:B0-----:R-:W3:Y:S01]  /*517c0*/  LDL.LU R8, [R1+0x5e0] ;  /* 0x0005e00001087983 */ /* 0x001ee20000300800 */
[----:B------:R-:W3:Y:S02]  /*517d0*/  LDL.LU R9, [R1+0x5e4] ;  /* 0x0005e40001097983 */ /* 0x000ee40000300800 */
[----:B------:R-:W3:Y:S02]  /*517e0*/  LDL.LU R10, [R1+0x5e8] ;  /* 0x0005e800010a7983 */ /* 0x000ee40000300800 */
[----:B------:R-:W3:Y:S01]  /*517f0*/  LDL.LU R11, [R1+0x5ec] ;  /* 0x0005ec00010b7983 */ /* 0x000ee20000300800 */
        /* <DEDUP_REMOVED lines=10> */
[----:B------:R-:W4:Y:S01]  /*518a0*/  LDL.LU.64 R14, [R1+0x5118] ;  /* 0x00511800010e7983 */ /* 0x000f220000300a00 */
[----:B------:R-:W4:Y:S02]  /*518b0*/  LDL.LU.64 R6, [R1+0x5110] ;  /* 0x0051100001067983 */ /* 0x000f240000300a00 */
[----:B------:R-:W4:Y:S11]  /*518c0*/  LDL.LU.64 R4, [R1+0x5108] ;  /* 0x0051080001047983 */ /* 0x000f360000300a00 */
[----:B------:R-:W-:Y:S08]  /*518d0*/  @!UPT UIADD3 URZ, URZ, URZ, URZ ;  /* 0x0000003f3f3ff290 */ /* 0x000ff0000fffe03f */
[----:B------:R-:W-:Y:S01]  /*518e0*/  STL.64 [R1+0x240], R16 ;  /* 0x0002401001007387 */ /* 0x000fe20000100a00 */
[----:B------:R-:W-:Y:S02]  /*518f0*/  STL.64 [R1+0x248], R18 ;  /* 0x0002481201007387 */ /* 0x000fe40000100a00 */
[----:B---3--:R-:W0:Y:S02]  /*51900*/  LDSM.16.MT88.4 R16, [R23+0xc380] ;  /* 0x00c380001710783b */ /* 0x008e240000004200 */
[----:B0-----:R0:W-:Y:S02]  /*51910*/  STL.64 [R1+0x4e78], R18 ;  /* 0x004e781201007387 */ /* 0x0011e40000100a00 */
[----:B------:R-:W-:Y:S02]  /*51920*/  STL.64 [R1+0x4e70], R16 ;  /* 0x004e701001007387 */ /* 0x000fe40000100a00 */
[----:B0-----:R-:W2:Y:S01]  /*51930*/  LDL.LU.64 R18, [R1+0xd8] ;  /* 0x0000d80001127983 */ /* 0x001ea20000300a00 */
[C---:B----4-:R-:W-:Y:S03]  /*51940*/  HMMA.16816.F32.BF16 R12, R4.reuse, R14, R24 ;  /* 0x0000000e040c723c */ /* 0x050fe60000041818 */
[----:B--2---:R0:W-:Y:S04]  /*51950*/  STL.64 [R1+0x4fa8], R18 ;  /* 0x004fa81201007387 */ /* 0x0041e80000100a00 */
[----:B0-----:R-:W2:Y:S04]  /*51960*/  LDL R18, [R1+0x8] ;  /* 0x0000080001127983 */ /* 0x001ea80000100800 */
[----:B------:R-:W2:Y:S01]  /*51970*/  LDL R19, [R1+0xc] ;  /* 0x00000c0001137983 */ /* 0x000ea20000100800 */
[----:B------:R-:W3:Y:S02]  /*51980*/  LDL.LU.64 R26, [R1+0x5100] ;  /* 0x00510000011a7983 */ /* 0x000ee40000300a00 */
[----:B------:R-:W4:Y:S09]  /*51990*/  LDL.LU.64 R24, [R1+0x50f8] ;  /* 0x0050f80001187983 */ /* 0x000f320000300a00 */
[----:B------:R-:W-:Y:S01]  /*519a0*/  STL.64 [R1+0x5f0], R12 ;  /* 0x0005f00c01007387 */ /* 0x000fe20000100a00 */
[----:B------:R0:W-:Y:S04]  /*519b0*/  STL.64 [R1+0x5f8], R14 ;  /* 0x0005f80e01007387 */ /* 0x0001e80000100a00 */
        /* <DEDUP_REMOVED lines=9> */
[----:B--2---:R-:W-:Y:S01]  /*51a50*/  HMMA.16816.F32.BF16 R16, R4, R18, R12 ;  /* 0x000000120410723c */ /* 0x004fe2000004180c */
[----:B------:R-:W2:Y:S01]  /*51a60*/  LDL.LU.64 R14, [R1+0x50c8] ;  /* 0x0050c800010e7983 */ /* 0x000ea20000300a00 */
[----:B------:R-:W2:Y:S11]  /*51a70*/  LDL.LU.64 R12, [R1+0x50c0] ;  /* 0x0050c000010c7983 */ /* 0x000eb60000300a00 */
[----:B------:R-:W-:Y:S10]  /*51a80*/  @!UPT UIADD3 URZ, URZ, URZ, URZ ;  /* 0x0000003f3f3ff290 */ /* 0x000ff4000fffe03f */
[----:B------:R-:W-:Y:S01]  /*51a90*/  STL.64 [R1+0x5d0], R16 ;  /* 0x0005d01001007387 */ /* 0x000fe20000100a00 */
[----:B------:R0:W-:Y:S02]  /*51aa0*/  STL.64 [R1+0x5d8], R18 ;  /* 0x0005d81201007387 */ /* 0x0001e40000100a00 */
[----:B0-----:R-:W-:Y:S02]  /*51ab0*/  IMAD.MOV.U32 R18, RZ, RZ, R21 ;  /* 0x000000ffff127224 */ /* 0x001fe400078e0015 */
[----:B------:R-:W-:-:S05]  /*51ac0*/  IMAD.MOV.U32 R19, RZ, RZ, R20 ;  /* 0x000000ffff137224 */ /* 0x000fca00078e0014 */
[----:B------:R0:W-:Y:S01]  /*51ad0*/  STL.64 [R1+0x4fc0], R18 ;  /* 0x004fc01201007387 */ /* 0x0001e20000100a00 */
[----:B------:R-:W2:Y:S02]  /*51ae0*/  LDL.LU R20, [R1+0x230] ;  /* 0x0002300001147983 */ /* 0x000ea40000300800 */
[----:B------:R-:W2:Y:S02]  /*51af0*/  LDL.LU R21, [R1+0x234] ;  /* 0x0002340001157983 */ /* 0x000ea40000300800 */
[----:B------:R-:W2:Y:S01]  /*51b00*/  LDL.LU R22, [R1+0x238] ;  /* 0x0002380001167983 */ /* 0x000ea20000300800 */
[----:B------:R-:W2:Y:S01]  /*51b10*/  LDL.LU R23, [R1+0x23c] ;  /* 0x00023c0001177983 */ /* 0x000ea20000300800 */
[----:B0-----:R-:W-:Y:S02]  /*51b20*/  IMAD.MOV.U32 R18, RZ, RZ, R11 ;  /* 0x000000ffff127224 */ /* 0x001fe400078e000b */
[----:B---3--:R-:W-:Y:S01]  /*51b30*/  IMAD.MOV.U32 R19, RZ, RZ, R26 ;  /* 0x000000ffff137224 */ /* 0x008fe200078e001a */
[----:B------:R-:W3:Y:S01]  /*51b40*/  LDL.LU R11, [R1+0x50bc] ;  /* 0x0050bc00010b7983 */ /* 0x000ee20000300800 */
[----:B------:R-:W3:Y:S03]  /*51b50*/  LDL.LU R26, [R1+0x50b8] ;  /* 0x0050b800011a7983 */ /* 0x000ee60000300800 */
[----:B------:R-:W-:Y:S04]  /*51b60*/  STL.64 [R1+0x4fd8], R18 ;  /* 0x004fd81201007387 */ /* 0x000fe80000100a00 */
[----:B--2---:R-:W-:Y:S01]  /*51b70*/  STL.64 [R1+0x4fb8], R22 ;  /* 0x004fb81601007387 */ /* 0x004fe20000100a00 */
[----:B------:R0:W-:Y:S03]  /*51b80*/  STL.64 [R1+0x4fb0], R20 ;  /* 0x004fb01401007387 */ /* 0x0001e60000100a00 */
[----:B0-----:R-:W2:Y:S01]  /*51b90*/  LDL.LU R20, [R1+0x510] ;  /* 0x0005100001147983 */ /* 0x001ea20000300800 */
[----:B------:R-:W2:Y:S02]  /*51ba0*/  LDL.LU R21, [R1+0x514] ;  /* 0x0005140001157983 */ /* 0x000ea40000300800 */
[----:B------:R-:W2:Y:S02]  /*51bb0*/  LDL.LU R22, [R1+0x518] ;  /* 0x0005180001167983 */ /* 0x000ea40000300800 */
[----:B------:R-:W2:Y:S02]  /*51bc0*/  LDL.LU R23, [R1+0x51c] ;  /* 0x00051c0001177983 */ /* 0x000ea40000300800 */
[----:B------:R-:W-:-:S02]  /*51bd0*/  IMAD.MOV.U32 R18, RZ, RZ, R27 ;  /* 0x000000ffff127224 */ /* 0x000fc400078e001b */
[----:B------:R-:W-:Y:S01]  /*51be0*/  IMAD.MOV.U32 R19, RZ, RZ, R8 ;  /* 0x000000ffff137224 */ /* 0x000fe200078e0008 */
        /* <DEDUP_REMOVED lines=10> */
[----:B----4-:R-:W-:Y:S01]  /*51c90*/  IMAD.MOV.U32 R19, RZ, RZ, R25 ;  /* 0x000000ffff137224 */ /* 0x010fe200078e0019 */
[----:B------:R-:W4:Y:S01]  /*51ca0*/  LDL.LU R9, [R1+0x50ac] ;  /* 0x0050ac0001097983 */ /* 0x000f220000300800 */
        /* <DEDUP_REMOVED lines=23> */
[----:B------:R0:W-:Y:S02]  /*51e20*/  STL.64 [R1+0x5038], R18 ;  /* 0x0050381201007387 */ /* 0x0001e40000100a00 */
[----:B0-----:R-:W-:Y:S02]  /*51e30*/  IMAD.MOV.U32 R18, RZ, RZ, R15 ;  /* 0x000000ffff127224 */ /* 0x001fe400078e000f */
[----:B------:R-:W-:-:S05]  /*51e40*/  IMAD.MOV.U32 R19, RZ, RZ, R14 ;  /* 0x000000ffff137224 */ /* 0x000fca00078e000e */
        /* <DEDUP_REMOVED lines=8> */
[----:B------:R-:W-:Y:S02]  /*51ed0*/  IMAD.MOV.U32 R19, RZ, RZ, R12 ;  /* 0x000000ffff137224 */ /* 0x000fe400078e000c */
[----:B------:R-:W3:Y:S01]  /*51ee0*/  LDL.LU R12, [R1+0x5c0] ;  /* 0x0005c000010c7983 */ /* 0x000ee20000300800 */
[----:B------:R-:W3:Y:S02]  /*51ef0*/  LDL.LU R13, [R1+0x5c4] ;  /* 0x0005c400010d7983 */ /* 0x000ee40000300800 */
[----:B------:R-:W3:Y:S02]  /*51f00*/  LDL.LU R14, [R1+0x5c8] ;  /* 0x0005c800010e7983 */ /* 0x000ee40000300800 */
[----:B------:R-:W3:Y:S01]  /*51f10*/  LDL.LU R15, [R1+0x5cc] ;  /* 0x0005cc00010f7983 */ /* 0x000ee20000300800 */
        /* <DEDUP_REMOVED lines=12> */
[----:B0-----:R-:W4:Y:S01]  /*51fe0*/  LDL.LU R18, [R1+0x5a8] ;  /* 0x0005a80001127983 */ /* 0x001f220000300800 */
[----:B------:R-:W4:Y:S03]  /*51ff0*/  LDL.LU R19, [R1+0x5ac] ;  /* 0x0005ac0001137983 */ /* 0x000f260000300800 */
        /* <DEDUP_REMOVED lines=21> */
[----:B0-----:R-:W3:Y:S01]  /*52150*/  LDL.LU.64 R14, [R1+0x5090] ;  /* 0x00509000010e7983 */ /* 0x001ee20000300a00 */
[----:B------:R-:W2:Y:S02]  /*52160*/  LDL.LU.64 R12, [R1+0x5088] ;  /* 0x00508800010c7983 */ /* 0x000ea40000300a00 */
[----:B------:R-:W-:Y:S02]  /*52170*/  STL.64 [R1+0x4f70], R26 ;  /* 0x004f701a01007387 */ /* 0x000fe40000100a00 */
[----:B------:R0:W-:Y:S01]  /*52180*/  STL [R1+0x4f68], R25 ;  /* 0x004f681901007387 */ /* 0x0001e20000100800 */
[----:B------:R-:W3:Y:S04]  /*52190*/  LDL.LU R24, [R1+0x5b0] ;  /* 0x0005b00001187983 */ /* 0x000ee80000300800 */
[----:B0-----:R-:W3:Y:S01]  /*521a0*/  LDL.LU R25, [R1+0x5b4] ;  /* 0x0005b40001197983 */ /* 0x001ee20000300800 */
[----:B------:R-:W3:Y:S02]  /*521b0*/  LDL.LU R26, [R1+0x5b8] ;  /* 0x0005b800011a7983 */ /* 0x000ee40000300800 */
[----:B------:R-:W3:Y:S02]  /*521c0*/  LDL.LU R27, [R1+0x5bc] ;  /* 0x0005bc00011b7983 */ /* 0x000ee40000300800 */
[C---:B---3--:R-:W-:Y:S01]  /*521d0*/  HMMA.16816.F32.BF16 R24, R4.reuse, R14, R24 ;  /* 0x0000000e0418723c */ /* 0x048fe20000041818 */
[----:B------:R-:W-:Y:S01]  /*521e0*/  STL.64 [R1+0x4f80], R14 ;  /* 0x004f800e01007387 */ /* 0x000fe20000100a00 */
[----:B--2---:R0:W-:Y:S11]  /*521f0*/  STL.64 [R1+0x4f78], R12 ;  /* 0x004f780c01007387 */ /* 0x0041f60000100a00 */
[----:B------:R-:W-:Y:S10]  /*52200*/  @!UPT UIADD3 URZ, URZ, URZ, URZ ;  /* 0x0000003f3f3ff290 */ /* 0x000ff4000fffe03f */
[----:B------:R-:W-:Y:S01]  /*52210*/  STL.64 [R1+0x5b0], R24 ;  /* 0x0005b01801007387 */ /* 0x000fe20000100a00 */
[----:B------:R-:W-:Y:S02]  /*52220*/  STL.64 [R1+0x5b8], R26 ;  /* 0x0005b81a01007387 */ /* 0x000fe40000100a00 */
[----:B0-----:R-:W2:Y:S02]  /*52230*/  LDL.LU R12, [R1+0x200] ;  /* 0x00020000010c7983 */ /* 0x001ea40000300800 */
[----:B------:R-:W2:Y:S01]  /*52240*/  LDL.LU R13, [R1+0x204] ;  /* 0x00020400010d7983 */ /* 0x000ea20000300800 */
[----:B------:R-:W3:Y:S01]  /*52250*/  LDL.LU R14, [R1+0x208] ;  /* 0x00020800010e7983 */ /* 0x000ee20000300800 */
[----:B------:R-:W3:Y:S01]  /*52260*/  LDL.LU R15, [R1+0x20c] ;  /* 0x00020c00010f7983 */ /* 0x000ee20000300800 */
[C---:B----4-:R-:W-:Y:S02]  /*52270*/  HMMA.16816.F32.BF16 R16, R4.reuse, R10, R16 ;  /* 0x0000000a0410723c */ /* 0x050fe40000041810 */
[----:B---3--:R-:W-:Y:S01]  /*52280*/  STL.64 [R1+0x4f90], R14 ;  /* 0x004f900e01007387 */ /* 0x008fe20000100a00 */
[----:B--2---:R0:W-:Y:S03]  /*52290*/  STL.64 [R1+0x4f88], R12 ;  /* 0x004f880c01007387 */ /* 0x0041e60000100a00 */
[----:B0-----:R-:W2:Y:S01]  /*522a0*/  LDL.LU R12, [R1+0x210] ;  /* 0x00021000010c7983 */ /* 0x001ea20000300800 */
[----:B------:R-:W2:Y:S02]  /*522b0*/  LDL.LU R13, [R1+0x214] ;  /* 0x00021400010d7983 */ /* 0x000ea40000300800 */
[----:B------:R-:W2:Y:S02]  /*522c0*/  LDL.LU R14, [R1+0x218] ;  /* 0x00021800010e7983 */ /* 0x000ea40000300800 */
[----:B------:R-:W2:Y:S01]  /*522d0*/  LDL.LU R15, [R1+0x21c] ;  /* 0x00021c00010f7983 */ /* 0x000ea20000300800 */
[----:B------:R-:W3:Y:S11]  /*522e0*/  LDL.LU.64 R26, [R1+0x8] ;  /* 0x00000800011a7983 */ /* 0x000ef60000300a00 */
[----:B------:R-:W-:Y:S02]  /*522f0*/  STL.64 [R1+0x5a0], R16 ;  /* 0x0005a01001007387 */ /* 0x000fe40000100a00 */
[----:B------:R0:W-:Y:S02]  /*52300*/  STL.64 [R1+0x5a8], R18 ;  /* 0x0005a81201007387 */ /* 0x0001e40000100a00 */
[----:B0-----:R-:W4:Y:S01]  /*52310*/  LDL.LU.64 R18, [R1+0x5080] ;  /* 0x0050800001127983 */ /* 0x001f220000300a00 */
[----:B------:R0:W-:Y:S02]  /*52320*/  STL.64 [R1+0x4f60], R10 ;  /* 0x004f600a01007387 */ /* 0x0001e40000100a00 */
[----:B------:R-:W-:Y:S01]  /*52330*/  STL.64 [R1+0x4f58], R8 ;  /* 0x004f580801007387 */ /* 0x000fe20000100a00 */
[----:B0-----:R-:W2:Y:S01]  /*52340*/  LDL.LU.64 R10, [R1+0x18] ;  /* 0x00001800010a7983 */ /* 0x001ea20000300a00 */
[C---:B----4-:R-:W-:Y:S03]  /*52350*/  HMMA.16816.F32.BF16 R16, R4.reuse, R18, R20 ;  /* 0x000000120410723c */ /* 0x050fe60000041814 */
[----:B------:R-:W4:Y:S01]  /*52360*/  LDL.LU.64 R22, [R1+0x5078] ;  /* 0x0050780001167983 */ /* 0x000f220000300a00 */
[----:B------:R-:W4:Y:S11]  /*52370*/  LDL.LU.64 R20, [R1+0x5070] ;  /* 0x0050700001147983 */ /* 0x000f360000300a00 */
[----:B------:R-:W-:Y:S08]  /*52380*/  @!UPT UIADD3 URZ, URZ, URZ, URZ ;  /* 0x0000003f3f3ff290 */ /* 0x000ff0000fffe03f */
        /* <DEDUP_REMOVED lines=60> */
[----:B------:R-:W2:Y:S01]  /*52750*/  LDL.LU.64 R22, [R1+0x4fa0] ;  /* 0x004fa00001167983 */ /* 0x000ea20000300a00 */
[----:B------:R-:W2:Y:S11]  /*52760*/  LDL.LU.64 R20, [R1+0x4f98] ;  /* 0x004f980001147983 */ /* 0x000eb60000300a00 */
[----:B------:R-:W-:Y:S09]  /*52770*/  @!UPT UIADD3 URZ, URZ, URZ, URZ ;  /* 0x0000003f3f3ff290 */ /* 0x000ff2000fffe03f */
[----:B------:R-:W-:Y:S01]  /*52780*/  STL.64 [R1+0x230], R4 ;  /* 0x0002300401007387 */ /* 0x000fe20000100a00 */
[----:B------:R0:W-:Y:S03]  /*52790*/  STL.64 [R1+0x238], R6 ;  /* 0x0002380601007387 */ /* 0x0001e60000100a00 */
[----:B0-----:R-:W4:Y:S01]  /*527a0*/  LDL.LU.64 R6, [R1+0x28] ;  /* 0x0000280001067983 */ /* 0x001f220000300a00 */
[----:B------:R0:W-:Y:S02]  /*527b0*/  STL.64 [R1+0x4e90], R18 ;  /* 0x004e901201007387 */ /* 0x0001e40000100a00 */
[----:B------:R-:W4:Y:S02]  /*527c0*/  LDL.LU R16, [R1+0x220] ;  /* 0x0002200001107983 */ /* 0x000f240000300800 */
[----:B------:R-:W4:Y:S01]  /*527d0*/  LDL.LU R17, [R1+0x224] ;  /* 0x0002240001117983 */ /* 0x000f220000300800 */
[----:B0-----:R-:W4:Y:S01]  /*527e0*/  LDL.LU R18, [R1+0x228] ;  /* 0x0002280001127983 */ /* 0x001f220000300800 */
[----:B------:R-:W4:Y:S01]  /*527f0*/  LDL.LU R19, [R1+0x22c] ;  /* 0x00022c0001137983 */ /* 0x000f220000300800 */
[C---:B--2---:R-:W-:Y:S08]  /*52800*/  HMMA.16816.F32.BF16 R12, R20.reuse, R10, R12 ;  /* 0x0000000a140c723c */ /* 0x044ff0000004180c */
[----:B----4-:R-:W-:Y:S11]  /*52810*/  HMMA.16816.F32.BF16 R16, R20, R6, R16 ;  /* 0x000000061410723c */ /* 0x010ff60000041810 */
[----:B------:R-:W-:Y:S11]  /*52820*/  @!UPT UIADD3 URZ, URZ, URZ, URZ ;  /* 0x0000003f3f3ff290 */ /* 0x000ff6000fffe03f */
[----:B------:R-:W-:Y:S01]  /*52830*/  @!UPT UIADD3 URZ, URZ, URZ, URZ ;  /* 0x0000003f3f3ff290 */ /* 0x000fe2000fffe03f */
[----:B------:R-:W-:Y:S01]  /*52840*/  STL.64 [R1+0x220], R16 ;  /* 0x0002201001007387 */ /* 0x000fe20000100a00 */
[----:B------:R-:W-:Y:S02]  /*52850*/  STL.64 [R1+0x228], R18 ;  /* 0x0002281201007387 */ /* 0x000fe40000100a00 */
[----:B------:R-:W-:Y:S02]  /*52860*/  STL.64 [R1+0x210], R12 ;  /* 0x0002100c01007387 */ /* 0x000fe40000100a00 */
[----:B------:R0:W-:Y:S02]  /*52870*/  STL.64 [R1+0x218], R14 ;  /* 0x0002180e01007387 */ /* 0x0001e40000100a00 */
[----:B0-----:R-:W2:Y:S01]  /*52880*/  LDL.LU.64 R14, [R1+0x4f90] ;  /* 0x004f9000010e7983 */ /* 0x001ea20000300a00 */
[----:B------:R-:W2:Y:S02]  /*52890*/  LDL.LU.64 R12, [R1+0x4f88] ;  /* 0x004f8800010c7983 */ /* 0x000ea40000300a00 */
[----:B------:R-:W4:Y:S02]  /*528a0*/  LDL.LU R8, [R1+0x1e0] ;  /* 0x0001e00001087983 */ /* 0x000f240000300800 */
[----:B------:R-:W-:Y:S01]  /*528b0*/  IMAD.MOV.U32 R18, RZ, RZ, R10 ;  /* 0x000000ffff127224 */ /* 0x000fe200078e000a */
[----:B------:R-:W4:Y:S01]  /*528c0*/  LDL.LU R9, [R1+0x1e4] ;  /* 0x0001e40001097983 */ /* 0x000f220000300800 */
[----:B------:R-:W-:-:S02]  /*528d0*/  IMAD.MOV.U32 R16, RZ, RZ, R6 ;  /* 0x000000ffff107224 */ /* 0x000fc400078e0006 */
[----:B------:R-:W-:Y:S02]  /*528e0*/  IMAD.MOV.U32 R17, RZ, RZ, R11 ;  /* 0x000000ffff117224 */ /* 0x000fe400078e000b */
[----:B------:R-:W4:Y:S02]  /*528f0*/  LDL.LU R10, [R1+0x1e8] ;  /* 0x0001e800010a7983 */ /* 0x000f240000300800 */
[----:B------:R-:W-:Y:S01]  /*52900*/  IMAD.MOV.U32 R6, RZ, RZ, R7 ;  /* 0x000000ffff067224 */ /* 0x000fe200078e0007 */
[----:B------:R-:W4:Y:S01]  /*52910*/  LDL.LU R11, [R1+0x1ec] ;  /* 0x0001ec00010b7983 */ /* 0x000f220000300800 */
[----:B------:R-:W4:Y:S02]  /*52920*/  LDL R7, [R1+0x9d0] ;  /* 0x0009d00001077983 */ /* 0x000f240000100800 */
[----:B---3--:R-:W-:Y:S02]  /*52930*/  IMAD.MOV.U32 R29, RZ, RZ, R26 ;  /* 0x000000ffff1d7224 */ /* 0x008fe400078e001a */
[----:B------:R-:W-:Y:S01]  /*52940*/  IMAD.MOV.U32 R19, RZ, RZ, R27 ;  /* 0x000000ffff137224 */ /* 0x000fe200078e001b */
[C---:B--2---:R-:W-:Y:S01]  /*52950*/  HMMA.16816.F32.BF16 R12, R20.reuse, R26, R12 ;  /* 0x0000001a140c723c */ /* 0x044fe2000004180c */
[----:B----4-:R0:W-:Y:S01]  /*52960*/  STL.64 [R1+0x4f30], R6 ;  /* 0x004f300601007387 */ /* 0x0101e20000100a00 */
[----:B------:R-:W2:Y:S02]  /*52970*/  LDL.LU R4, [R1+0x1f0] ;  /* 0x0001f00001047983 */ /* 0x000ea40000300800 */
[----:B------:R-:W2:Y:S01]  /*52980*/  LDL.LU R5, [R1+0x1f4] ;  /* 0x0001f40001057983 */ /* 0x000ea20000300800 */
[----:B0-----:R-:W2:Y:S01]  /*52990*/  LDL.LU R6, [R1+0x1f8] ;  /* 0x0001f80001067983 */ /* 0x001ea20000300800 */
[----:B------:R-:W2:Y:S11]  /*529a0*/  LDL.LU R7, [R1+0x1fc] ;  /* 0x0001fc0001077983 */ /* 0x000eb60000300800 */
[----:B------:R-:W-:Y:S06]  /*529b0*/  @!UPT UIADD3 URZ, URZ, URZ, URZ ;  /* 0x0000003f3f3ff290 */ /* 0x000fec000fffe03f */
[----:B------:R-:W-:Y:S02]  /*529c0*/  STL.64 [R1+0x200], R12 ;  /* 0x0002000c01007387 */ /* 0x000fe40000100a00 */
[----:B------:R0:W-:Y:S02]  /*529d0*/  STL.64 [R1+0x208], R14 ;  /* 0x0002080e01007387 */ /* 0x0001e40000100a00 */
[----:B0-----:R-:W3:Y:S01]  /*529e0*/  LDL.LU.64 R14, [R1+0x4f80] ;  /* 0x004f8000010e7983 */ /* 0x001ee20000300a00 */
[----:B------:R-:W4:Y:S02]  /*529f0*/  LDL.LU.64 R12, [R1+0x4f78] ;  /* 0x004f7800010c7983 */ /* 0x000f240000300a00 */
[----:B------:R-:W2:Y:S02]  /*52a00*/  LDL.LU.64 R26, [R1+0x4f70] ;  /* 0x004f7000011a7983 */ /* 0x000ea40000300a00 */
[----:B------:R-:W3:Y:S01]  /*52a10*/  LDL.LU R25, [R1+0x4f68] ;  /* 0x004f680001197983 */ /* 0x000ee20000300800 */
[----:B------:R-:W-:Y:S01]  /*52a20*/  STL.64 [R1+0x4ef0], R18 ;  /* 0x004ef01201007387 */ /* 0x000fe20000100a00 */
[----:B------:R-:W-:Y:S01]  /*52a30*/  STL.64 [R1+0x4ee8], R16 ;  /* 0x004ee81001007387 */ /* 0x000fe20000100a00 */
[C---:B--2---:R-:W-:Y:S02]  /*52a40*/  HMMA.16816.F32.BF16 R4, R20.reuse, R26, R4 ;  /* 0x0000001a1404723c */ /* 0x044fe40000041804 */
[----:B------:R-:W-:Y:S01]  /*52a50*/  STL.64 [R1+0x4f40], R26 ;  /* 0x004f401a01007387 */ /* 0x000fe20000100a00 */
[----:B---3--:R0:W-:Y:S11]  /*52a60*/  STL [R1+0x4f38], R25 ;  /* 0x004f381901007387 */ /* 0x0081f60000100800 */
[----:B------:R-:W-:Y:S09]  /*52a70*/  @!UPT UIADD3 URZ, URZ, URZ, URZ ;  /* 0x0000003f3f3ff290 */ /* 0x000ff2000fffe03f */
[----:B------:R-:W-:Y:S01]  /*52a80*/  STL.64 [R1+0x1f0], R4 ;  /* 0x0001f00401007387 */ /* 0x000fe20000100a00 */
[----:B------:R-:W-:Y:S02]  /*52a90*/  STL.64 [R1+0x1f8], R6 ;  /* 0x0001f80601007387 */ /* 0x000fe40000100a00 */
[----:B------:R-:W2:Y:S02]  /*52aa0*/  LDL.LU R24, [R1+0x1c0] ;  /* 0x0001c00001187983 */ /* 0x000ea40000300800 */
[----:B0-----:R-:W2:Y:S01]  /*52ab0*/  LDL.LU R25, [R1+0x1c4] ;  /* 0x0001c40001197983 */ /* 0x001ea20000300800 */
[----:B------:R-:W3:Y:S01]  /*52ac0*/  LDL.LU R26, [R1+0x1c8] ;  /* 0x0001c800011a7983 */ /* 0x000ee20000300800 */
[----:B------:R-:W3:Y:S03]  /*52ad0*/  LDL.LU R27, [R1+0x1cc] ;  /* 0x0001cc00011b7983 */ /* 0x000ee60000300800 */
[----:B---3--:R-:W-:Y:S01]  /*52ae0*/  STL.64 [R1+0x4f50], R26 ;  /* 0x004f501a01007387 */ /* 0x008fe20000100a00 */
[----:B--2---:R0:W-:Y:S03]  /*52af0*/  STL.64 [R1+0x4f48], R24 ;  /* 0x004f481801007387 */ /* 0x0041e60000100a00 */
[----:B0-----:R-:W2:Y:S01]  /*52b00*/  LDL.LU R24, [R1+0x1d0] ;  /* 0x0001d00001187983 */ /* 0x001ea20000300800 */
[----:B------:R-:W2:Y:S02]  /*52b10*/  LDL.LU R25, [R1+0x1d4] ;  /* 0x0001d40001197983 */ /* 0x000ea40000300800 */
[----:B------:R-:W2:Y:S02]  /*52b20*/  LDL.LU R26, [R1+0x1d8] ;  /* 0x0001d800011a7983 */ /* 0x000ea40000300800 */
[----:B------:R-:W2:Y:S01]  /*52b30*/  LDL.LU R27, [R1+0x1dc] ;  /* 0x0001dc00011b7983 */ /* 0x000ea20000300800 */
[----:B------:R-:W3:Y:S01]  /*52b40*/  LDL.LU.64 R6, [R1+0x38] ;  /* 0x0000380001067983 */ /* 0x000ee20000300a00 */
[----:B------:R-:W2:Y:S02]  /*52b50*/  LDL.LU R16, [R1+0x190] ;  /* 0x0001900001107983 */ /* 0x000ea40000300800 */
[----:B------:R-:W2:Y:S02]  /*52b60*/  LDL.LU R17, [R1+0x194] ;  /* 0x0001940001117983 */ /* 0x000ea40000300800 */
[----:B------:R-:W2:Y:S01]  /*52b70*/  LDL.LU R18, [R1+0x198] ;  /* 0x0001980001127983 */ /* 0x000ea20000300800 */
[----:B------:R-:W2:Y:S01]  /*52b80*/  LDL.LU R19, [R1+0x19c] ;  /* 0x00019c0001137983 */ /* 0x000ea20000300800 */
[C---:B------:R-:W-:Y:S03]  /*52b90*/  HMMA.16816.F32.BF16 R8, R20.reuse, R14, R8 ;  /* 0x0000000e1408723c */ /* 0x040fe60000041808 */
[----:B--2---:R0:W-:Y:S01]  /*52ba0*/  STL.64 [R1+0x4f08], R18 ;  /* 0x004f081201007387 */ /* 0x0041e20000100a00 */
[----:B------:R1:W-:Y:S03]  /*52bb0*/  STL.64 [R1+0x4f00], R16 ;  /* 0x004f001001007387 */ /* 0x0003e60000100a00 */
[----:B0-----:R-:W2:Y:S04]  /*52bc0*/  LDL.64 R18, [R1+0x148] ;  /* 0x0001480001127983 */ /* 0x001ea80000100a00 */
[----:B--2---:R0:W-:Y:S01]  /*52bd0*/  STL.64 [R1+0x4f18], R18 ;  /* 0x004f181201007387 */ /* 0x0041e20000100a00 */
[----:B-1----:R-:W2:Y:S02]  /*52be0*/  LDL.LU R16, [R1+0x1b0] ;  /* 0x0001b00001107983 */ /* 0x002ea40000300800 */
[----:B------:R-:W2:Y:S01]  /*52bf0*/  LDL.LU R17, [R1+0x1b4] ;  /* 0x0001b40001117983 */ /* 0x000ea20000300800 */
[----:B0-----:R-:W2:Y:S01]  /*52c00*/  LDL.LU R18, [R1+0x1b8] ;  /* 0x0001b80001127983 */ /* 0x001ea20000300800 */
[----:B------:R-:W2:Y:S07]  /*52c10*/  LDL.LU R19, [R1+0x1bc] ;  /* 0x0001bc0001137983 */ /* 0x000eae0000300800 */
[----:B------:R-:W-:Y:S02]  /*52c20*/  STL.64 [R1+0x8f0], R8 ;  /* 0x0008f00801007387 */ /* 0x000fe40000100a00 */
[----:B------:R0:W-:Y:S02]  /*52c30*/  STL.64 [R1+0x8f8], R10 ;  /* 0x0008f80a01007387 */ /* 0x0001e40000100a00 */
[----:B0-----:R-:W2:Y:S01]  /*52c40*/  LDL.LU.64 R10, [R1+0x4f60] ;  /* 0x004f6000010a7983 */ /* 0x001ea20000300a00 */
[----:B------:R-:W2:Y:S02]  /*52c50*/  LDL.LU.64 R8, [R1+0x4f58] ;  /* 0x004f580001087983 */ /* 0x000ea40000300a00 */
[----:B------:R0:W-:Y:S02]  /*52c60*/  STL.64 [R1+0x4e18], R14 ;  /* 0x004e180e01007387 */ /* 0x0001e40000100a00 */
[----:B----4-:R-:W-:Y:S01]  /*52c70*/  STL.64 [R1+0x4e10], R12 ;  /* 0x004e100c01007387 */ /* 0x010fe20000100a00 */
[----:B0-----:R-:W4:Y:S04]  /*52c80*/  LDL.64 R14, [R1+0x128] ;  /* 0x00012800010e7983 */ /* 0x001f280000100a00 */
[----:B----4-:R0:W-:Y:S04]  /*52c90*/  STL.64 [R1+0x4ef8], R14 ;  /* 0x004ef80e01007387 */ /* 0x0101e80000100a00 */
[----:B0-----:R-:W4:Y:S01]  /*52ca0*/  LDL.LU.64 R14, [R1+0x138] ;  /* 0x00013800010e7983 */ /* 0x001f220000300a00 */
[C---:B--2---:R-:W-:Y:S03]  /*52cb0*/  HMMA.16816.F32.BF16 R24, R20.reuse, R10, R24 ;  /* 0x0000000a1418723c */ /* 0x044fe60000041818 */
[----:B----4-:R0:W-:Y:S01]  /*52cc0*/  STL.64 [R1+0x4f10], R14 ;  /* 0x004f100e01007387 */ /* 0x0101e20000100a00 */
[----:B------:R-:W2:Y:S02]  /*52cd0*/  LDL.LU R12, [R1+0x1a0] ;  /* 0x0001a000010c7983 */ /* 0x000ea40000300800 */
[----:B------:R-:W2:Y:S01]  /*52ce0*/  LDL.LU R13, [R1+0x1a4] ;  /* 0x0001a400010d7983 */ /* 0x000ea20000300800 */
[----:B0-----:R-:W4:Y:S01]  /*52cf0*/  LDL.LU R14, [R1+0x1a8] ;  /* 0x0001a800010e7983 */ /* 0x001f220000300800 */
[----:B------:R-:W4:Y:S03]  /*52d00*/  LDL.LU R15, [R1+0x1ac] ;  /* 0x0001ac00010f7983 */ /* 0x000f260000300800 */
[----:B----4-:R0:W-:Y:S01]  /*52d10*/  STL.64 [R1+0x4f28], R14 ;  /* 0x004f280e01007387 */ /* 0x0101e20000100a00 */
[----:B--2---:R-:W-:Y:S03]  /*52d20*/  STL.64 [R1+0x4f20], R12 ;  /* 0x004f200c01007387 */ /* 0x004fe60000100a00 */
[----:B0-----:R-:W2:Y:S08]  /*52d30*/  LDL.LU.64 R14, [R1+0x158] ;  /* 0x00015800010e7983 */ /* 0x001eb00000300a00 */
[----:B------:R-:W-:Y:S02]  /*52d40*/  STL.64 [R1+0x8e0], R24 ;  /* 0x0008e01801007387 */ /* 0x000fe40000100a00 */
[----:B------:R0:W-:Y:S02]  /*52d50*/  STL.64 [R1+0x8e8], R26 ;  /* 0x0008e81a01007387 */ /* 0x0001e40000100a00 */
[----:B0-----:R-:W3:Y:S01]  /*52d60*/  LDL.LU.64 R26, [R1+0x4f50] ;  /* 0x004f5000011a7983 */ /* 0x001ee20000300a00 */
[----:B------:R-:W3:Y:S02]  /*52d70*/  LDL.LU.64 R24, [R1+0x4f48] ;  /* 0x004f480001187983 */ /* 0x000ee40000300a00 */
[----:B------:R-:W-:Y:S02]  /*52d80*/  STL.64 [R1+0x4e08], R10 ;  /* 0x004e080a01007387 */ /* 0x000fe40000100a00 */
[----:B------:R-:W-:Y:S01]  /*52d90*/  STL.64 [R1+0x4e00], R8 ;  /* 0x004e000801007387 */ /* 0x000fe20000100a00 */
[C---:B---3--:R-:W-:Y:S11]  /*52da0*/  HMMA.16816.F32.BF16 R24, R20.reuse, R6, R24 ;  /* 0x000000061418723c */ /* 0x048ff60000041818 */
[----:B------:R-:W-:Y:S11]  /*52db0*/  @!UPT UIADD3 URZ, URZ, URZ, URZ ;  /* 0x0000003f3f3ff290 */ /* 0x000ff6000fffe03f */
[----:B------:R-:W-:Y:S01]  /*52dc0*/  @!UPT UIADD3 URZ, URZ, URZ, URZ ;  /* 0x0000003f3f3ff290 */ /* 0x000fe2000fffe03f */
[----:B------:R-:W-:Y:S01]  /*52dd0*/  STL.64 [R1+0x8d0], R24 ;  /* 0x0008d01801007387 */ /* 0x000fe20000100a00 */
[----:B------:R0:W-:Y:S03]  /*52de0*/  STL.64 [R1+0x8d8], R26 ;  /* 0x0008d81a01007387 */ /* 0x0001e60000100a00 */
[----:B0-----:R-:W3:Y:S01]  /*52df0*/  LDL.LU.64 R26, [R1+0x4f40] ;  /* 0x004f4000011a7983 */ /* 0x001ee20000300a00 */
[----:B--2---:R-:W-:Y:S01]  /*52e00*/  HMMA.16816.F32.BF16 R16, R20, R14, R16 ;  /* 0x0000000e1410723c */ /* 0x004fe20000041810 */
[----:B------:R-:W-:Y:S02]  /*52e10*/  IMAD.MOV.U32 R24, RZ, RZ, R6 ;  /* 0x000000ffff187224 */ /* 0x000fe400078e0006 */
[----:B------:R-:W-:Y:S01]  /*52e20*/  IMAD.MOV.U32 R9, RZ, RZ, R3 ;  /* 0x000000ffff097224 */ /* 0x000fe200078e0003 */
[----:B------:R-:W2:Y:S01]  /*52e30*/  LDL.LU R25, [R1+0x4f38] ;  /* 0x004f380001197983 */ /* 0x000ea20000300800 */
[----:B------:R-:W-:-:S02]  /*52e40*/  IMAD.MOV.U32 R3, RZ, RZ, R7 ;  /* 0x000000ffff037224 */ /* 0x000fc400078e0007 */
[----:B------:R-:W4:Y:S02]  /*52e50*/  LDL.LU.64 R6, [R1+0x4f30] ;  /* 0x004f300001067983 */ /* 0x000f240000300a00 */
[----:B------:R-:W-:Y:S02]  /*52e60*/  IMAD.MOV.U32 R5, RZ, RZ, R14 ;  /* 0x000000ffff057224 */ /* 0x000fe400078e000e */
[----:B------:R-:W-:Y:S02]  /*52e70*/  IMAD.MOV.U32 R4, RZ, RZ, R15 ;  /* 0x000000ffff047224 */ /* 0x000fe400078e000f */
[----:B------:R-:W-:Y:S02]  /*52e80*/  IMAD.MOV.U32 R8, RZ, RZ, R28 ;  /* 0x000000ffff087224 */ /* 0x000fe400078e001c */
[----:B------:R-:W-:-:S09]  /*52e90*/  IMAD.MOV.U32 R11, RZ, RZ, R0 ;  /* 0x000000ffff0b7224 */ /* 0x000fd200078e0000 */
[----:B------:R-:W-:Y:S02]  /*52ea0*/  IMAD.MOV.U32 R28, RZ, RZ, R18 ;  /* 0x000000ffff1c7224 */ /* 0x000fe400078e0012 */
[----:B------:R-:W-:Y:S01]  /*52eb0*/  IMAD.MOV.U32 R0, RZ, RZ, R19 ;  /* 0x000000ffff007224 */ /* 0x000fe200078e0013 */
[----:B---3--:R-:W-:Y:S01]  /*52ec0*/  STL.64 [R1+0x4e60], R26 ;  /* 0x004e601a01007387 */ /* 0x008fe20000100a00 */
[----:B------:R-:W-:Y:S02]  /*52ed0*/  STL [R1+0x4e58], R24 ;  /* 0x004e581801007387 */ /* 0x000fe40000100800 */
[----:B------:R-:W3:Y:S02]  /*52ee0*/  LDL.LU.64 R14, [R1+0x4f28] ;  /* 0x004f2800010e7983 */ /* 0x000ee40000300a00 */
[----:B------:R-:W3:Y:S01]  /*52ef0*/  LDL.LU.64 R12, [R1+0x4f20] ;  /* 0x004f2000010c7983 */ /* 0x000ee20000300a00 */
[----:B------:R-:W-:Y:S01]  /*52f00*/  STL.64 [R1+0x950], R16 ;  /* 0x0009501001007387 */ /* 0x000fe20000100a00 */
[----:B------:R-:W3:Y:S02]  /*52f10*/  LDL.LU.64 R18, [R1+0x4f18] ;  /* 0x004f180001127983 */ /* 0x000ee40000300a00 */
[----:B------:R-:W-:Y:S02]  /*52f20*/  STL [R1+0x4dd4], R4 ;  /* 0x004dd40401007387 */ /* 0x000fe40000100800 */
[----:B------:R-:W-:Y:S01]  /*52f30*/  STL [R1+0x4dd0], R5 ;  /* 0x004dd00501007387 */ /* 0x000fe20000100800 */
[----:B------:R-:W-:Y:S01]  /*52f40*/  STL [R1+0x4730], R0 ;  /* 0x0047300001007387 */ /* 0x000fe20000100800 */
[----:B------:R0:W-:Y:S01]  /*52f50*/  STL [R1+0x4718], R28 ;  /* 0x0047181c01007387 */ /* 0x0001e20000100800 */
[----:B---3--:R-:W-:Y:S01]  /*52f60*/  HMMA.16816.F32.BF16 R12, R20, R18, R12 ;  /* 0x00000012140c723c */ /* 0x008fe2000004180c */
[----:B0-----:R-:W-:Y:S11]  /*52f70*/  IMAD.MOV.U32 R28, RZ, RZ, R19 ;  /* 0x000000ffff1c7224 */ /* 0x001ff600078e0013 */
[----:B------:R-:W-:Y:S11]  /*52f80*/  @!UPT UIADD3 URZ, URZ, URZ, URZ ;  /* 0x0000003f3f3ff290 */ /* 0x000ff6000fffe03f */
[----:B------:R-:W-:Y:S01]  /*52f90*/  STL.64 [R1+0x940], R12 ;  /* 0x0009400c01007387 */ /* 0x000fe20000100a00 */
[----:B------:R0:W-:Y:S03]  /*52fa0*/  STL.64 [R1+0x948], R14 ;  /* 0x0009480e01007387 */ /* 0x0001e60000100a00 */
[----:B0-----:R-:W3:Y:S01]  /*52fb0*/  LDL.LU.64 R14, [R1+0x4f10] ;  /* 0x004f1000010e7983 */ /* 0x001ee20000300a00 */
[----:B------:R-:W2:Y:S02]  /*52fc0*/  LDL.LU.64 R18, [R1+0x4f08] ;  /* 0x004f080001127983 */ /* 0x000ea40000300a00 */
[----:B------:R-:W2:Y:S02]  /*52fd0*/  LDL.LU.64 R16, [R1+0x4f00] ;  /* 0x004f000001107983 */ /* 0x000ea40000300a00 */
[----:B------:R-:W-:Y:S02]  /*52fe0*/  STL [R1+0x4dd8], R28 ;  /* 0x004dd81c01007387 */ /* 0x000fe40000100800 */
[----:B------:R-:W-:-:S02]  /*52ff0*/  IMAD.MOV.U32 R10, RZ, RZ, R2 ;  /* 0x000000ffff0a7224 */ /* 0x000fc400078e0002 */
[----:B---3--:R-:W-:Y:S02]  /*53000*/  IMAD.MOV.U32 R4, RZ, RZ, R14 ;  /* 0x000000ffff047224 */ /* 0x008fe400078e000e */
[----:B------:R-:W-:Y:S01]  /*53010*/  IMAD.MOV.U32 R5, RZ, RZ, R15 ;  /* 0x000000ffff057224 */ /* 0x000fe200078e000f */
[C---:B--2---:R-:W-:Y:S01]  /*53020*/  HMMA.16816.F32.BF16 R16, R20.reuse, R14, R16 ;  /* 0x0000000e1410723c */ /* 0x044fe20000041810 */
[----:B------:R-:W2:Y:S11]  /*53030*/  LDL.LU.64 R14, [R1+0x4ef8] ;  /* 0x004ef800010e7983 */ /* 0x000eb60000300a00 */
[----:B------:R-:W-:Y:S11]  /*53040*/  @!UPT UIADD3 URZ, URZ, URZ, URZ ;  /* 0x0000003f3f3ff290 */ /* 0x000ff6000fffe03f */
[----:B------:R-:W-:Y:S01]  /*53050*/  STL.64 [R1+0x930], R16 ;  /* 0x0009301001007387 */ /* 0x000fe20000100a00 */
[----:B------:R0:W-:Y:S02]  /*53060*/  STL [R1+0x938], R18 ;  /* 0x0009381201007387 */ /* 0x0001e40000100800 */
[----:B------:R-:W-:Y:S02]  /*53070*/  IMAD.MOV.U32 R2, RZ, RZ, R19 ;  /* 0x000000ffff027224 */ /* 0x000fe400078e0013 */
[----:B0-----:R-:W3:Y:S01]  /*53080*/  LDL.LU.64 R18, [R1+0x4ef0] ;  /* 0x004ef00001127983 */ /* 0x001ee20000300a00 */
[----:B------:R-:W3:Y:S02]  /*53090*/  LDL.LU.64 R16, [R1+0x4ee8] ;  /* 0x004ee80001107983 */ /* 0x000ee40000300a00 */
[----:B------:R-:W-:Y:S02]  /*530a0*/  STL [R1+0x4de0], R5 ;  /* 0x004de00501007387 */ /* 0x000fe40000100800 */
[----:B------:R-:W-:Y:S01]  /*530b0*/  STL [R1+0x4ddc], R4 ;  /* 0x004ddc0401007387 */ /* 0x000fe20000100800 */
[----:B----4-:R-:W-:Y:S01]  /*530c0*/  STL [R1+0x4ee0], R7 ;  /* 0x004ee00701007387 */ /* 0x010fe20000100800 */
[----:B------:R-:W-:Y:S01]  /*530d0*/  STL [R1+0x4734], R2 ;  /* 0x0047340201007387 */ /* 0x000fe20000100800 */
[----:B--2---:R-:W-:Y:S11]  /*530e0*/  HMMA.16816.F32.BF16 R8, R20, R14, R8 ;  /* 0x0000000e1408723c */ /* 0x004ff60000041808 */
[----:B------:R-:W-:Y:S11]  /*530f0*/  @!UPT UIADD3 URZ, URZ, URZ, URZ ;  /* 0x0000003f3f3ff290 */ /* 0x000ff6000fffe03f */
[----:B------:R-:W-:Y:S01]  /*53100*/  @!UPT UIADD3 URZ, URZ, URZ, URZ ;  /* 0x0000003f3f3ff290 */ /* 0x000fe2000fffe03f */
[----:B------:R0:W-:Y:S01]  /*53110*/  STL.64 [R1+0x920], R8 ;  /* 0x0009200801007387 */ /* 0x0001e20000100a00 */
[----:B------:R1:W-:Y:S03]  /*53120*/  STL.64 [R1+0x928], R10 ;  /* 0x0009280a01007387 */ /* 0x0003e60000100a00 */
[----:B0-----:R-:W2:Y:S01]  /*53130*/  LDL.LU R8, [R1+0x50] ;  /* 0x0000500001087983 */ /* 0x001ea20000300800 */
[----:B------:R-:W2:Y:S02]  /*53140*/  LDL.LU R9, [R1+0x54] ;  /* 0x0000540001097983 */ /* 0x000ea40000300800 */
[----:B-1----:R-:W4:Y:S02]  /*53150*/  LDL.LU R10, [R1+0x58] ;  /* 0x00005800010a7983 */ /* 0x002f240000300800 */
[----:B------:R-:W4:Y:S02]  /*53160*/  LDL.LU R11, [R1+0x5c] ;  /* 0x00005c00010b7983 */ /* 0x000f240000300800 */
[----:B---3--:R-:W-:-:S02]  /*53170*/  IMAD.MOV.U32 R26, RZ, RZ, R16 ;  /* 0x000000ffff1a7224 */ /* 0x008fc400078e0010 */
[----:B------:R-:W-:Y:S02]  /*53180*/  IMAD.MOV.U32 R27, RZ, RZ, R6 ;  /* 0x000000ffff1b7224 */ /* 0x000fe400078e0006 */
[----:B------:R-:W-:Y:S01]  /*53190*/  IMAD.MOV.U32 R28, RZ, RZ, R15 ;  /* 0x000000ffff1c7224 */ /* 0x000fe200078e000f */
[----:B----4-:R0:W-:Y:S01]  /*531a0*/  STL.64 [R1+0x4e28], R10 ;  /* 0x004e280a01007387 */ /* 0x0101e20000100a00 */
[----:B--2---:R-:W-:Y:S02]  /*531b0*/  STL.64 [R1+0x4e20], R8 ;  /* 0x004e200801007387 */ /* 0x004fe40000100a00 */
[----:B0-----:R-:W-:Y:S02]  /*531c0*/  IMAD.MOV.U32 R10, RZ, RZ, R29 ;  /* 0x000000ffff0a7224 */ /* 0x001fe400078e001d */
[----:B------:R-:W-:Y:S01]  /*531d0*/  IMAD.MOV.U32 R11, RZ, RZ, R19 ;  /* 0x000000ffff0b7224 */ /* 0x000fe200078e0013 */
[----:B------:R-:W2:Y:S04]  /*531e0*/  LDL.LU R29, [R1+0x4ee4] ;  /* 0x004ee400011d7983 */ /* 0x000ea80000300800 */
[----:B------:R0:W-:Y:S01]  /*531f0*/  STL.64 [R1+0x4e40], R10 ;  /* 0x004e400a01007387 */ /* 0x0001e20000100a00 */
[----:B------:R-:W3:Y:S02]  /*53200*/  LDL.LU R12, [R1+0x60] ;  /* 0x00006000010c7983 */ /* 0x000ee40000300800 */
[----:B------:R-:W3:Y:S02]  /*53210*/  LDL.LU R13, [R1+0x64] ;  /* 0x00006400010d7983 */ /* 0x000ee40000300800 */
[----:B------:R-:W4:Y:S01]  /*53220*/  LDL.LU R14, [R1+0x68] ;  /* 0x00006800010e7983 */ /* 0x000f220000300800 */
[----:B------:R-:W4:Y:S01]  /*53230*/  LDL.LU R15, [R1+0x6c] ;  /* 0x00006c00010f7983 */ /* 0x000f220000300800 */
[----:B0-----:R-:W-:-:S02]  /*53240*/  IMAD.MOV.U32 R10, RZ, RZ, R18 ;  /* 0x000000ffff0a7224 */ /* 0x001fc400078e0012 */
[----:B------:R-:W-:-:S05]  /*53250*/  IMAD.MOV.U32 R11, RZ, RZ, R17 ;  /* 0x000000ffff0b7224 */ /* 0x000fca00078e0011 */
[----:B------:R-:W-:Y:S01]  /*53260*/  STL.64 [R1+0x4e68], R10 ;  /* 0x004e680a01007387 */ /* 0x000fe20000100a00 */
[----:B------:R-:W-:Y:S02]  /*53270*/  STL.64 [R1+0x4e88], R26 ;  /* 0x004e881a01007387 */ /* 0x000fe40000100a00 */
[----:B------:R0:W-:Y:S02]  /*53280*/  STL [R1+0x4e80], R25 ;  /* 0x004e801901007387 */ /* 0x0001e40000100800 */
[----:B------:R-:W2:Y:S01]  /*53290*/  LDL.LU R24, [R1+0xa0] ;  /* 0x0000a00001187983 */ /* 0x000ea20000300800 */
[----:B0-----:R-:W2:Y:S01]  /*532a0*/  LDL.LU R25, [R1+0xa4] ;  /* 0x0000a40001197983 */ /* 0x001ea20000300800 */
        /* <DEDUP_REMOVED lines=12> */
[----:B--2---:R0:W-:Y:S01]  /*53370*/  STL.64 [R1+0x4eb0], R26 ;  /* 0x004eb01a01007387 */ /* 0x0041e20000100a00 */
[----:B------:R-:W-:Y:S03]  /*53380*/  STL.64 [R1+0x4ea8], R24 ;  /* 0x004ea81801007387 */ /* 0x000fe60000100a00 */
[----:B0-----:R-:W2:Y:S04]  /*53390*/  LDL.LU.64 R26, [R1+0xf8] ;  /* 0x0000f800011a7983 */ /* 0x001ea80000300a00 */
[----:B--2---:R0:W-:Y:S04]  /*533a0*/  STL.64 [R1+0x4ec0], R26 ;  /* 0x004ec01a01007387 */ /* 0x0041e80000100a00 */
[----:B0-----:R-:W2:Y:S04]  /*533b0*/  LDL.64 R26, [R1+0x108] ;  /* 0x00010800011a7983 */ /* 0x001ea80000100a00 */
[----:B--2---:R0:W-:Y:S04]  /*533c0*/  STL.64 [R1+0x4ed8], R26 ;  /* 0x004ed81a01007387 */ /* 0x0041e80000100a00 */
[----:B0-----:R-:W3:Y:S01]  /*533d0*/  LDL.LU.64 R26, [R1+0x118] ;  /* 0x00011800011a7983 */ /* 0x001ee20000300a00 */
[----:B------:R-:W2:Y:S03]  /*533e0*/  LDL.64 R18, [R1+0xe8] ;  /* 0x0000e80001127983 */ /* 0x000ea60000100a00 */
[----:B--2---:R0:W-:Y:S01]  /*533f0*/  STL.64 [R1+0x4eb8], R18 ;  /* 0x004eb81201007387 */ /* 0x0041e20000100a00 */
[----:B------:R-:W2:Y:S02]  /*53400*/  LDL.LU R16, [R1+0xc0] ;  /* 0x0000c00001107983 */ /* 0x000ea40000300800 */
[----:B------:R-:W2:Y:S01]  /*53410*/  LDL.LU R17, [R1+0xc4] ;  /* 0x0000c40001117983 */ /* 0x000ea20000300800 */
[----:B0-----:R-:W2:Y:S01]  /*53420*/  LDL.LU R18, [R1+0xc8] ;  /* 0x0000c80001127983 */ /* 0x001ea20000300800 */
[----:B------:R-:W2:Y:S01]  /*53430*/  LDL.LU R19, [R1+0xcc] ;  /* 0x0000cc0001137983 */ /* 0x000ea20000300800 */
[----:B---3--:R-:W-:Y:S02]  /*53440*/  HMMA.16816.F32.BF16 R4, R20, R26, R4 ;  /* 0x0000001a1404723c */ /* 0x008fe40000041804 */
        /* <DEDUP_REMOVED lines=10> */
[----:B----4-:R-:W-:Y:S01]  /*534f0*/  STL.64 [R1+0x4e38], R14 ;  /* 0x004e380e01007387 */ /* 0x010fe20000100a00 */
[----:B------:R0:W-:Y:S03]  /*53500*/  STL.64 [R1+0x4e30], R12 ;  /* 0x004e300c01007387 */ /* 0x0001e60000100a00 */
        /* <DEDUP_REMOVED lines=8> */
[----:B------:R-:W2:Y:S02]  /*53590*/  LDL.LU R14, [R1+0x88] ;  /* 0x00008800010e7983 */ /* 0x000ea40000300800 */
[----:B------:R-:W2:Y:S01]  /*535a0*/  LDL.LU R15, [R1+0x8c] ;  /* 0x00008c00010f7983 */ /* 0x000ea20000300800 */
[----:B------:R-:W-:Y:S01]  /*535b0*/  STL [R1+0x4de4], R28 ;  /* 0x004de41c01007387 */ /* 0x000fe20000100800 */
[----:B------:R0:W-:Y:S02]  /*535c0*/  STL.64 [R1+0x910], R4 ;  /* 0x0009100401007387 */ /* 0x0001e40000100a00 */
[----:B------:R1:W-:Y:S02]  /*535d0*/  STL.64 [R1+0x918], R6 ;  /* 0x0009180601007387 */ /* 0x0003e40000100a00 */
[----:B0-----:R-:W-:Y:S01]  /*535e0*/  IMAD.MOV.U32 R5, RZ, RZ, R26 ;  /* 0x000000ffff057224 */ /* 0x001fe200078e001a */
[----:B-1----:R-:W4:Y:S01]  /*535f0*/  LDL.LU R7, [R1+0x4ee0] ;  /* 0x004ee00001077983 */ /* 0x002f220000300800 */
[----:B------:R-:W-:-:S02]  /*53600*/  IMAD.MOV.U32 R4, RZ, RZ, R27 ;  /* 0x000000ffff047224 */ /* 0x000fc400078e001b */
[----:B------:R-:W2:Y:S03]  /*53610*/  LDL.LU.64 R26, [R1+0x4ed8] ;  /* 0x004ed800011a7983 */ /* 0x000ea60000300a00 */
[----:B------:R-:W-:Y:S01]  /*53620*/  STL [R1+0x4dec], R4 ;  /* 0x004dec0401007387 */ /* 0x000fe20000100800 */
[----:B------:R-:W-:Y:S01]  /*53630*/  STL [R1+0x4de8], R5 ;  /* 0x004de80501007387 */ /* 0x000fe20000100800 */
        /* <DEDUP_REMOVED lines=28> */
[----:B--2---:R-:W-:Y:S01]  /*53800*/  HMMA.16816.F32.BF16 R20, R20, R18, R24 ;  /* 0x000000121414723c */ /* 0x004fe20000041818 */
[----:B------:R-:W3:Y:S01]  /*53810*/  LDL.LU.64 R26, [R1+0x4e88] ;  /* 0x004e8800011a7983 */ /* 0x000ee20000300a00 */
[----:B------:R-:W2:Y:S02]  /*53820*/  LDL.LU R25, [R1+0x4e80] ;  /* 0x004e800001197983 */ /* 0x000ea40000300800 */
[----:B------:R-:W-:-:S02]  /*53830*/  IMAD.MOV.U32 R5, RZ, RZ, R18 ;  /* 0x000000ffff057224 */ /* 0x000fc400078e0012 */
[----:B------:R-:W-:Y:S11]  /*53840*/  IMAD.MOV.U32 R4, RZ, RZ, R19 ;  /* 0x000000ffff047224 */ /* 0x000ff600078e0013 */
[----:B------:R-:W-:Y:S06]  /*53850*/  @!UPT UIADD3 URZ, URZ, URZ, URZ ;  /* 0x0000003f3f3ff290 */ /* 0x000fec000fffe03f */
[----:B------:R0:W-:Y:S01]  /*53860*/  STL.64 [R1+0xa0], R20 ;  /* 0x0000a01401007387 */ /* 0x0001e20000100a00 */
[----:B------:R2:W-:Y:S02]  /*53870*/  STL.64 [R1+0xa8], R22 ;  /* 0x0000a81601007387 */ /* 0x0005e40000100a00 */
[----:B------:R-:W3:Y:S02]  /*53880*/  LDL.LU.64 R18, [R1+0x4e78] ;  /* 0x004e780001127983 */ /* 0x000ee40000300a00 */
[----:B------:R-:W3:Y:S01]  /*53890*/  LDL.LU.64 R16, [R1+0x4e70] ;  /* 0x004e700001107983 */ /* 0x000ee20000300a00 */
[----:B0-----:R-:W4:Y:S01]  /*538a0*/  LDL.LU R20, [R1+0x40] ;  /* 0x0000400001147983 */ /* 0x001f220000300800 */
[----:B------:R-:W4:Y:S02]  /*538b0*/  LDL.LU R21, [R1+0x44] ;  /* 0x0000440001157983 */ /* 0x000f240000300800 */
[----:B--2---:R-:W-:Y:S02]  /*538c0*/  IMAD.MOV.U32 R23, RZ, RZ, R25 ;  /* 0x000000ffff177224 */ /* 0x004fe400078e0019 */
[C---:B---3--:R-:W-:Y:S01]  /*538d0*/  HMMA.16816.F32.BF16 R24, R16.reuse, R26, R8 ;  /* 0x0000001a1018723c */ /* 0x048fe20000041808 */
[----:B------:R-:W2:Y:S01]  /*538e0*/  LDL.LU.64 R10, [R1+0x4e68] ;  /* 0x004e6800010a7983 */ /* 0x000ea20000300a00 */
[----:B------:R-:W-:Y:S11]  /*538f0*/  IMAD.MOV.U32 R22, RZ, RZ, R29 ;  /* 0x000000ffff167224 */ /* 0x000ff600078e001d */
[----:B------:R-:W-:Y:S10]  /*53900*/  @!UPT UIADD3 URZ, URZ, URZ, URZ ;  /* 0x0000003f3f3ff290 */ /* 0x000ff4000fffe03f */
[----:B------:R-:W-:Y:S01]  /*53910*/  STL.64 [R1+0x90], R24 ;  /* 0x0000901801007387 */ /* 0x000fe20000100a00 */
[----:B------:R-:W-:Y:S02]  /*53920*/  IMAD.MOV.U32 R29, RZ, RZ, R27 ;  /* 0x000000ffff1d7224 */ /* 0x000fe400078e001b */
[----:B------:R0:W-:Y:S02]  /*53930*/  STL [R1+0x98], R26 ;  /* 0x0000981a01007387 */ /* 0x0001e40000100800 */
[----:B0-----:R-:W3:Y:S01]  /*53940*/  LDL.LU.64 R26, [R1+0x4e60] ;  /* 0x004e6000011a7983 */ /* 0x001ee20000300a00 */
[----:B------:R-:W3:Y:S02]  /*53950*/  LDL.LU R24, [R1+0x4e58] ;  /* 0x004e580001187983 */ /* 0x000ee40000300800 */
[----:B------:R-:W-:Y:S01]  /*53960*/  STL [R1+0x4588], R29 ;  /* 0x0045881d01007387 */ /* 0x000fe20000100800 */
        /* <DEDUP_REMOVED lines=8> */
[----:B------:R-:W3:Y:S01]  /*539f0*/  LDL.LU.64 R14, [R1+0x4e38] ;  /* 0x004e3800010e7983 */ /* 0x000ee20000300a00 */
[----:B------:R-:W3:Y:S11]  /*53a00*/  LDL.LU.64 R12, [R1+0x4e30] ;  /* 0x004e3000010c7983 */ /* 0x000ef60000300a00 */
[----:B------:R-:W-:Y:S09]  /*53a10*/  @!UPT UIADD3 URZ, URZ, URZ, URZ ;  /* 0x0000003f3f3ff290 */ /* 0x000ff2000fffe03f */
[----:B------:R-:W-:Y:S01]  /*53a20*/  STL.64 [R1+0x70], R8 ;  /* 0x0000700801007387 */ /* 0x000fe20000100a00 */
[----:B------:R-:W-:Y:S02]  /*53a30*/  IMAD.MOV.U32 R29, RZ, RZ, R11 ;  /* 0x000000ffff1d7224 */ /* 0x000fe400078e000b */
[----:B------:R0:W-:Y:S02]  /*53a40*/  STL [R1+0x78], R10 ;  /* 0x0000780a01007387 */ /* 0x0001e40000100800 */
[----:B0-----:R-:W2:Y:S01]  /*53a50*/  LDL.LU.64 R10, [R1+0x4e28] ;  /* 0x004e2800010a7983 */ /* 0x001ea20000300a00 */
[----:B------:R-:W2:Y:S02]  /*53a60*/  LDL.LU.64 R8, [R1+0x4e20] ;  /* 0x004e200001087983 */ /* 0x000ea40000300a00 */
[----:B------:R-:W-:Y:S01]  /*53a70*/  STL [R1+0x45b8], R29 ;  /* 0x0045b81d01007387 */ /* 0x000fe20000100800 */
[C---:B---3--:R-:W-:Y:S11]  /*53a80*/  HMMA.16816.F32.BF16 R12, R16.reuse, R26, R12 ;  /* 0x0000001a100c723c */ /* 0x048ff6000004180c */
[----:B------:R-:W-:Y:S11]  /*53a90*/  @!UPT UIADD3 URZ, URZ, URZ, URZ ;  /* 0x0000003f3f3ff290 */ /* 0x000ff6000fffe03f */
[----:B------:R-:W-:Y:S01]  /*53aa0*/  @!UPT UIADD3 URZ, URZ, URZ, URZ ;  /* 0x0000003f3f3ff290 */ /* 0x000fe2000fffe03f */
[----:B------:R-:W-:Y:S01]  /*53ab0*/  STL.64 [R1+0x60], R12 ;  /* 0x0000600c01007387 */ /* 0x000fe20000100a00 */
[----:B------:R0:W-:Y:S03]  /*53ac0*/  STL.64 [R1+0x68], R14 ;  /* 0x0000680e01007387 */ /* 0x0001e60000100a00 */
[----:B0-----:R-:W2:Y:S01]  /*53ad0*/  LDL.LU.64 R14, [R1+0x4e18] ;  /* 0x004e1800010e7983 */ /* 0x001ea20000300a00 */
[----:B------:R-:W3:Y:S01]  /*53ae0*/  LDL.LU.64 R12, [R1+0x4e10] ;  /* 0x004e1000010c7983 */ /* 0x000ee20000300a00 */
[----:B--2---:R-:W-:Y:S11]  /*53af0*/  HMMA.16816.F32.BF16 R8, R16, R14, R8 ;  /* 0x0000000e1008723c */ /* 0x004ff60000041808 */
[----:B------:R-:W-:Y:S11]  /*53b00*/  @!UPT UIADD3 URZ, URZ, URZ, URZ ;  /* 0x0000003f3f3ff290 */ /* 0x000ff6000fffe03f */
[----:B------:R-:W-:Y:S01]  /*53b10*/  @!UPT UIADD3 URZ, URZ, URZ, URZ ;  /* 0x0000003f3f3ff290 */ /* 0x000fe2000fffe03f */
[----:B------:R-:W-:Y:S01]  /*53b20*/  STL.64 [R1+0x50], R8 ;  /* 0x0000500801007387 */ /* 0x000fe20000100a00 */
[----:B------:R0:W-:Y:S03]  /*53b30*/  STL.64 [R1+0x58], R10 ;  /* 0x0000580a01007387 */ /* 0x0001e60000100a00 */
[----:B0-----:R-:W4:Y:S01]  /*53b40*/  LDL.LU.64 R10, [R1+0x4e08] ;  /* 0x004e0800010a7983 */ /* 0x001f220000300a00 */
[----:B------:R-:W2:Y:S03]  /*53b50*/  LDL.LU.64 R8, [R1+0x4e00] ;  /* 0x004e000001087983 */ /* 0x000ea60000300a00 */
[----:B------:R-:W0:Y:S04]  /*53b60*/  S2R R25, SR_TID.X ;  /* 0x0000000000197919 */ /* 0x000e280000002100 */
[----:B------:R-:W1:Y:S01]  /*53b70*/  S2R R6, SR_TID.X ;  /* 0x0000000000067919 */ /* 0x000e620000002100 */
[----:B0-----:R-:W-:Y:S01]  /*53b80*/  LOP3.LUT R25, R25, 0x7, RZ, 0xc0, !PT ;  /* 0x0000000719197812 */ /* 0x001fe200078ec0ff */
[----:B-1----:R-:W-:-:S04]  /*53b90*/  IMAD.SHL.U32 R6, R6, 0x2, RZ ;  /* 0x0000000206067824 */ /* 0x002fc800078e00ff */
[----:B------:R-:W-:-:S05]  /*53ba0*/  IMAD R25, R25, 0x110, RZ ;  /* 0x0000011019197824 */ /* 0x000fca00078e02ff */
[----:B------:R-:W-:Y:S01]  /*53bb0*/  LOP3.LUT R6, R25, 0x30, R6, 0x78, !PT ;  /* 0x0000003019067812 */ /* 0x000fe200078e7806 */
[----:B----4-:R-:W-:Y:S11]  /*53bc0*/  HMMA.16816.F32.BF16 R20, R16, R10, R20 ;  /* 0x0000000a1014723c */ /* 0x010ff60000041814 */
[----:B------:R-:W-:Y:S11]  /*53bd0*/  @!UPT UIADD3 URZ, URZ, URZ, URZ ;  /* 0x0000003f3f3ff290 */ /* 0x000ff6000fffe03f */
[----:B------:R-:W-:Y:S01]  /*53be0*/  @!UPT UIADD3 URZ, URZ, URZ, URZ ;  /* 0x0000003f3f3ff290 */ /* 0x000fe2000fffe03f */
[----:B------:R-:W-:Y:S01]  /*53bf0*/  STL.64 [R1+0x40], R20 ;  /* 0x0000401401007387 */ /* 0x000fe20000100a00 */
[----:B------:R-:W-:Y:S02]  /*53c00*/  STL.64 [R1+0x48], R22 ;  /* 0x0000481601007387 */ /* 0x000fe40000100a00 */
[----:B------:R-:W0:Y:S04]  /*53c10*/  LDSM.16.MT88.4 R20, [R7+0x10000] ;  /* 0x010000000714783b */ /* 0x000e280000004200 */
[----:B------:R-:W-:Y:S01]  /*53c20*/  STL [R1+0x4db8], R7 ;  /* 0x004db80701007387 */ /* 0x000fe20000100800 */
[----:B0-----:R0:W-:Y:S02]  /*53c30*/  STL.64 [R1+0x4ce0], R22 ;  /* 0x004ce01601007387 */ /* 0x0011e40000100a00 */
[----:B0-----:R-:W-:-:S02]  /*53c40*/  IMAD.MOV.U32 R22, RZ, RZ, R24 ;  /* 0x000000ffff167224 */ /* 0x001fc400078e0018 */
[----:B------:R-:W0:Y:S04]  /*53c50*/  LDSM.16.M88.4 R24, [R6+0x20080] ;  /* 0x020080000618783b */ /* 0x000e280000000200 */
[----:B------:R-:W-:Y:S04]  /*53c60*/  STL.64 [R1+0x4cd8], R20 ;  /* 0x004cd81401007387 */ /* 0x000fe80000100a00 */
[----:B0-----:R-:W-:Y:S01]  /*53c70*/  STL.64 [R1+0x20], R24 ;  /* 0x0000201801007387 */ /* 0x001fe20000100a00 */
[----:B------:R-:W-:Y:S02]  /*53c80*/  STL.64 [R1+0x28], R26 ;  /* 0x0000281a01007387 */ /* 0x000fe40000100a00 */
[----:B------:R-:W0:Y:S02]  /*53c90*/  LDSM.16.M88.4 R24, [R6+0x20880] ;  /* 0x020880000618783b */ /* 0x000e240000000200 */
[----:B0-----:R-:W-:Y:S02]  /*53ca0*/  STL.64 [R1+0x10], R24 ;  /* 0x0000101801007387 */ /* 0x001fe40000100a00 */
[----:B------:R-:W-:-:S02]  /*53cb0*/  IMAD.MOV.U32 R2, RZ, RZ, R24 ;  /* 0x000000ffff027224 */ /* 0x000fc400078e0018 */
[----:B------:R-:W-:Y:S02]  /*53cc0*/  STL.64 [R1+0x18], R26 ;  /* 0x0000181a01007387 */ /* 0x000fe40000100a00 */
[----:B------:R-:W-:Y:S02]  /*53cd0*/  IMAD.MOV.U32 R0, RZ, RZ, R25 ;  /* 0x000000ffff007224 */ /* 0x000fe400078e0019 */
[----:B------:R-:W0:Y:S01]  /*53ce0*/  LDSM.16.M88.4 R24, [R6+0x21080] ;  /* 0x021080000618783b */ /* 0x000e220000000200 */
[----:B------:R-:W-:-:S03]  /*53cf0*/  IMAD.MOV.U32 R23, RZ, RZ, R3 ;  /* 0x000000ffff177224 */ /* 0x000fc600078e0003 */
[----:B0-----:R-:W-:Y:S01]  /*53d00*/  STL.64 [R1], R24 ;  /* 0x0000001801007387 */ /* 0x001fe20000100a00 */
[----:B------:R-:W-:Y:S02]  /*53d10*/  IMAD.MOV.U32 R7, RZ, RZ, R24 ;  /* 0x000000ffff077224 */ /* 0x000fe400078e0018 */
[----:B------:R-:W-:Y:S02]  /*53d20*/  STL.64 [R1+0x8], R26 ;  /* 0x0000081a01007387 */ /* 0x000fe40000100a00 */
[----:B------:R-:W-:Y:S02]  /*53d30*/  IMAD.MOV.U32 R3, RZ, RZ, R25 ;  /* 0x000000ffff037224 */ /* 0x000fe400078e0019 */
[----:B------:R-:W0:Y:S04]  /*53d40*/  LDSM.16.M88.4 R24, [R6+0x21880] ;  /* 0x021880000618783b */ /* 0x000e280000000200 */
[----:B0-----:R2:W-:Y:S01]  /*53d50*/  STL [R1+0x44d0], R26 ;  /* 0x0044d01a01007387 */ /* 0x0015e20000100800 */
[----:B------:R0:W-:Y:S02]  /*53d60*/  STL [R1+0x44cc], R27 ;  /* 0x0044cc1b01007387 */ /* 0x0001e40000100800 */
[----:B------:R3:W-:Y:S02]  /*53d70*/  STL.64 [R1+0x4cb8], R24 ;  /* 0x004cb81801007387 */ /* 0x0007e40000100a00 */
[----:B--2---:R-:W-:-:S02]  /*53d80*/  IMAD.MOV.U32 R26, RZ, RZ, R9 ;  /* 0x000000ffff1a7224 */ /* 0x004fc400078e0009 */
[----:B0-----:R-:W-:Y:S02]  /*53d90*/  IMAD.MOV.U32 R27, RZ, RZ, R8 ;  /* 0x000000ffff1b7224 */ /* 0x001fe400078e0008 */
[----:B------:R-:W-:Y:S01]  /*53da0*/  LDSM.16.M88.4 R8, [R6+0x22880] ;  /* 0x022880000608783b */ /* 0x000fe20000000200 */
[----:B---3--:R-:W-:Y:S02]  /*53db0*/  IMAD.MOV.U32 R24, RZ, RZ, R13 ;  /* 0x000000ffff187224 */ /* 0x008fe400078e000d */
[----:B------:R-:W-:Y:S02]  /*53dc0*/  IMAD.MOV.U32 R25, RZ, RZ, R12 ;  /* 0x000000ffff197224 */ /* 0x000fe400078e000c */
[----:B------:R-:W0:Y:S04]  /*53dd0*/  LDSM.16.M88.4 R12, [R6+0x22080] ;  /* 0x02208000060c783b */ /* 0x000e280000000200 */
[----:B0-----:R-:W-:Y:S01]  /*53de0*/  STL [R1+0x4384], R14 ;  /* 0x0043840e01007387 */ /* 0x001fe20000100800 */
[----:B------:R-:W-:Y:S02]  /*53df0*/  STL [R1+0x4380], R15 ;  /* 0x0043800f01007387 */ /* 0x000fe40000100800 */
[----:B------:R-:W-:Y:S02]  /*53e00*/  STL [R1+0x436c], R10 ;  /* 0x00436c0a01007387 */ /* 0x000fe40000100800 */
[----:B------:R-:W-:Y:S01]  /*53e10*/  STL [R1+0x4368], R11 ;  /* 0x0043680b01007387 */ /* 0x000fe20000100800 */
[----:B------:R0:W-:Y:S02]  /*53e20*/  STL.64 [R1+0x4ca0], R8 ;  /* 0x004ca00801007387 */ /* 0x0001e40000100a00 */
[----:B0-----:R-:W-:-:S02]  /*53e30*/  IMAD.MOV.U32 R8, RZ, RZ, R7 ;  /* 0x000000ffff087224 */ /* 0x001fc400078e0007 */
[----:B------:R-:W-:-:S05]  /*53e40*/  IMAD.MOV.U32 R9, RZ, RZ, R3 ;  /* 0x000000ffff097224 */ /* 0x000fca00078e0003 */
[----:B------:R0:W-:Y:S02]  /*53e50*/  STL.64 [R1+0x4cc0], R8 ;  /* 0x004cc00801007387 */ /* 0x0001e40000100a00 */
[----:B0-----:R-:W-:Y:S02]  /*53e60*/  HMMA.16816.F32.BF16 R8, R16, R22, R24 ;  /* 0x000000161008723c */ /* 0x001fe40000041818 */
[----:B------:R-:W-:Y:S01]  /*53e70*/  STL.64 [R1+0x4dc8], R18 ;  /* 0x004dc81201007387 */ /* 0x000fe20000100a00 */
[----:B------:R-:W-:Y:S02]  /*53e80*/  STL.64 [R1+0x4dc0], R16 ;  /* 0x004dc01001007387 */ /* 0x000fe40000100a00 */
[----:B------:R-:W-:Y:S11]  /*53e90*/  LDSM.16.M88.4 R16, [R6+0x23880] ;  /* 0x023880000610783b */ /* 0x000ff60000000200 */
[----:B------:R-:W-:Y:S07]  /*53ea0*/  @!UPT UIADD3 URZ, URZ, URZ, URZ ;  /* 0x0000003f3f3ff290 */ /* 0x000fee000fffe03f */
[----:B------:R-:W-:Y:S01]  /*53eb0*/  STL.64 [R1+0x890], R8 ;  /* 0x0008900801007387 */ /* 0x000fe20000100a00 */
[----:B------:R-:W-:Y:S02]  /*53ec0*/  STL.64 [R1+0x898], R10 ;  /* 0x0008980a01007387 */ /* 0x000fe40000100a00 */
[----:B------:R-:W0:Y:S04]  /*53ed0*/  LDSM.16.M88.4 R8, [R6+0x23080] ;  /* 0x023080000608783b */ /* 0x000e280000000200 */
[----:B------:R-:W-:Y:S02]  /*53ee0*/  IMAD.MOV.U32 R22, RZ, RZ, R5 ;  /* 0x000000ffff167224 */ /* 0x000fe400078e0005 */
[----:B------:R-:W-:Y:S02]  /*53ef0*/  IMAD.MOV.U32 R23, RZ, RZ, R4 ;  /* 0x000000ffff177224 */ /* 0x000fe400078e0004 */
[----:B0-----:R-:W-:Y:S01]  /*53f00*/  IMAD.MOV.U32 R14, RZ, RZ, R8 ;  /* 0x000000ffff0e7224 */ /* 0x001fe200078e0008 */
[----:B------:R-:W-:Y:S01]  /*53f10*/  STL.64 [R1+0x30], R8 ;  /* 0x0000300801007387 */ /* 0x000fe20000100a00 */
[----:B------:R-:W-:Y:S02]  /*53f20*/  STL.64 [R1+0x38], R10 ;  /* 0x0000380a01007387 */ /* 0x000fe40000100a00 */
[----:B------:R-:W2:Y:S02]  /*53f30*/  LDL.LU R5, [R1+0x4df8] ;  /* 0x004df80001057983 */ /* 0x000ea40000300800 */
[----:B------:R-:W3:Y:S01]  /*53f40*/  LDL.LU R4, [R1+0x4df4] ;  /* 0x004df40001047983 */ /* 0x000ee20000300800 */
[----:B------:R-:W-:Y:S01]  /*53f50*/  STL.64 [R1+0x4cf8], R22 ;  /* 0x004cf81601007387 */ /* 0x000fe20000100a00 */
[----:B------:R-:W-:Y:S02]  /*53f60*/  STL [R1+0x4cd0], R14 ;  /* 0x004cd00e01007387 */ /* 0x000fe40000100800 */
[----:B------:R0:W-:Y:S02]  /*53f70*/  STL.64 [R1+0x4cc8], R12 ;  /* 0x004cc80c01007387 */ /* 0x0001e40000100a00 */
[----:B0-----:R-:W4:Y:S01]  /*53f80*/  LDL.LU R12, [R1+0x4f0] ;  /* 0x0004f000010c7983 */ /* 0x001f220000300800 */
[----:B------:R-:W4:Y:S02]  /*53f90*/  LDL.LU R13, [R1+0x4f4] ;  /* 0x0004f400010d7983 */ /* 0x000f240000300800 */
[----:B------:R-:W2:Y:S02]  /*53fa0*/  LDL.LU R14, [R1+0x4f8] ;  /* 0x0004f800010e7983 */ /* 0x000ea40000300800 */
[----:B------:R-:W2:Y:S01]  /*53fb0*/  LDL.LU R15, [R1+0x4fc] ;  /* 0x0004fc00010f7983 */ /* 0x000ea20000300800 */
[----:B------:R-:W2:Y:S01]  /*53fc0*/  LDL.LU R22, [R1+0xe8] ;  /* 0x0000e80001167983 */ /* 0x000ea20000300800 */
[----:B------:R-:W-:-:S02]  /*53fd0*/  IMAD.MOV.U32 R23, RZ, RZ, R28 ;  /* 0x000000ffff177224 */ /* 0x000fc400078e001c */
[----:B------:R-:W3:Y:S03]  /*53fe0*/  LDL.LU R28, [R1+0x4df0] ;  /* 0x004df000011c7983 */ /* 0x000ee60000300800 */
[----:B--2---:R-:W-:Y:S01]  /*53ff0*/  STL.64 [R1+0x4d10], R22 ;  /* 0x004d101601007387 */ /* 0x004fe20000100a00 */
[----:B------:R-:W-:Y:S02]  /*54000*/  STL.64 [R1+0x4cf0], R14 ;  /* 0x004cf00e01007387 */ /* 0x000fe40000100a00 */
[----:B----4-:R0:W-:Y:S02]  /*54010*/  STL.64 [R1+0x4ce8], R12 ;  /* 0x004ce80c01007387 */ /* 0x0101e40000100a00 */
[----:B0-----:R-:W2:Y:S01]  /*54020*/  LDL.LU R12, [R1+0x500] ;  /* 0x00050000010c7983 */ /* 0x001ea20000300800 */
[----:B------:R-:W2:Y:S02]  /*54030*/  LDL.LU R13, [R1+0x504] ;  /* 0x00050400010d7983 */ /* 0x000ea40000300800 */
[----:B------:R-:W4:Y:S02]  /*54040*/  LDL.LU R14, [R1+0x508] ;  /* 0x00050800010e7983 */ /* 0x000f240000300800 */
[----:B------:R-:W4:Y:S02]  /*54050*/  LDL.LU R15, [R1+0x50c] ;  /* 0x00050c00010f7983 */ /* 0x000f240000300800 */
[----:B---3--:R-:W-:-:S02]  /*54060*/  IMAD.MOV.U32 R22, RZ, RZ, R4 ;  /* 0x000000ffff167224 */ /* 0x008fc400078e0004 */
[----:B------:R-:W-:Y:S01]  /*54070*/  IMAD.MOV.U32 R23, RZ, RZ, R5 ;  /* 0x000000ffff177224 */ /* 0x000fe200078e0005 */
[----:B------:R-:W3:Y:S01]  /*54080*/  LDL.LU R4, [R1+0x4dec] ;  /* 0x004dec0001047983 */ /* 0x000ee20000300800 */
[----:B------:R-:W3:Y:S03]  /*54090*/  LDL.LU R5, [R1+0x4de8] ;  /* 0x004de80001057983 */ /* 0x000ee60000300800 */
[----:B------:R-:W-:Y:S04]  /*540a0*/  STL.64 [R1+0x4d28], R22 ;  /* 0x004d281601007387 */ /* 0x000fe80000100a00 */
[----:B----4-:R-:W-:Y:S01]  /*540b0*/  STL.64 [R1+0x4d08], R14 ;  /* 0x004d080e01007387 */ /* 0x010fe20000100a00 */
[----:B--2---:R0:W-:Y:S03]  /*540c0*/  STL.64 [R1+0x4d00], R12 ;  /* 0x004d000c01007387 */ /* 0x0041e60000100a00 */
[----:B0-----:R-:W2:Y:S01]  /*540d0*/  LDL.LU R12, [R1+0x840] ;  /* 0x00084000010c7983 */ /* 0x001ea20000300800 */
[----:B------:R-:W2:Y:S02]  /*540e0*/  LDL.LU R13, [R1+0x844] ;  /* 0x00084400010d7983 */ /* 0x000ea40000300800 */
[----:B------:R-:W4:Y:S02]  /*540f0*/  LDL.LU R14, [R1+0x848] ;  /* 0x00084800010e7983 */ /* 0x000f240000300800 */
[----:B------:R-:W4:Y:S01]  /*54100*/  LDL.LU R15, [R1+0x84c] ;  /* 0x00084c00010f7983 */ /* 0x000f220000300800 */
[----:B------:R-:W2:Y:S01]  /*54110*/  LDL.LU R22, [R1+0x108] ;  /* 0x0001080001167983 */ /* 0x000ea20000300800 */
[----:B------:R-:W-:-:S02]  /*54120*/  IMAD.MOV.U32 R23, RZ, RZ, R28 ;  /* 0x000000ffff177224 */ /* 0x000fc400078e001c */
[----:B------:R-:W3:Y:S03]  /*54130*/  LDL.LU R28, [R1+0x4de4] ;  /* 0x004de400011c7983 */ /* 0x000ee60000300800 */
[----:B--2---:R-:W-:Y:S01]  /*54140*/  STL.64 [R1+0x4d40], R22 ;  /* 0x004d401601007387 */ /* 0x004fe20000100a00 */
[----:B----4-:R-:W-:Y:S02]  /*54150*/  STL.64 [R1+0x4d20], R14 ;  /* 0x004d200e01007387 */ /* 0x010fe40000100a00 */
[----:B------:R0:W-:Y:S02]  /*54160*/  STL.64 [R1+0x4d18], R12 ;  /* 0x004d180c01007387 */ /* 0x0001e40000100a00 */
        /* <DEDUP_REMOVED lines=18> */
[----:B--2---:R3:W-:Y:S02]  /*54290*/  STL.64 [R1+0x4d70], R22 ;  /* 0x004d701601007387 */ /* 0x0047e40000100a00 */
[----:B---3--:R-:W-:Y:S02]  /*542a0*/  IMAD.MOV.U32 R22, RZ, RZ, R4 ;  /* 0x000000ffff167224 */ /* 0x008fe400078e0004 */
[----:B------:R-:W-:Y:S01]  /*542b0*/  IMAD.MOV.U32 R23, RZ, RZ, R5 ;  /* 0x000000ffff177224 */ /* 0x000fe200078e0005 */
[----:B------:R-:W2:Y:S01]  /*542c0*/  LDL.LU R4, [R1+0x4dd4] ;  /* 0x004dd40001047983 */ /* 0x000ea20000300800 */
[----:B------:R-:W3:Y:S03]  /*542d0*/  LDL.LU R5, [R1+0x4dd0] ;  /* 0x004dd00001057983 */ /* 0x000ee60000300800 */
[----:B------:R-:W-:Y:S01]  /*542e0*/  STL.64 [R1+0x4d88], R22 ;  /* 0x004d881601007387 */ /* 0x000fe20000100a00 */
[----:B----4-:R-:W-:Y:S02]  /*542f0*/  STL.64 [R1+0x4d50], R14 ;  /* 0x004d500e01007387 */ /* 0x010fe40000100a00 */
[----:B------:R0:W-:Y:S02]  /*54300*/  STL.64 [R1+0x4d48], R12 ;  /* 0x004d480c01007387 */ /* 0x0001e40000100a00 */
[----:B0-----:R-:W4:Y:S01]  /*54310*/  LDL.LU R12, [R1+0x870] ;  /* 0x00087000010c7983 */ /* 0x001f220000300800 */
[----:B------:R-:W4:Y:S02]  /*54320*/  LDL.LU R13, [R1+0x874] ;  /* 0x00087400010d7983 */ /* 0x000f240000300800 */
[----:B------:R-:W2:Y:S02]  /*54330*/  LDL.LU R14, [R1+0x878] ;  /* 0x00087800010e7983 */ /* 0x000ea40000300800 */
[----:B------:R-:W2:Y:S01]  /*54340*/  LDL.LU R15, [R1+0x87c] ;  /* 0x00087c00010f7983 */ /* 0x000ea20000300800 */
[----:B------:R-:W2:Y:S01]  /*54350*/  LDL.LU R22, [R1+0x148] ;  /* 0x0001480001167983 */ /* 0x000ea20000300800 */
[----:B------:R-:W-:-:S05]  /*54360*/  IMAD.MOV.U32 R23, RZ, RZ, R28 ;  /* 0x000000ffff177224 */ /* 0x000fca00078e001c */
[----:B--2---:R-:W-:Y:S01]  /*54370*/  STL.64 [R1+0x4da0], R22 ;  /* 0x004da01601007387 */ /* 0x004fe20000100a00 */
[----:B------:R-:W-:Y:S02]  /*54380*/  STL.64 [R1+0x4d68], R14 ;  /* 0x004d680e01007387 */ /* 0x000fe40000100a00 */
[----:B----4-:R0:W-:Y:S02]  /*54390*/  STL.64 [R1+0x4d60], R12 ;  /* 0x004d600c01007387 */ /* 0x0101e40000100a00 */
        /* <DEDUP_REMOVED lines=16> */
[----:B------:R-:W-:-:S02]  /*544a0*/  IMAD.MOV.U32 R3, RZ, RZ, R9 ;  /* 0x000000ffff037224 */ /* 0x000fc400078e0009 */
[----:B---3--:R-:W-:Y:S02]  /*544b0*/  IMAD.MOV.U32 R22, RZ, RZ, R5 ;  /* 0x000000ffff167224 */ /* 0x008fe400078e0005 */
[----:B------:R-:W-:Y:S01]  /*544c0*/  IMAD.MOV.U32 R23, RZ, RZ, R4 ;  /* 0x000000ffff177224 */ /* 0x000fe200078e0004 */
[----:B----4-:R-:W-:Y:S01]  /*544d0*/  STL.64 [R1+0x4db0], R14 ;  /* 0x004db00e01007387 */ /* 0x010fe20000100a00 */
[----:B--2---:R0:W-:Y:S03]  /*544e0*/  STL.64 [R1+0x4da8], R12 ;  /* 0x004da80c01007387 */ /* 0x0041e60000100a00 */
[----:B0-----:R-:W2:Y:S01]  /*544f0*/  LDL.LU R12, [R1+0x8c0] ;  /* 0x0008c000010c7983 */ /* 0x001ea20000300800 */
[----:B------:R-:W2:Y:S02]  /*54500*/  LDL.LU R13, [R1+0x8c4] ;  /* 0x0008c400010d7983 */ /* 0x000ea40000300800 */
[----:B------:R-:W2:Y:S02]  /*54510*/  LDL.LU R14, [R1+0x8c8] ;  /* 0x0008c800010e7983 */ /* 0x000ea40000300800 */
[----:B------:R-:W2:Y:S01]  /*54520*/  LDL.LU R15, [R1+0x8cc] ;  /* 0x0008cc00010f7983 */ /* 0x000ea20000300800 */
[----:B------:R-:W3:Y:S01]  /*54530*/  LDL.64 R8, [R1+0x20] ;  /* 0x0000200001087983 */ /* 0x000ee20000100a00 */
[----:B------:R-:W4:Y:S02]  /*54540*/  LDL.LU R24, [R1+0x4e0] ;  /* 0x0004e00001187983 */ /* 0x000f240000300800 */
[----:B------:R-:W4:Y:S02]  /*54550*/  LDL.LU R25, [R1+0x4e4] ;  /* 0x0004e40001197983 */ /* 0x000f240000300800 */
[----:B------:R-:W4:Y:S01]  /*54560*/  LDL.LU R26, [R1+0x4e8] ;  /* 0x0004e800011a7983 */ /* 0x000f220000300800 */
[----:B------:R-:W4:Y:S01]  /*54570*/  LDL.LU R27, [R1+0x4ec] ;  /* 0x0004ec00011b7983 */ /* 0x000f220000300800 */
[----:B------:R-:W-:Y:S02]  /*54580*/  STL.64 [R1+0x1e0], R16 ;  /* 0x0001e01001007387 */ /* 0x000fe40000100a00 */
[----:B------:R-:W-:Y:S02]  /*54590*/  STL.64 [R1+0x1e8], R18 ;  /* 0x0001e81201007387 */ /* 0x000fe40000100a00 */
[----:B------:R-:W0:Y:S04]  /*545a0*/  LDSM.16.M88.4 R16, [R6+0x24080] ;  /* 0x024080000610783b */ /* 0x000e280000000200 */
[----:B0-----:R-:W-:Y:S01]  /*545b0*/  STL.64 [R1+0x1d0], R16 ;  /* 0x0001d01001007387 */ /* 0x001fe20000100a00 */
[----:B------:R-:W-:Y:S02]  /*545c0*/  STL.64 [R1+0x1d8], R18 ;  /* 0x0001d81201007387 */ /* 0x000fe40000100a00 */
[----:B------:R-:W0:Y:S02]  /*545d0*/  LDSM.16.M88.4 R16, [R6+0x24880] ;  /* 0x024880000610783b */ /* 0x000e240000000200 */
[----:B0-----:R-:W-:Y:S02]  /*545e0*/  STL.64 [R1+0x1c0], R16 ;  /* 0x0001c01001007387 */ /* 0x001fe40000100a00 */
        /* <DEDUP_REMOVED lines=14> */
[----:B------:R-:W1:Y:S04]  /*546d0*/  LDSM.16.M88.4 R4, [R6+0x27880] ;  /* 0x027880000604783b */ /* 0x000e680000000200 */
[----:B0-----:R-:W-:Y:S01]  /*546e0*/  STL.64 [R1+0x170], R16 ;  /* 0x0001701001007387 */ /* 0x001fe20000100a00 */
[----:B------:R0:W-:Y:S03]  /*546f0*/  STL.64 [R1+0x178], R18 ;  /* 0x0001781201007387 */ /* 0x0001e60000100a00 */
[----:B0-----:R-:W2:Y:S01]  /*54700*/  LDL.LU.64 R18, [R1+0x4dc8] ;  /* 0x004dc80001127983 */ /* 0x001ea20000300a00 */
[----:B------:R-:W2:Y:S02]  /*54710*/  LDL.LU.64 R16, [R1+0x4dc0] ;  /* 0x004dc00001107983 */ /* 0x000ea40000300a00 */
[----:B-1----:R-:W-:Y:S02]  /*54720*/  STL.64 [R1+0x160], R4 ;  /* 0x0001600401007387 */ /* 0x002fe40000100a00 */
[----:B------:R0:W-:Y:S02]  /*54730*/  STL.64 [R1+0x168], R6 ;  /* 0x0001680601007387 */ /* 0x0001e40000100a00 */
[----:B0-----:R-:W2:Y:S04]  /*54740*/  LDL.LU R7, [R1+0x4db8] ;  /* 0x004db80001077983 */ /* 0x001ea80000300800 */
[----:B--2---:R-:W0:Y:S01]  /*54750*/  LDSM.16.MT88.4 R4, [R7+0x10080] ;  /* 0x010080000704783b */ /* 0x004e220000004200 */
[C---:B------:R-:W-:Y:S03]  /*54760*/  HMMA.16816.F32.BF16 R20, R16.reuse, R22, R12 ;  /* 0x000000161014723c */ /* 0x040fe6000004180c */
[----:B0-----:R-:W-:Y:S01]  /*54770*/  STL.64 [R1+0x4be8], R6 ;  /* 0x004be80601007387 */ /* 0x001fe20000100a00 */
[----:B------:R0:W-:Y:S03]  /*54780*/  STL.64 [R1+0x4be0], R4 ;  /* 0x004be00401007387 */ /* 0x0001e60000100a00 */
[----:B0-----:R-:W2:Y:S01]  /*54790*/  LDL.LU R4, [R1+0x4d0] ;  /* 0x0004d00001047983 */ /* 0x001ea20000300800 */
[----:B------:R-:W2:Y:S02]  /*547a0*/  LDL.LU R5, [R1+0x4d4] ;  /* 0x0004d40001057983 */ /* 0x000ea40000300800 */
[----:B------:R-:W2:Y:S02]  /*547b0*/  LDL.LU R6, [R1+0x4d8] ;  /* 0x0004d80001067983 */ /* 0x000ea40000300800 */
[----:B------:R-:W2:Y:S01]  /*547c0*/  LDL.LU R7, [R1+0x4dc] ;  /* 0x0004dc0001077983 */ /* 0x000ea20000300800 */
[----:B------:R-:W2:Y:S01]  /*547d0*/  LDL.LU.64 R14, [R1+0x4db0] ;  /* 0x004db000010e7983 */ /* 0x000ea20000300a00 */
[----:B------:R-:W2:Y:S09]  /*547e0*/  LDL.LU.64 R12, [R1+0x4da8] ;  /* 0x004da800010c7983 */ /* 0x000eb20000300a00 */
[----:B------:R-:W-:Y:S02]  /*547f0*/  STL.64 [R1+0x8c0], R20 ;  /* 0x0008c01401007387 */ /* 0x000fe40000100a00 */
[----:B------:R0:W-:Y:S02]  /*54800*/  STL.64 [R1+0x8c8], R22 ;  /* 0x0008c81601007387 */ /* 0x0001e40000100a00 */
        /* <DEDUP_REMOVED lines=53> */
[----:B------:R-:W2:Y:S02]  /*54b60*/  LDL.LU.64 R22, [R1+0x4ce0] ;  /* 0x004ce00001167983 */ /* 0x000ea40000300a00 */
[----:B------:R-:W2:Y:S11]  /*54b70*/  LDL.LU.64 R20, [R1+0x4cd8] ;  /* 0x004cd80001147983 */ /* 0x000eb60000300a00 */
[----:B------:R-:W-:Y:S05]  /*54b80*/  @!UPT UIADD3 URZ, URZ, URZ, URZ ;  /* 0x0000003f3f3ff290 */ /* 0x000fea000fffe03f */
[----:B------:R0:W-:Y:S01]  /*54b90*/  STL.64 [R1+0x500], R16 ;  /* 0x0005001001007387 */ /* 0x0001e20000100a00 */
[----:B------:R-:W-:Y:S02]  /*54ba0*/  STL.64 [R1+0x508], R18 ;  /* 0x0005081201007387 */ /* 0x000fe40000100a00 */
[----:B0-----:R-:W-:Y:S02]  /*54bb0*/  IMAD.MOV.U32 R16, RZ, RZ, R2 ;  /* 0x000000ffff107224 */ /* 0x001fe400078e0002 */
[----:B------:R-:W-:Y:S02]  /*54bc0*/  IMAD.MOV.U32 R17, RZ, RZ, R0 ;  /* 0x000000ffff117224 */ /* 0x000fe400078e0000 */
[----:B---3--:R-:W-:Y:S02]  /*54bd0*/  IMAD.MOV.U32 R2, RZ, RZ, R8 ;  /* 0x000000ffff027224 */ /* 0x008fe400078e0008 */
[----:B------:R-:W-:Y:S01]  /*54be0*/  IMAD.MOV.U32 R0, RZ, RZ, R9 ;  /* 0x000000ffff007224 */ /* 0x000fe200078e0009 */
[C---:B--2---:R-:W-:Y:S11]  /*54bf0*/  HMMA.16816.F32.BF16 R12, R20.reuse, R8, R12 ;  /* 0x00000008140c723c */ /* 0x044ff6000004180c */
[----:B------:R-:W-:Y:S11]  /*54c00*/  @!UPT UIADD3 URZ, URZ, URZ, URZ ;  /* 0x0000003f3f3ff290 */ /* 0x000ff6000fffe03f */
[----:B------:R-:W-:Y:S01]  /*54c10*/  @!UPT UIADD3 URZ, URZ, URZ, URZ ;  /* 0x0000003f3f3ff290 */ /* 0x000fe2000fffe03f */
[----:B------:R-:W-:Y:S01]  /*54c20*/  STL.64 [R1+0x4f0], R12 ;  /* 0x0004f00c01007387 */ /* 0x000fe20000100a00 */
[----:B------:R0:W-:Y:S03]  /*54c30*/  STL.64 [R1+0x4f8], R14 ;  /* 0x0004f80e01007387 */ /* 0x0001e60000100a00 */
[----:B0-----:R-:W2:Y:S01]  /*54c40*/  LDL.LU R14, [R1+0x4cd0] ;  /* 0x004cd000010e7983 */ /* 0x001ea20000300800 */
[----:B------:R-:W3:Y:S02]  /*54c50*/  LDL.LU.64 R12, [R1+0x4cc8] ;  /* 0x004cc800010c7983 */ /* 0x000ee40000300a00 */
[----:B------:R-:W2:Y:S01]  /*54c60*/  LDL.LU.64 R8, [R1+0x4cc0] ;  /* 0x004cc00001087983 */ /* 0x000ea20000300a00 */
[C---:B----4-:R-:W-:Y:S01]  /*54c70*/  HMMA.16816.F32.BF16 R16, R20.reuse, R16, R24 ;  /* 0x000000101410723c */ /* 0x050fe20000041818 */
[----:B------:R-:W4:Y:S07]  /*54c80*/  LDL.LU.64 R24, [R1+0x4cb8] ;  /* 0x004cb80001187983 */ /* 0x000f2e0000300a00 */
[C---:B--2---:R-:W-:Y:S01]  /*54c90*/  HMMA.16816.F32.BF16 R8, R20.reuse, R8, R4 ;  /* 0x000000081408723c */ /* 0x044fe20000041804 */
[----:B------:R-:W2:Y:S11]  /*54ca0*/  LDL.LU R4, [R1+0x7f0] ;  /* 0x0007f00001047983 */ /* 0x000eb60000300800 */
[----:B------:R-:W-:Y:S03]  /*54cb0*/  @!UPT UIADD3 URZ, URZ, URZ, URZ ;  /* 0x0000003f3f3ff290 */ /* 0x000fe6000fffe03f */
[----:B------:R-:W-:Y:S02]  /*54cc0*/  STL.64 [R1+0x4e0], R16 ;  /* 0x0004e01001007387 */ /* 0x000fe40000100a00 */
[----:B------:R-:W-:Y:S06]  /*54cd0*/  STL.64 [R1+0x4e8], R18 ;  /* 0x0004e81201007387 */ /* 0x000fec0000100a00 */
[----:B------:R-:W-:Y:S01]  /*54ce0*/  STL.64 [R1+0x4d0], R8 ;  /* 0x0004d00801007387 */ /* 0x000fe20000100a00 */
[----:B------:R-:W-:Y:S02]  /*54cf0*/  STL.64 [R1+0x4d8], R10 ;  /* 0x0004d80a01007387 */ /* 0x000fe40000100a00 */
[----:B------:R-:W2:Y:S02]  /*54d00*/  LDL.LU R5, [R1+0x7f4] ;  /* 0x0007f40001057983 */ /* 0x000ea40000300800 */
[----:B------:R-:W2:Y:S01]  /*54d10*/  LDL.LU R6, [R1+0x7f8] ;  /* 0x0007f80001067983 */ /* 0x000ea20000300800 */
[----:B------:R-:W2:Y:S04]  /*54d20*/  LDL.LU R7, [R1+0x7fc] ;  /* 0x0007fc0001077983 */ /* 0x000ea80000300800 */
[----:B--2---:R-:W-:Y:S01]  /*54d30*/  STL.64 [R1+0x4c60], R6 ;  /* 0x004c600601007387 */ /* 0x004fe20000100a00 */
[----:B------:R0:W-:Y:S03]  /*54d40*/  STL.64 [R1+0x4c58], R4 ;  /* 0x004c580401007387 */ /* 0x0001e60000100a00 */
[----:B0-----:R-:W2:Y:S01]  /*54d50*/  LDL.LU R4, [R1+0x810] ;  /* 0x0008100001047983 */ /* 0x001ea20000300800 */
[----:B------:R-:W2:Y:S02]  /*54d60*/  LDL.LU R5, [R1+0x814] ;  /* 0x0008140001057983 */ /* 0x000ea40000300800 */
[----:B------:R-:W2:Y:S02]  /*54d70*/  LDL.LU R6, [R1+0x818] ;  /* 0x0008180001067983 */ /* 0x000ea40000300800 */
[----:B------:R-:W2:Y:S01]  /*54d80*/  LDL.LU R7, [R1+0x81c] ;  /* 0x00081c0001077983 */ /* 0x000ea20000300800 */
[----:B------:R-:W2:Y:S01]  /*54d90*/  LDL.LU R8, [R1+0x4b0] ;  /* 0x0004b00001087983 */ /* 0x000ea20000300800 */
[----:B------:R-:W2:Y:S02]  /*54da0*/  LDL.LU R9, [R1+0x4b4] ;  /* 0x0004b40001097983 */ /* 0x000ea40000300800 */
[----:B------:R-:W2:Y:S02]  /*54db0*/  LDL.LU R10, [R1+0x4b8] ;  /* 0x0004b800010a7983 */ /* 0x000ea40000300800 */
[----:B------:R-:W2:Y:S02]  /*54dc0*/  LDL.LU R11, [R1+0x4bc] ;  /* 0x0004bc00010b7983 */ /* 0x000ea40000300800 */
[----:B--2---:R-:W-:Y:S01]  /*54dd0*/  STL.64 [R1+0x4cb0], R10 ;  /* 0x004cb00a01007387 */ /* 0x004fe20000100a00 */
[----:B------:R0:W-:Y:S03]  /*54de0*/  STL.64 [R1+0x4ca8], R8 ;  /* 0x004ca80801007387 */ /* 0x0001e60000100a00 */
[----:B0-----:R-:W4:Y:S01]  /*54df0*/  LDL.LU R8, [R1+0x4c0] ;  /* 0x0004c00001087983 */ /* 0x001f220000300800 */
[----:B------:R-:W4:Y:S02]  /*54e00*/  LDL.LU R9, [R1+0x4c4] ;  /* 0x0004c40001097983 */ /* 0x000f240000300800 */
[----:B------:R-:W4:Y:S02]  /*54e10*/  LDL.LU R10, [R1+0x4c8] ;  /* 0x0004c800010a7983 */ /* 0x000f240000300800 */
[----:B------:R-:W4:Y:S01]  /*54e20*/  LDL.LU R11, [R1+0x4cc] ;  /* 0x0004cc00010b7983 */ /* 0x000f220000300800 */
[----:B------:R-:W2:Y:S01]  /*54e30*/  LDL.LU R16, [R1+0x4a0] ;  /* 0x0004a00001107983 */ /* 0x000ea20000300800 */
[----:B------:R-:W2:Y:S02]  /*54e40*/  LDL.LU R17, [R1+0x4a4] ;  /* 0x0004a40001117983 */ /* 0x000ea40000300800 */
[----:B------:R-:W2:Y:S02]  /*54e50*/  LDL.LU R18, [R1+0x4a8] ;  /* 0x0004a80001127983 */ /* 0x000ea40000300800 */
[----:B------:R-:W2:Y:S01]  /*54e60*/  LDL.LU R19, [R1+0x4ac] ;  /* 0x0004ac0001137983 */ /* 0x000ea20000300800 */
[----:B------:R-:W-:Y:S01]  /*54e70*/  STL.64 [R1+0x4c78], R6 ;  /* 0x004c780601007387 */ /* 0x000fe20000100a00 */
[----:B------:R0:W-:Y:S03]  /*54e80*/  STL.64 [R1+0x4c70], R4 ;  /* 0x004c700401007387 */ /* 0x0001e60000100a00 */
[----:B0-----:R-:W2:Y:S01]  /*54e90*/  LDL.64 R4, [R1+0x1e0] ;  /* 0x0001e00001047983 */ /* 0x001ea20000100a00 */
[C---:B----4-:R-:W-:Y:S03]  /*54ea0*/  HMMA.16816.F32.BF16 R8, R20.reuse, R24, R8 ;  /* 0x000000181408723c */ /* 0x050fe60000041808 */
[----:B--2---:R0:W-:Y:S11]  /*54eb0*/  STL.64 [R1+0x4c88], R4 ;  /* 0x004c880401007387 */ /* 0x0041f60000100a00 */
[----:B------:R-:W-:Y:S09]  /*54ec0*/  @!UPT UIADD3 URZ, URZ, URZ, URZ ;  /* 0x0000003f3f3ff290 */ /* 0x000ff2000fffe03f */
[----:B------:R1:W-:Y:S01]  /*54ed0*/  STL [R1+0x4c0], R8 ;  /* 0x0004c00801007387 */ /* 0x0003e20000100800 */
[----:B------:R-:W-:Y:S02]  /*54ee0*/  IMAD.MOV.U32 R15, RZ, RZ, R10 ;  /* 0x000000ffff0f7224 */ /* 0x000fe400078e000a */
[----:B0-----:R-:W-:Y:S02]  /*54ef0*/  IMAD.MOV.U32 R5, RZ, RZ, R3 ;  /* 0x000000ffff057224 */ /* 0x001fe400078e0003 */
[----:B------:R-:W-:Y:S02]  /*54f00*/  IMAD.MOV.U32 R4, RZ, RZ, R14 ;  /* 0x000000ffff047224 */ /* 0x000fe400078e000e */
[----:B------:R-:W-:Y:S02]  /*54f10*/  IMAD.MOV.U32 R3, RZ, RZ, R11 ;  /* 0x000000ffff037224 */ /* 0x000fe400078e000b */
[----:B------:R-:W-:Y:S01]  /*54f20*/  IMAD.MOV.U32 R14, RZ, RZ, R9 ;  /* 0x000000ffff0e7224 */ /* 0x000fe200078e0009 */
[----:B------:R-:W3:Y:S01]  /*54f30*/  LDL.LU.64 R10, [R1+0x4cb0] ;  /* 0x004cb000010a7983 */ /* 0x000ee20000300a00 */
[----:B-1----:R-:W3:Y:S02]  /*54f40*/  LDL.LU.64 R8, [R1+0x4ca8] ;  /* 0x004ca80001087983 */ /* 0x002ee40000300a00 */
[----:B------:R0:W-:Y:S02]  /*54f50*/  STL.64 [R1+0x4c08], R24 ;  /* 0x004c081801007387 */ /* 0x0001e40000100a00 */
[----:B0-----:R-:W2:Y:S04]  /*54f60*/  LDL.64 R24, [R1+0x1b0] ;  /* 0x0001b00001187983 */ /* 0x001ea80000100a00 */
[----:B--2---:R0:W-:Y:S04]  /*54f70*/  STL.64 [R1+0x4c68], R24 ;  /* 0x004c681801007387 */ /* 0x0041e80000100a00 */
[----:B0-----:R-:W2:Y:S01]  /*54f80*/  LDL.64 R24, [R1+0x1d0] ;  /* 0x0001d00001187983 */ /* 0x001ea20000100a00 */
[C---:B---3--:R-:W-:Y:S03]  /*54f90*/  HMMA.16816.F32.BF16 R8, R20.reuse, R12, R8 ;  /* 0x0000000c1408723c */ /* 0x048fe60000041808 */
[----:B--2---:R0:W-:Y:S04]  /*54fa0*/  STL.64 [R1+0x4c80], R24 ;  /* 0x004c801801007387 */ /* 0x0041e80000100a00 */
        /* <DEDUP_REMOVED lines=10> */
[----:B------:R0:W-:Y:S04]  /*55050*/  STL [R1+0x44a0], R3 ;  /* 0x0044a00301007387 */ /* 0x0001e80000100800 */
[----:B0-----:R-:W3:Y:S01]  /*55060*/  LDL R3, [R1+0x9d0] ;  /* 0x0009d00001037983 */ /* 0x001ee20000100800 */
[----:B------:R-:W-:Y:S02]  /*55070*/  STL [R1+0x449c], R15 ;  /* 0x00449c0f01007387 */ /* 0x000fe40000100800 */
[----:B------:R-:W-:Y:S02]  /*55080*/  STL [R1+0x4498], R14 ;  /* 0x0044980e01007387 */ /* 0x000fe40000100800 */
[----:B------:R0:W-:Y:S01]  /*55090*/  STL.64 [R1+0x4b0], R8 ;  /* 0x0004b00801007387 */ /* 0x0001e20000100a00 */
[----:B------:R-:W-:Y:S04]  /*550a0*/  STL.64 [R1+0x4b8], R10 ;  /* 0x0004b80a01007387 */ /* 0x000fe80000100a00 */
[----:B0-----:R-:W4:Y:S01]  /*550b0*/  LDL.LU.64 R8, [R1+0x4ca0] ;  /* 0x004ca00001087983 */ /* 0x001f220000300a00 */
[----:B------:R0:W-:Y:S03]  /*550c0*/  STL.64 [R1+0x4ba8], R12 ;  /* 0x004ba80c01007387 */ /* 0x0001e60000100a00 */
[----:B0-----:R-:W2:Y:S01]  /*550d0*/  LDL.64 R12, [R1+0x1c0] ;  /* 0x0001c000010c7983 */ /* 0x001ea20000100a00 */
[C---:B----4-:R-:W-:Y:S11]  /*550e0*/  HMMA.16816.F32.BF16 R16, R20.reuse, R8, R16 ;  /* 0x000000081410723c */ /* 0x050ff60000041810 */
[----:B------:R-:W-:Y:S11]  /*550f0*/  @!UPT UIADD3 URZ, URZ, URZ, URZ ;  /* 0x0000003f3f3ff290 */ /* 0x000ff6000fffe03f */
[----:B------:R-:W-:Y:S01]  /*55100*/  @!UPT UIADD3 URZ, URZ, URZ, URZ ;  /* 0x0000003f3f3ff290 */ /* 0x000fe2000fffe03f */
[----:B------:R-:W-:Y:S01]  /*55110*/  STL.64 [R1+0x4a0], R16 ;  /* 0x0004a01001007387 */ /* 0x000fe20000100a00 */
[----:B------:R-:W-:Y:S02]  /*55120*/  STL.64 [R1+0x4a8], R18 ;  /* 0x0004a81201007387 */ /* 0x000fe40000100a00 */
[----:B---3--:R-:W0:Y:S01]  /*55130*/  LDSM.16.MT88.4 R16, [R3+0x10100] ;  /* 0x010100000310783b */ /* 0x008e220000004200 */
[C---:B--2---:R-:W-:Y:S01]  /*55140*/  HMMA.16816.F32.BF16 R4, R20.reuse, R4, R24 ;  /* 0x000000041404723c */ /* 0x044fe20000041818 */
[----:B------:R-:W-:Y:S04]  /*55150*/  STL [R1+0x4b78], R3 ;  /* 0x004b780301007387 */ /* 0x000fe80000100800 */
[----:B0-----:R-:W-:Y:S01]  /*55160*/  STL.64 [R1+0x4a98], R18 ;  /* 0x004a981201007387 */ /* 0x001fe20000100a00 */
[----:B------:R0:W-:Y:S03]  /*55170*/  STL.64 [R1+0x4a90], R16 ;  /* 0x004a901001007387 */ /* 0x0001e60000100a00 */
[----:B0-----:R-:W2:Y:S01]  /*55180*/  LDL.LU R16, [R1+0x800] ;  /* 0x0008000001107983 */ /* 0x001ea20000300800 */
[----:B------:R-:W2:Y:S02]  /*55190*/  LDL.LU R17, [R1+0x804] ;  /* 0x0008040001117983 */ /* 0x000ea40000300800 */
[----:B------:R-:W2:Y:S02]  /*551a0*/  LDL.LU R18, [R1+0x808] ;  /* 0x0008080001127983 */ /* 0x000ea40000300800 */
[----:B------:R-:W2:Y:S01]  /*551b0*/  LDL.LU R19, [R1+0x80c] ;  /* 0x00080c0001137983 */ /* 0x000ea20000300800 */
[----:B------:R-:W3:Y:S01]  /*551c0*/  LDL.LU.64 R26, [R1+0x4c98] ;  /* 0x004c9800011a7983 */ /* 0x000ee20000300a00 */
[----:B------:R-:W3:Y:S07]  /*551d0*/  LDL.LU.64 R24, [R1+0x4c90] ;  /* 0x004c900001187983 */ /* 0x000eee0000300a00 */
[----:B------:R0:W-:Y:S02]  /*551e0*/  STL.64 [R1+0x830], R4 ;  /* 0x0008300401007387 */ /* 0x0001e40000100a00 */
[----:B------:R-:W-:Y:S01]  /*551f0*/  STL.64 [R1+0x838], R6 ;  /* 0x0008380601007387 */ /* 0x000fe20000100a00 */
[----:B0-----:R-:W3:Y:S02]  /*55200*/  LDL.LU.64 R4, [R1+0x4c88] ;  /* 0x004c880001047983 */ /* 0x001ee40000300a00 */
[C---:B---3--:R-:W-:Y:S01]  /*55210*/  HMMA.16816.F32.BF16 R24, R20.reuse, R4, R24 ;  /* 0x000000041418723c */ /* 0x048fe20000041818 */
[----:B------:R-:W-:Y:S11]  /*55220*/  IMAD.MOV.U32 R3, RZ, RZ, R5 ;  /* 0x000000ffff037224 */ /* 0x000ff600078e0005 */
[----:B------:R-:W-:Y:S11]  /*55230*/  @!UPT UIADD3 URZ, URZ, URZ, URZ ;  /* 0x0000003f3f3ff290 */ /* 0x000ff6000fffe03f */
[----:B------:R0:W-:Y:S01]  /*55240*/  STL.64 [R1+0x820], R24 ;  /* 0x0008201801007387 */ /* 0x0001e20000100a00 */
[----:B------:R-:W-:Y:S03]  /*55250*/  STL.64 [R1+0x828], R26 ;  /* 0x0008281a01007387 */ /* 0x000fe60000100a00 */
[----:B0-----:R-:W3:Y:S01]  /*55260*/  LDL.LU.64 R24, [R1+0x4c80] ;  /* 0x004c800001187983 */ /* 0x001ee20000300a00 */
[----:B------:R-:W3:Y:S02]  /*55270*/  LDL.LU.64 R6, [R1+0x4c78] ;  /* 0x004c780001067983 */ /* 0x000ee40000300a00 */
[----:B------:R-:W3:Y:S02]  /*55280*/  LDL.LU.64 R4, [R1+0x4c70] ;  /* 0x004c700001047983 */ /* 0x000ee40000300a00 */
[----:B------:R-:W-:Y:S01]  /*55290*/  STL [R1+0x4b7c], R3 ;  /* 0x004b7c0301007387 */ /* 0x000fe20000100800 */
[----:B---3--:R-:W-:Y:S01]  /*552a0*/  HMMA.16816.F32.BF16 R4, R20, R24, R4 ;  /* 0x000000181404723c */ /* 0x008fe20000041804 */
[----:B------:R-:W-:-:S02]  /*552b0*/  IMAD.MOV.U32 R29, RZ, RZ, R24 ;  /* 0x000000ffff1d7224 */ /* 0x000fc400078e0018 */
[----:B------:R-:W-:Y:S02]  /*552c0*/  IMAD.MOV.U32 R28, RZ, RZ, R25 ;  /* 0x000000ffff1c7224 */ /* 0x000fe400078e0019 */
[----:B------:R-:W3:Y:S11]  /*552d0*/  LDL.LU.64 R24, [R1+0x4c68] ;  /* 0x004c680001187983 */ /* 0x000ef60000300a00 */
[----:B------:R-:W-:Y:S07]  /*552e0*/  @!UPT UIADD3 URZ, URZ, URZ, URZ ;  /* 0x0000003f3f3ff290 */ /* 0x000fee000fffe03f */
[----:B------:R0:W-:Y:S01]  /*552f0*/  STL.64 [R1+0x810], R4 ;  /* 0x0008100401007387 */ /* 0x0001e20000100a00 */
[----:B------:R-:W-:Y:S02]  /*55300*/  IMAD.MOV.U32 R10, RZ, RZ, R6 ;  /* 0x000000ffff0a7224 */ /* 0x000fe400078e0006 */
[----:B------:R-:W-:Y:S02]  /*55310*/  IMAD.MOV.U32 R11, RZ, RZ, R7 ;  /* 0x000000ffff0b7224 */ /* 0x000fe400078e0007 */
[----:B------:R-:W3:Y:S04]  /*55320*/  LDL.LU.64 R6, [R1+0x4c60] ;  /* 0x004c600001067983 */ /* 0x000ee80000300a00 */
[----:B0-----:R-:W3:Y:S01]  /*55330*/  LDL.LU.64 R4, [R1+0x4c58] ;  /* 0x004c580001047983 */ /* 0x001ee20000300a00 */
[----:B--2---:R-:W-:Y:S01]  /*55340*/  HMMA.16816.F32.BF16 R16, R20, R12, R16 ;  /* 0x0000000c1410723c */ /* 0x004fe20000041810 */
[----:B------:R-:W-:-:S02]  /*55350*/  IMAD.MOV.U32 R3, RZ, RZ, R13 ;  /* 0x000000ffff037224 */ /* 0x000fc400078e000d */
[----:B------:R-:W-:Y:S01]  /*55360*/  STL [R1+0x4b84], R28 ;  /* 0x004b841c01007387 */ /* 0x000fe20000100800 */
[----:B------:R-:W-:Y:S01]  /*55370*/  STL [R1+0x4b80], R29 ;  /* 0x004b801d01007387 */ /* 0x000fe20000100800 */
[----:B------:R-:W-:Y:S02]  /*55380*/  STL [R1+0x4374], R11 ;  /* 0x0043740b01007387 */ /* 0x000fe40000100800 */
[----:B------:R-:W-:Y:S02]  /*55390*/  STL [R1+0x4370], R10 ;  /* 0x0043700a01007387 */ /* 0x000fe40000100800 */
[----:B------:R-:W-:Y:S11]  /*553a0*/  STL [R1+0x4b88], R3 ;  /* 0x004b880301007387 */ /* 0x000ff60000100800 */
[----:B------:R-:W-:Y:S03]  /*553b0*/  @!UPT UIADD3 URZ, URZ, URZ, URZ ;  /* 0x0000003f3f3ff290 */ /* 0x000fe6000fffe03f */
[----:B------:R0:W-:Y:S01]  /*553c0*/  STL.64 [R1+0x800], R16 ;  /* 0x0008001001007387 */ /* 0x0001e20000100a00 */
[----:B------:R1:W-:Y:S01]  /*553d0*/  STL.64 [R1+0x808], R18 ;  /* 0x0008081201007387 */ /* 0x0003e20000100a00 */
[----:B---3--:R-:W-:Y:S11]  /*553e0*/  HMMA.16816.F32.BF16 R4, R20, R24, R4 ;  /* 0x000000181404723c */ /* 0x008ff60000041804 */
[----:B------:R-:W-:Y:S11]  /*553f0*/  @!UPT UIADD3 URZ, URZ, URZ, URZ ;  /* 0x0000003f3f3ff290 */ /* 0x000ff6000fffe03f */
[----:B------:R-:W-:Y:S01]  /*55400*/  @!UPT UIADD3 URZ, URZ, URZ, URZ ;  /* 0x0000003f3f3ff290 */ /* 0x000fe2000fffe03f */
[----:B------:R-:W-:Y:S01]  /*55410*/  STL.64 [R1+0x7f0], R4 ;  /* 0x0007f00401007387 */ /* 0x000fe20000100a00 */
[----:B------:R-:W2:Y:S02]  /*55420*/  LDL.LU R12, [R1+0x450] ;  /* 0x00045000010c7983 */ /* 0x000ea40000300800 */
[----:B------:R-:W2:Y:S02]  /*55430*/  LDL.LU R13, [R1+0x454] ;  /* 0x00045400010d7983 */ /* 0x000ea40000300800 */
[----:B------:R-:W3:Y:S01]  /*55440*/  LDL.LU R14, [R1+0x458] ;  /* 0x00045800010e7983 */ /* 0x000ee20000300800 */
[----:B------:R-:W3:Y:S01]  /*55450*/  LDL.LU R15, [R1+0x45c] ;  /* 0x00045c00010f7983 */ /* 0x000ee20000300800 */
[----:B0-----:R-:W4:Y:S02]  /*55460*/  LDL.LU R16, [R1+0x460] ;  /* 0x0004600001107983 */ /* 0x001f240000300800 */
[----:B------:R-:W4:Y:S02]  /*55470*/  LDL.LU R17, [R1+0x464] ;  /* 0x0004640001117983 */ /* 0x000f240000300800 */
[----:B-1----:R-:W2:Y:S01]  /*55480*/  LDL.LU R18, [R1+0x468] ;  /* 0x0004680001127983 */ /* 0x002ea20000300800 */
[----:B------:R-:W2:Y:S04]  /*55490*/  LDL.LU R19, [R1+0x46c] ;  /* 0x00046c0001137983 */ /* 0x000ea80000300800 */
[----:B--2---:R-:W-:Y:S01]  /*554a0*/  STL.64 [R1+0x4bc8], R18 ;  /* 0x004bc81201007387 */ /* 0x004fe20000100a00 */
[----:B----4-:R0:W-:Y:S03]  /*554b0*/  STL.64 [R1+0x4bc0], R16 ;  /* 0x004bc01001007387 */ /* 0x0101e60000100a00 */
[----:B0-----:R-:W2:Y:S01]  /*554c0*/  LDL.64 R16, [R1+0x10] ;  /* 0x0000100001107983 */ /* 0x001ea20000100a00 */
[----:B------:R-:W-:-:S02]  /*554d0*/  IMAD.MOV.U32 R28, RZ, RZ, R24 ;  /* 0x000000ffff1c7224 */ /* 0x000fc400078e0018 */
[----:B------:R-:W-:Y:S01]  /*554e0*/  IMAD.MOV.U32 R29, RZ, RZ, R25 ;  /* 0x000000ffff1d7224 */ /* 0x000fe200078e0019 */
[----:B--2---:R0:W-:Y:S02]  /*554f0*/  STL.64 [R1+0x4bd0], R16 ;  /* 0x004bd01001007387 */ /* 0x0041e40000100a00 */
[----:B0-----:R-:W-:Y:S02]  /*55500*/  IMAD.MOV.U32 R16, RZ, RZ, R2 ;  /* 0x000000ffff107224 */ /* 0x001fe400078e0002 */
[----:B------:R-:W-:-:S05]  /*55510*/  IMAD.MOV.U32 R17, RZ, RZ, R0 ;  /* 0x000000ffff117224 */ /* 0x000fca00078e0000 */
[----:B------:R0:W-:Y:S04]  /*55520*/  STL.64 [R1+0x4bf0], R16 ;  /* 0x004bf01001007387 */ /* 0x0001e80000100a00 */
[----:B0-----:R-:W2:Y:S01]  /*55530*/  LDL.LU R16, [R1+0x490] ;  /* 0x0004900001107983 */ /* 0x001ea20000300800 */
[----:B------:R-:W2:Y:S02]  /*55540*/  LDL.LU R17, [R1+0x494] ;  /* 0x0004940001117983 */ /* 0x000ea40000300800 */
[----:B------:R-:W4:Y:S02]  /*55550*/  LDL.LU R18, [R1+0x498] ;  /* 0x0004980001127983 */ /* 0x000f240000300800 */
[----:B------:R-:W4:Y:S01]  /*55560*/  LDL.LU R19, [R1+0x49c] ;  /* 0x00049c0001137983 */ /* 0x000f220000300800 */
[----:B------:R-:W2:Y:S01]  /*55570*/  LDL.LU R24, [R1+0x7b0] ;  /* 0x0007b00001187983 */ /* 0x000ea20000300800 */
[----:B------:R-:W2:Y:S02]  /*55580*/  LDL.LU R25, [R1+0x7b4] ;  /* 0x0007b40001197983 */ /* 0x000ea40000300800 */
[----:B------:R-:W2:Y:S02]  /*55590*/  LDL.LU R26, [R1+0x7b8] ;  /* 0x0007b800011a7983 */ /* 0x000ea40000300800 */
[----:B------:R-:W2:Y:S02]  /*555a0*/  LDL.LU R27, [R1+0x7bc] ;  /* 0x0007bc00011b7983 */ /* 0x000ea40000300800 */
[----:B--2---:R-:W-:Y:S01]  /*555b0*/  STL.64 [R1+0x4c18], R26 ;  /* 0x004c181a01007387 */ /* 0x004fe20000100a00 */
[----:B------:R0:W-:Y:S03]  /*555c0*/  STL.64 [R1+0x4c10], R24 ;  /* 0x004c101801007387 */ /* 0x0001e60000100a00 */
        /* <DEDUP_REMOVED lines=8> */
[----:B0-----:R-:W2:Y:S01]  /*55650*/  LDL.64 R24, [R1+0x1a0] ;  /* 0x0001a00001187983 */ /* 0x001ea20000100a00 */
[----:B----4-:R-:W-:Y:S02]  /*55660*/  STL.64 [R1+0x4c00], R18 ;  /* 0x004c001201007387 */ /* 0x010fe40000100a00 */
[----:B------:R0:W-:Y:S02]  /*55670*/  STL.64 [R1+0x4bf8], R16 ;  /* 0x004bf81001007387 */ /* 0x0001e40000100a00 */
[----:B0-----:R-:W4:Y:S04]  /*55680*/  LDL.64 R16, [R1+0x170] ;  /* 0x0001700001107983 */ /* 0x001f280000100a00 */
[----:B----4-:R0:W-:Y:S04]  /*55690*/  STL.64 [R1+0x4c20], R16 ;  /* 0x004c201001007387 */ /* 0x0101e80000100a00 */
[----:B0-----:R-:W4:Y:S01]  /*556a0*/  LDL.LU R16, [R1+0x7c0] ;  /* 0x0007c00001107983 */ /* 0x001f220000300800 */
[----:B------:R-:W4:Y:S02]  /*556b0*/  LDL.LU R17, [R1+0x7c4] ;  /* 0x0007c40001117983 */ /* 0x000f240000300800 */
[----:B------:R-:W2:Y:S02]  /*556c0*/  LDL.LU R18, [R1+0x7c8] ;  /* 0x0007c80001127983 */ /* 0x000ea40000300800 */
[----:B------:R-:W2:Y:S02]  /*556d0*/  LDL.LU R19, [R1+0x7cc] ;  /* 0x0007cc0001137983 */ /* 0x000ea40000300800 */
[----:B--2---:R-:W-:Y:S01]  /*556e0*/  STL.64 [R1+0x4c38], R18 ;  /* 0x004c381201007387 */ /* 0x004fe20000100a00 */
[----:B----4-:R0:W-:Y:S03]  /*556f0*/  STL.64 [R1+0x4c30], R16 ;  /* 0x004c301001007387 */ /* 0x0101e60000100a00 */
[----:B0-----:R-:W2:Y:S04]  /*55700*/  LDL.64 R16, [R1+0x190] ;  /* 0x0001900001107983 */ /* 0x001ea80000100a00 */
[----:B--2---:R0:W-:Y:S04]  /*55710*/  STL.64 [R1+0x4c50], R16 ;  /* 0x004c501001007387 */ /* 0x0041e80000100a00 */
[----:B0-----:R-:W2:Y:S01]  /*55720*/  LDL.LU R16, [R1+0x7e0] ;  /* 0x0007e00001107983 */ /* 0x001ea20000300800 */
[----:B------:R-:W2:Y:S02]  /*55730*/  LDL.LU R17, [R1+0x7e4] ;  /* 0x0007e40001117983 */ /* 0x000ea40000300800 */
[----:B------:R-:W2:Y:S02]  /*55740*/  LDL.LU R18, [R1+0x7e8] ;  /* 0x0007e80001127983 */ /* 0x000ea40000300800 */
[----:B------:R-:W2:Y:S01]  /*55750*/  LDL.LU R19, [R1+0x7ec] ;  /* 0x0007ec0001137983 */ /* 0x000ea20000300800 */
[----:B------:R-:W4:Y:S01]  /*55760*/  LDL.64 R4, [R1+0x160] ;  /* 0x0001600001047983 */ /* 0x000f220000100a00 */
[----:B---3--:R-:W-:Y:S02]  /*55770*/  STL.64 [R1+0x4bb8], R14 ;  /* 0x004bb80e01007387 */ /* 0x008fe40000100a00 */
[----:B------:R0:W-:Y:S02]  /*55780*/  STL.64 [R1+0x4bb0], R12 ;  /* 0x004bb00c01007387 */ /* 0x0001e40000100a00 */
[----:B0-----:R-:W3:Y:S01]  /*55790*/  LDL.64 R12, [R1] ;  /* 0x00000000010c7983 */ /* 0x001ee20000100a00 */
[----:B------:R-:W-:-:S02]  /*557a0*/  IMAD.MOV.U32 R10, RZ, RZ, R7 ;  /* 0x000000ffff0a7224 */ /* 0x000fc400078e0007 */
[----:B------:R-:W-:Y:S02]  /*557b0*/  IMAD.MOV.U32 R11, RZ, RZ, R6 ;  /* 0x000000ffff0b7224 */ /* 0x000fe400078e0006 */
[----:B------:R-:W-:Y:S01]  /*557c0*/  IMAD.MOV.U32 R3, RZ, RZ, R25 ;  /* 0x000000ffff037224 */ /* 0x000fe200078e0019 */
[C---:B--2---:R-:W-:Y:S01]  /*557d0*/  HMMA.16816.F32.BF16 R16, R20.reuse, R24, R16 ;  /* 0x000000181410723c */ /* 0x044fe20000041810 */
[----:B---3--:R0:W-:Y:S04]  /*557e0*/  STL.64 [R1+0x4bd8], R12 ;  /* 0x004bd80c01007387 */ /* 0x0081e80000100a00 */
[----:B0-----:R-:W2:Y:S01]  /*557f0*/  LDL.LU R12, [R1+0x480] ;  /* 0x00048000010c7983 */ /* 0x001ea20000300800 */
[----:B------:R-:W2:Y:S02]  /*55800*/  LDL.LU R13, [R1+0x484] ;  /* 0x00048400010d7983 */ /* 0x000ea40000300800 */
[----:B------:R-:W2:Y:S02]  /*55810*/  LDL.LU R14, [R1+0x488] ;  /* 0x00048800010e7983 */ /* 0x000ea40000300800 */
[----:B------:R-:W2:Y:S01]  /*55820*/  LDL.LU R15, [R1+0x48c] ;  /* 0x00048c00010f7983 */ /* 0x000ea20000300800 */
[----:B------:R-:W-:Y:S01]  /*55830*/  STL [R1+0x4b90], R29 ;  /* 0x004b901d01007387 */ /* 0x000fe20000100800 */
[----:B------:R-:W-:Y:S02]  /*55840*/  STL [R1+0x4b8c], R28 ;  /* 0x004b8c1c01007387 */ /* 0x000fe40000100800 */
[----:B------:R-:W-:Y:S02]  /*55850*/  STL [R1+0x437c], R10 ;  /* 0x00437c0a01007387 */ /* 0x000fe40000100800 */
[----:B------:R-:W-:Y:S07]  /*55860*/  STL [R1+0x4378], R11 ;  /* 0x0043780b01007387 */ /* 0x000fee0000100800 */
[----:B------:R0:W-:Y:S01]  /*55870*/  STL.64 [R1+0x7e0], R16 ;  /* 0x0007e01001007387 */ /* 0x0001e20000100a00 */
[----:B------:R1:W-:Y:S03]  /*55880*/  STL.64 [R1+0x7e8], R18 ;  /* 0x0007e81201007387 */ /* 0x0003e60000100a00 */
[----:B0-----:R-:W3:Y:S01]  /*55890*/  LDL.LU.64 R16, [R1+0x4c50] ;  /* 0x004c500001107983 */ /* 0x001ee20000300a00 */
[----:B------:R-:W3:Y:S02]  /*558a0*/  LDL.LU.64 R26, [R1+0x4c48] ;  /* 0x004c4800011a7983 */ /* 0x000ee40000300a00 */
[----:B------:R-:W3:Y:S02]  /*558b0*/  LDL.LU.64 R24, [R1+0x4c40] ;  /* 0x004c400001187983 */ /* 0x000ee40000300a00 */
[----:B-1----:R-:W2:Y:S01]  /*558c0*/  LDL.LU.64 R18, [R1+0x4c38] ;  /* 0x004c380001127983 */ /* 0x002ea20000300a00 */
[----:B---3--:R-:W-:Y:S01]  /*558d0*/  HMMA.16816.F32.BF16 R24, R20, R16, R24 ;  /* 0x000000101418723c */ /* 0x008fe20000041818 */
[----:B------:R-:W-:-:S02]  /*558e0*/  IMAD.MOV.U32 R29, RZ, RZ, R16 ;  /* 0x000000ffff1d7224 */ /* 0x000fc400078e0010 */
[----:B------:R-:W-:Y:S02]  /*558f0*/  IMAD.MOV.U32 R28, RZ, RZ, R17 ;  /* 0x000000ffff1c7224 */ /* 0x000fe400078e0011 */
[----:B------:R-:W2:Y:S11]  /*55900*/  LDL.LU.64 R16, [R1+0x4c30] ;  /* 0x004c300001107983 */ /* 0x000eb60000300a00 */
[----:B------:R-:W-:Y:S07]  /*55910*/  @!UPT UIADD3 URZ, URZ, URZ, URZ ;  /* 0x0000003f3f3ff290 */ /* 0x000fee000fffe03f */
[----:B------:R0:W-:Y:S04]  /*55920*/  STL.64 [R1+0x7d0], R24 ;  /* 0x0007d01801007387 */ /* 0x0001e80000100a00 */
[----:B0-----:R-:W2:Y:S01]  /*55930*/  LDL.LU.64 R24, [R1+0x4c28] ;  /* 0x004c280001187983 */ /* 0x001ea20000300a00 */
[----:B------:R-:W-:Y:S02]  /*55940*/  IMAD.MOV.U32 R11, RZ, RZ, R27 ;  /* 0x000000ffff0b7224 */ /* 0x000fe400078e001b */
[----:B------:R-:W-:-:S03]  /*55950*/  IMAD.MOV.U32 R10, RZ, RZ, R26 ;  /* 0x000000ffff0a7224 */ /* 0x000fc600078e001a */
[----:B------:R0:W-:Y:S02]  /*55960*/  STL [R1+0x44a8], R11 ;  /* 0x0044a80b01007387 */ /* 0x0001e40000100800 */
[----:B------:R1:W-:Y:S01]  /*55970*/  STL [R1+0x44a4], R10 ;  /* 0x0044a40a01007387 */ /* 0x0003e20000100800 */
[C---:B--2---:R-:W-:Y:S01]  /*55980*/  HMMA.16816.F32.BF16 R16, R20.reuse, R24, R16 ;  /* 0x000000181410723c */ /* 0x044fe20000041810 */
[----:B0-----:R-:W-:Y:S02]  /*55990*/  IMAD.MOV.U32 R11, RZ, RZ, R24 ;  /* 0x000000ffff0b7224 */ /* 0x001fe400078e0018 */
[----:B-1----:R-:W-:Y:S11]  /*559a0*/  IMAD.MOV.U32 R10, RZ, RZ, R25 ;  /* 0x000000ffff0a7224 */ /* 0x002ff600078e0019 */
[----:B------:R-:W-:Y:S09]  /*559b0*/  @!UPT UIADD3 URZ, URZ, URZ, URZ ;  /* 0x0000003f3f3ff290 */ /* 0x000ff2000fffe03f */
[----:B------:R0:W-:Y:S01]  /*559c0*/  STL.64 [R1+0x7c0], R16 ;  /* 0x0007c01001007387 */ /* 0x0001e20000100a00 */
[----:B------:R-:W-:Y:S03]  /*559d0*/  STL.64 [R1+0x7c8], R18 ;  /* 0x0007c81201007387 */ /* 0x000fe60000100a00 */
        /* <DEDUP_REMOVED lines=17> */
[----:B------:R-:W2:Y:S01]  /*55af0*/  LDL.LU.64 R18, [R1+0x4c00] ;  /* 0x004c000001127983 */ /* 0x000ea20000300a00 */
[----:B------:R-:W2:Y:S01]  /*55b00*/  LDL.LU.64 R16, [R1+0x4bf8] ;  /* 0x004bf80001107983 */ /* 0x000ea20000300a00 */
[----:B----4-:R-:W-:-:S02]  /*55b10*/  IMAD.MOV.U32 R2, RZ, RZ, R4 ;  /* 0x000000ffff027224 */ /* 0x010fc400078e0004 */
[----:B------:R-:W-:Y:S01]  /*55b20*/  IMAD.MOV.U32 R0, RZ, RZ, R5 ;  /* 0x000000ffff007224 */ /* 0x000fe200078e0005 */
[----:B--2---:R-:W-:Y:S01]  /*55b30*/  HMMA.16816.F32.BF16 R20, R20, R4, R16 ;  /* 0x000000041414723c */ /* 0x004fe20000041810 */
[----:B------:R-:W2:Y:S11]  /*55b40*/  LDL.LU.64 R16, [R1+0x4bf0] ;  /* 0x004bf00001107983 */ /* 0x000eb60000300a00 */
[----:B------:R-:W-:Y:S11]  /*55b50*/  @!UPT UIADD3 URZ, URZ, URZ, URZ ;  /* 0x0000003f3f3ff290 */ /* 0x000ff6000fffe03f */
[----:B------:R0:W-:Y:S01]  /*55b60*/  STL.64 [R1+0x490], R20 ;  /* 0x0004901401007387 */ /* 0x0001e20000100a00 */
[----:B------:R1:W-:Y:S02]  /*55b70*/  STL.64 [R1+0x498], R22 ;  /* 0x0004981601007387 */ /* 0x0003e40000100a00 */
[----:B------:R-:W2:Y:S02]  /*55b80*/  LDL.LU.64 R6, [R1+0x4be8] ;  /* 0x004be80001067983 */ /* 0x000ea40000300a00 */
[----:B------:R-:W2:Y:S01]  /*55b90*/  LDL.LU.64 R4, [R1+0x4be0] ;  /* 0x004be00001047983 */ /* 0x000ea20000300a00 */
[----:B0-----:R-:W4:Y:S01]  /*55ba0*/  LDL.LU R20, [R1+0x470] ;  /* 0x0004700001147983 */ /* 0x001f220000300800 */
[----:B------:R-:W4:Y:S02]  /*55bb0*/  LDL.LU R21, [R1+0x474] ;  /* 0x0004740001157983 */ /* 0x000f240000300800 */
[----:B-1----:R-:W4:Y:S02]  /*55bc0*/  LDL.LU R22, [R1+0x478] ;  /* 0x0004780001167983 */ /* 0x002f240000300800 */
[----:B------:R-:W4:Y:S01]  /*55bd0*/  LDL.LU R23, [R1+0x47c] ;  /* 0x00047c0001177983 */ /* 0x000f220000300800 */
[C---:B--2---:R-:W-:Y:S01]  /*55be0*/  HMMA.16816.F32.BF16 R16, R4.reuse, R16, R12 ;  /* 0x000000100410723c */ /* 0x044fe2000004180c */
[----:B------:R-:W2:Y:S11]  /*55bf0*/  LDL.LU.64 R12, [R1+0x4bd8] ;  /* 0x004bd800010c7983 */ /* 0x000eb60000300a00 */
[----:B------:R-:W-:Y:S11]  /*55c00*/  @!UPT UIADD3 URZ, URZ, URZ, URZ ;  /* 0x0000003f3f3ff290 */ /* 0x000ff6000fffe03f */
[----:B------:R0:W-:Y:S01]  /*55c10*/  STL.64 [R1+0x480], R16 ;  /* 0x0004801001007387 */ /* 0x0001e20000100a00 */
[----:B------:R1:W-:Y:S03]  /*55c20*/  STL.64 [R1+0x488], R18 ;  /* 0x0004881201007387 */ /* 0x0003e60000100a00 */
[----:B0-----:R-:W4:Y:S02]  /*55c30*/  LDL.LU.64 R16, [R1+0x4bd0] ;  /* 0x004bd00001107983 */ /* 0x001f240000300a00 */
[C---:B----4-:R-:W-:Y:S11]  /*55c40*/  HMMA.16816.F32.BF16 R20, R4.reuse, R16, R20 ;  /* 0x000000100414723c */ /* 0x050ff60000041814 */
[----:B------:R-:W-:Y:S11]  /*55c50*/  @!UPT UIADD3 URZ, URZ, URZ, URZ ;  /* 0x0000003f3f3ff290 */ /* 0x000ff6000fffe03f */
[----:B------:R-:W-:Y:S01]  /*55c60*/  @!UPT UIADD3 URZ, URZ, URZ, URZ ;  /* 0x0000003f3f3ff290 */ /* 0x000fe2000fffe03f */
[----:B------:R0:W-:Y:S01]  /*55c70*/  STL.64 [R1+0x470], R20 ;  /* 0x0004701401007387 */ /* 0x0001e20000100a00 */
[----:B------:R-:W-:Y:S02]  /*55c80*/  STL.64 [R1+0x478], R22 ;  /* 0x0004781601007387 */ /* 0x000fe40000100a00 */
[----:B-1----:R-:W2:Y:S02]  /*55c90*/  LDL.LU.64 R18, [R1+0x4bc8] ;  /* 0x004bc80001127983 */ /* 0x002ea40000300a00 */
[----:B0-----:R-:W-:Y:S02]  /*55ca0*/  IMAD.MOV.U32 R21, RZ, RZ, R16 ;  /* 0x000000ffff157224 */ /* 0x001fe400078e0010 */
[----:B------:R-:W-:Y:S02]  /*55cb0*/  IMAD.MOV.U32 R20, RZ, RZ, R17 ;  /* 0x000000ffff147224 */ /* 0x000fe400078e0011 */
[----:B------:R-:W2:Y:S02]  /*55cc0*/  LDL.LU.64 R16, [R1+0x4bc0] ;  /* 0x004bc00001107983 */ /* 0x000ea40000300a00 */
[C---:B--2---:R-:W-:Y:S11]  /*55cd0*/  HMMA.16816.F32.BF16 R16, R4.reuse, R12, R16 ;  /* 0x0000000c0410723c */ /* 0x044ff60000041810 */
[----:B------:R-:W-:Y:S11]  /*55ce0*/  @!UPT UIADD3 URZ, URZ, URZ, URZ ;  /* 0x0000003f3f3ff290 */ /* 0x000ff6000fffe03f */
[----:B------:R-:W-:Y:S01]  /*55cf0*/  @!UPT UIADD3 URZ, URZ, URZ, URZ ;  /* 0x0000003f3f3ff290 */ /* 0x000fe2000fffe03f */
[----:B------:R0:W-:Y:S01]  /*55d00*/  STL.64 [R1+0x460], R16 ;  /* 0x0004601001007387 */ /* 0x0001e20000100a00 */
[----:B------:R-:W-:Y:S02]  /*55d10*/  STL.64 [R1+0x468], R18 ;  /* 0x0004681201007387 */ /* 0x000fe40000100a00 */
[----:B------:R-:W2:Y:S02]  /*55d20*/  LDL.LU.64 R14, [R1+0x4bb8] ;  /* 0x004bb800010e7983 */ /* 0x000ea40000300a00 */
[----:B0-----:R-:W-:Y:S02]  /*55d30*/  IMAD.MOV.U32 R17, RZ, RZ, R12 ;  /* 0x000000ffff117224 */ /* 0x001fe400078e000c */
[----:B------:R-:W-:Y:S02]  /*55d40*/  IMAD.MOV.U32 R16, RZ, RZ, R13 ;  /* 0x000000ffff107224 */ /* 0x000fe400078e000d */
[----:B------:R-:W2:Y:S02]  /*55d50*/  LDL.LU.64 R12, [R1+0x4bb0] ;  /* 0x004bb000010c7983 */ /* 0x000ea40000300a00 */
[C---:B--2---:R-:W-:Y:S11]  /*55d60*/  HMMA.16816.F32.BF16 R12, R4.reuse, R24, R12 ;  /* 0x00000018040c723c */ /* 0x044ff6000004180c */
[----:B------:R-:W-:Y:S11]  /*55d70*/  @!UPT UIADD3 URZ, URZ, URZ, URZ ;  /* 0x0000003f3f3ff290 */ /* 0x000ff6000fffe03f */
[----:B------:R-:W-:Y:S01]  /*55d80*/  @!UPT UIADD3 URZ, URZ, URZ, URZ ;  /* 0x0000003f3f3ff290 */ /* 0x000fe2000fffe03f */
[----:B------:R0:W-:Y:S01]  /*55d90*/  STL.64 [R1+0x450], R12 ;  /* 0x0004500c01007387 */ /* 0x0001e20000100a00 */
[----:B------:R-:W-:Y:S03]  /*55da0*/  STL.64 [R1+0x458], R14 ;  /* 0x0004580e01007387 */ /* 0x000fe60000100a00 */
[----:B0-----:R-:W3:Y:S01]  /*55db0*/  LDL.LU.64 R12, [R1+0x4ba8] ;  /* 0x004ba800010c7983 */ /* 0x001ee20000300a00 */
[----:B------:R-:W-:Y:S01]  /*55dc0*/  STL.64 [R1+0x4a58], R24 ;  /* 0x004a581801007387 */ /* 0x000fe20000100a00 */
[C---:B---3--:R-:W-:Y:S11]  /*55dd0*/  HMMA.16816.F32.BF16 R8, R4.reuse, R12, R8 ;  /* 0x0000000c0408723c */ /* 0x048ff60000041808 */
[----:B------:R-:W-:Y:S11]  /*55de0*/  @!UPT UIADD3 URZ, URZ, URZ, URZ ;  /* 0x0000003f3f3ff290 */ /* 0x000ff6000fffe03f */
[----:B------:R-:W-:Y:S01]  /*55df0*/  @!UPT UIADD3 URZ, URZ, URZ, URZ ;  /* 0x0000003f3f3ff290 */ /* 0x000fe2000fffe03f */
[----:B------:R-:W-:Y:S01]  /*55e00*/  STL.64 [R1+0x440], R8 ;  /* 0x0004400801007387 */ /* 0x000fe20000100a00 */
[----:B------:R0:W-:Y:S03]  /*55e10*/  STL.64 [R1+0x448], R10 ;  /* 0x0004480a01007387 */ /* 0x0001e60000100a00 */
[----:B0-----:R-:W2:Y:S01]  /*55e20*/  LDL.LU.64 R10, [R1+0x4ba0] ;  /* 0x004ba000010a7983 */ /* 0x001ea20000300a00 */
[----:B------:R-:W3:Y:S02]  /*55e30*/  LDL.LU.64 R8, [R1+0x4b98] ;  /* 0x004b980001087983 */ /* 0x000ee40000300a00 */
[----:B------:R0:W-:Y:S02]  /*55e40*/  STL.64 [R1+0x4a50], R12 ;  /* 0x004a500c01007387 */ /* 0x0001e40000100a00 */
[----:B0-----:R-:W3:Y:S01]  /*55e50*/  LDL.LU R12, [R1+0x430] ;  /* 0x00043000010c7983 */ /* 0x001ee20000300800 */
[----:B------:R-:W3:Y:S02]  /*55e60*/  LDL.LU R13, [R1+0x434] ;  /* 0x00043400010d7983 */ /* 0x000ee40000300800 */
[----:B------:R-:W3:Y:S02]  /*55e70*/  LDL.LU R14, [R1+0x438] ;  /* 0x00043800010e7983 */ /* 0x000ee40000300800 */
[----:B------:R-:W3:Y:S02]  /*55e80*/  LDL.LU R15, [R1+0x43c] ;  /* 0x00043c00010f7983 */ /* 0x000ee40000300800 */
[----:B---3--:R-:W-:Y:S11]  /*55e90*/  HMMA.16816.F32.BF16 R12, R4, R8, R12 ;  /* 0x00000008040c723c */ /* 0x008ff6000004180c */
[----:B------:R-:W-:Y:S11]  /*55ea0*/  @!UPT UIADD3 URZ, URZ, URZ, URZ ;  /* 0x0000003f3f3ff290 */ /* 0x000ff6000fffe03f */
[----:B------:R-:W-:Y:S01]  /*55eb0*/  @!UPT UIADD3 URZ, URZ, URZ, URZ ;  /* 0x0000003f3f3ff290 */ /* 0x000fe2000fffe03f */
[----:B------:R0:W-:Y:S01]  /*55ec0*/  STL.64 [R1+0x430], R12 ;  /* 0x0004300c01007387 */ /* 0x0001e20000100a00 */
[----:B------:R1:W-:Y:S03]  /*55ed0*/  STL.64 [R1+0x438], R14 ;  /* 0x0004380e01007387 */ /* 0x0003e60000100a00 */
[----:B0-----:R-:W3:Y:S01]  /*55ee0*/  LDL.LU R12, [R1+0x3e0] ;  /* 0x0003e000010c7983 */ /* 0x001ee20000300800 */
[----:B------:R-:W3:Y:S02]  /*55ef0*/  LDL.LU R13, [R1+0x3e4] ;  /* 0x0003e400010d7983 */ /* 0x000ee40000300800 */
[----:B-1----:R-:W4:Y:S02]  /*55f00*/  LDL.LU R14, [R1+0x3e8] ;  /* 0x0003e800010e7983 */ /* 0x002f240000300800 */
[----:B------:R-:W4:Y:S02]  /*55f10*/  LDL.LU R15, [R1+0x3ec] ;  /* 0x0003ec00010f7983 */ /* 0x000f240000300800 */
[----:B------:R-:W-:-:S02]  /*55f20*/  IMAD.MOV.U32 R24, RZ, RZ, R17 ;  /* 0x000000ffff187224 */ /* 0x000fc400078e0011 */
[----:B------:R-:W-:Y:S01]  /*55f30*/  IMAD.MOV.U32 R25, RZ, RZ, R16 ;  /* 0x000000ffff197224 */ /* 0x000fe200078e0010 */
[----:B----4-:R-:W-:Y:S01]  /*55f40*/  STL.64 [R1+0x4a68], R14 ;  /* 0x004a680e01007387 */ /* 0x010fe20000100a00 */
[----:B---3--:R0:W-:Y:S03]  /*55f50*/  STL.64 [R1+0x4a60], R12 ;  /* 0x004a600c01007387 */ /* 0x0081e60000100a00 */
[----:B------:R1:W-:Y:S01]  /*55f60*/  STL.64 [R1+0x4a70], R24 ;  /* 0x004a701801007387 */ /* 0x0003e20000100a00 */
[----:B0-----:R-:W3:Y:S01]  /*55f70*/  LDL.LU R12, [R1+0x3f0] ;  /* 0x0003f000010c7983 */ /* 0x001ee20000300800 */
[----:B------:R-:W3:Y:S02]  /*55f80*/  LDL.LU R13, [R1+0x3f4] ;  /* 0x0003f400010d7983 */ /* 0x000ee40000300800 */
[----:B------:R-:W4:Y:S02]  /*55f90*/  LDL.LU R14, [R1+0x3f8] ;  /* 0x0003f800010e7983 */ /* 0x000f240000300800 */
[----:B------:R-:W4:Y:S01]  /*55fa0*/  LDL.LU R15, [R1+0x3fc] ;  /* 0x0003fc00010f7983 */ /* 0x000f220000300800 */
[----:B------:R-:W2:Y:S01]  /*55fb0*/  LDL.LU R16, [R1+0x420] ;  /* 0x0004200001107983 */ /* 0x000ea20000300800 */
[----:B------:R-:W2:Y:S02]  /*55fc0*/  LDL.LU R17, [R1+0x424] ;  /* 0x0004240001117983 */ /* 0x000ea40000300800 */
[----:B------:R-:W2:Y:S02]  /*55fd0*/  LDL.LU R18, [R1+0x428] ;  /* 0x0004280001127983 */ /* 0x000ea40000300800 */
[----:B------:R-:W2:Y:S02]  /*55fe0*/  LDL.LU R19, [R1+0x42c] ;  /* 0x00042c0001137983 */ /* 0x000ea40000300800 */
[----:B-1----:R-:W-:-:S02]  /*55ff0*/  IMAD.MOV.U32 R24, RZ, RZ, R21 ;  /* 0x000000ffff187224 */ /* 0x002fc400078e0015 */
[----:B------:R-:W-:Y:S01]  /*56000*/  IMAD.MOV.U32 R25, RZ, RZ, R20 ;  /* 0x000000ffff197224 */ /* 0x000fe200078e0014 */
[----:B--2---:R-:W-:Y:S01]  /*56010*/  STL.64 [R1+0x4aa8], R18 ;  /* 0x004aa81201007387 */ /* 0x004fe20000100a00 */
[----:B------:R0:W-:Y:S02]  /*56020*/  STL.64 [R1+0x4aa0], R16 ;  /* 0x004aa01001007387 */ /* 0x0001e40000100a00 */
[----:B0-----:R-:W-:Y:S02]  /*56030*/  IMAD.MOV.U32 R16, RZ, RZ, R27 ;  /* 0x000000ffff107224 */ /* 0x001fe400078e001b */
[----:B------:R-:W-:-:S05]  /*56040*/  IMAD.MOV.U32 R17, RZ, RZ, R26 ;  /* 0x000000ffff117224 */ /* 0x000fca00078e001a */
[----:B------:R0:W-:Y:S01]  /*56050*/  STL.64 [R1+0x4ac0], R16 ;  /* 0x004ac01001007387 */ /* 0x0001e20000100a00 */
[----:B----4-:R-:W-:Y:S02]  /*56060*/  STL.64 [R1+0x4a80], R14 ;  /* 0x004a800e01007387 */ /* 0x010fe40000100a00 */
[----:B---3--:R-:W-:Y:S02]  /*56070*/  STL.64 [R1+0x4a78], R12 ;  /* 0x004a780c01007387 */ /* 0x008fe40000100a00 */
[----:B0-----:R-:W-:Y:S02]  /*56080*/  IMAD.MOV.U32 R16, RZ, RZ, R11 ;  /* 0x000000ffff107224 */ /* 0x001fe400078e000b */
[----:B------:R-:W-:-:S05]  /*56090*/  IMAD.MOV.U32 R17, RZ, RZ, R10 ;  /* 0x000000ffff117224 */ /* 0x000fca00078e000a */
[----:B------:R-:W-:Y:S01]  /*560a0*/  STL.64 [R1+0x4ad8], R16 ;  /* 0x004ad81001007387 */ /* 0x000fe20000100a00 */
[----:B------:R0:W-:Y:S03]  /*560b0*/  STL.64 [R1+0x4a88], R24 ;  /* 0x004a881801007387 */ /* 0x0001e60000100a00 */
        /* <DEDUP_REMOVED lines=11> */
[----:B0-----:R-:W2:Y:S01]  /*56170*/  LDL.LU R24, [R1+0x720] ;  /* 0x0007200001187983 */ /* 0x001ea20000300800 */
[----:B------:R-:W2:Y:S02]  /*56180*/  LDL.LU R25, [R1+0x724] ;  /* 0x0007240001197983 */ /* 0x000ea40000300800 */
[----:B------:R-:W3:Y:S02]  /*56190*/  LDL.LU R26, [R1+0x728] ;  /* 0x00072800011a7983 */ /* 0x000ee40000300800 */
[----:B------:R-:W3:Y:S01]  /*561a0*/  LDL.LU R27, [R1+0x72c] ;  /* 0x00072c00011b7983 */ /* 0x000ee20000300800 */
[----:B------:R-:W2:Y:S01]  /*561b0*/  LDL R16, [R1+0x1a0] ;  /* 0x0001a00001107983 */ /* 0x000ea20000100800 */
[----:B------:R-:W-:-:S02]  /*561c0*/  IMAD.MOV.U32 R17, RZ, RZ, R3 ;  /* 0x000000ffff117224 */ /* 0x000fc400078e0003 */
[----:B------:R-:W4:Y:S03]  /*561d0*/  LDL.LU R3, [R1+0x4b88] ;  /* 0x004b880001037983 */ /* 0x000f260000300800 */
[----:B--2---:R4:W-:Y:S01]  /*561e0*/  STL.64 [R1+0x4b08], R16 ;  /* 0x004b081001007387 */ /* 0x0049e20000100a00 */
[----:B---3--:R-:W-:Y:S02]  /*561f0*/  STL.64 [R1+0x4ad0], R26 ;  /* 0x004ad01a01007387 */ /* 0x008fe40000100a00 */
[----:B------:R0:W-:Y:S02]  /*56200*/  STL.64 [R1+0x4ac8], R24 ;  /* 0x004ac81801007387 */ /* 0x0001e40000100a00 */
[----:B----4-:R-:W-:Y:S02]  /*56210*/  IMAD.MOV.U32 R16, RZ, RZ, R28 ;  /* 0x000000ffff107224 */ /* 0x010fe400078e001c */
[----:B------:R-:W-:Y:S01]  /*56220*/  IMAD.MOV.U32 R17, RZ, RZ, R29 ;  /* 0x000000ffff117224 */ /* 0x000fe200078e001d */
[----:B0-----:R-:W2:Y:S01]  /*56230*/  LDL.LU R24, [R1+0x730] ;  /* 0x0007300001187983 */ /* 0x001ea20000300800 */
[----:B------:R-:W2:Y:S02]  /*56240*/  LDL.LU R25, [R1+0x734] ;  /* 0x0007340001197983 */ /* 0x000ea40000300800 */
[----:B------:R-:W3:Y:S02]  /*56250*/  LDL.LU R26, [R1+0x738] ;  /* 0x00073800011a7983 */ /* 0x000ee40000300800 */
[----:B------:R-:W3:Y:S01]  /*56260*/  LDL.LU R27, [R1+0x73c] ;  /* 0x00073c00011b7983 */ /* 0x000ee20000300800 */
[----:B------:R-:W4:Y:S01]  /*56270*/  LDL.LU R28, [R1+0x4b84] ;  /* 0x004b8400011c7983 */ /* 0x000f220000300800 */
[----:B------:R-:W2:Y:S02]  /*56280*/  LDL.LU R29, [R1+0x4b80] ;  /* 0x004b8000011d7983 */ /* 0x000ea40000300800 */
[----:B------:R0:W-:Y:S02]  /*56290*/  STL.64 [R1+0x4b20], R16 ;  /* 0x004b201001007387 */ /* 0x0001e40000100a00 */
[----:B0-----:R-:W2:Y:S01]  /*562a0*/  LDL R16, [R1+0x1c0] ;  /* 0x0001c00001107983 */ /* 0x001ea20000100800 */
[----:B------:R-:W-:-:S02]  /*562b0*/  IMAD.MOV.U32 R17, RZ, RZ, R3 ;  /* 0x000000ffff117224 */ /* 0x000fc400078e0003 */
[----:B------:R-:W4:Y:S03]  /*562c0*/  LDL.LU R3, [R1+0x4b7c] ;  /* 0x004b7c0001037983 */ /* 0x000f260000300800 */
[----:B--2---:R-:W-:Y:S01]  /*562d0*/  STL.64 [R1+0x4b38], R16 ;  /* 0x004b381001007387 */ /* 0x004fe20000100a00 */
[----:B---3--:R-:W-:Y:S02]  /*562e0*/  STL.64 [R1+0x4ae8], R26 ;  /* 0x004ae81a01007387 */ /* 0x008fe40000100a00 */
[----:B------:R0:W-:Y:S02]  /*562f0*/  STL.64 [R1+0x4ae0], R24 ;  /* 0x004ae01801007387 */ /* 0x0001e40000100a00 */
[----:B0-----:R-:W2:Y:S01]  /*56300*/  LDL.LU R24, [R1+0x740] ;  /* 0x0007400001187983 */ /* 0x001ea20000300800 */
[----:B------:R-:W2:Y:S02]  /*56310*/  LDL.LU R25, [R1+0x744] ;  /* 0x0007440001197983 */ /* 0x000ea40000300800 */
[----:B------:R-:W3:Y:S02]  /*56320*/  LDL.LU R26, [R1+0x748] ;  /* 0x00074800011a7983 */ /* 0x000ee40000300800 */
[----:B------:R-:W3:Y:S01]  /*56330*/  LDL.LU R27, [R1+0x74c] ;  /* 0x00074c00011b7983 */ /* 0x000ee20000300800 */
[----:B------:R-:W2:Y:S01]  /*56340*/  LDL.LU R16, [R1+0x780] ;  /* 0x0007800001107983 */ /* 0x000ea20000300800 */
[----:B------:R-:W2:Y:S02]  /*56350*/  LDL.LU R17, [R1+0x784] ;  /* 0x0007840001117983 */ /* 0x000ea40000300800 */
[----:B------:R-:W2:Y:S02]  /*56360*/  LDL.LU R18, [R1+0x788] ;  /* 0x0007880001127983 */ /* 0x000ea40000300800 */
[----:B------:R-:W2:Y:S02]  /*56370*/  LDL.LU R19, [R1+0x78c] ;  /* 0x00078c0001137983 */ /* 0x000ea40000300800 */
[----:B--2---:R-:W-:Y:S01]  /*56380*/  STL.64 [R1+0x4b48], R18 ;  /* 0x004b481201007387 */ /* 0x004fe20000100a00 */
[----:B------:R0:W-:Y:S03]  /*56390*/  STL.64 [R1+0x4b40], R16 ;  /* 0x004b401001007387 */ /* 0x0001e60000100a00 */
[----:B0-----:R-:W2:Y:S01]  /*563a0*/  LDL R16, [R1+0x1e0] ;  /* 0x0001e00001107983 */ /* 0x001ea20000100800 */
[----:B----4-:R-:W-:-:S02]  /*563b0*/  IMAD.MOV.U32 R17, RZ, RZ, R3 ;  /* 0x000000ffff117224 */ /* 0x010fc400078e0003 */
[----:B------:R-:W4:Y:S03]  /*563c0*/  LDL.LU R3, [R1+0x4b78] ;  /* 0x004b780001037983 */ /* 0x000f260000300800 */
[----:B--2---:R-:W-:Y:S01]  /*563d0*/  STL.64 [R1+0x4b60], R16 ;  /* 0x004b601001007387 */ /* 0x004fe20000100a00 */
[----:B---3--:R-:W-:Y:S02]  /*563e0*/  STL.64 [R1+0x4b00], R26 ;  /* 0x004b001a01007387 */ /* 0x008fe40000100a00 */
[----:B------:R0:W-:Y:S01]  /*563f0*/  STL.64 [R1+0x4af8], R24 ;  /* 0x004af81801007387 */ /* 0x0001e20000100a00 */
[----:B----4-:R-:W1:Y:S04]  /*56400*/  LDSM.16.MT88.4 R20, [R3+0x10180] ;  /* 0x010180000314783b */ /* 0x010e680000004200 */
[----:B0-----:R-:W2:Y:S01]  /*56410*/  LDL.LU R24, [R1+0x750] ;  /* 0x0007500001187983 */ /* 0x001ea20000300800 */
[----:B------:R-:W2:Y:S02]  /*56420*/  LDL.LU R25, [R1+0x754] ;  /* 0x0007540001197983 */ /* 0x000ea40000300800 */
[----:B------:R-:W3:Y:S02]  /*56430*/  LDL.LU R26, [R1+0x758] ;  /* 0x00075800011a7983 */ /* 0x000ee40000300800 */
[----:B------:R-:W3:Y:S01]  /*56440*/  LDL.LU R27, [R1+0x75c] ;  /* 0x00075c00011b7983 */ /* 0x000ee20000300800 */
[----:B------:R-:W4:Y:S04]  /*56450*/  LDL R16, [R1+0x30] ;  /* 0x0000300001107983 */ /* 0x000f280000100800 */
[----:B------:R-:W4:Y:S04]  /*56460*/  LDL R17, [R1+0x34] ;  /* 0x0000340001117983 */ /* 0x000f280000100800 */
        /* <DEDUP_REMOVED lines=29> */
[----:B-1----:R-:W-:Y:S02]  /*56640*/  STL.64 [R1+0x49b0], R22 ;  /* 0x0049b01601007387 */ /* 0x002fe40000100a00 */
[----:B------:R-:W-:Y:S01]  /*56650*/  STL.64 [R1+0x49a8], R20 ;  /* 0x0049a81401007387 */ /* 0x000fe20000100a00 */
[C---:B----4-:R-:W-:Y:S01]  /*56660*/  HMMA.16816.F32.BF16 R16, R4.reuse, R16, R24 ;  /* 0x000000100410723c */ /* 0x050fe20000041818 */
[----:B------:R-:W3:Y:S01]  /*56670*/  LDL.LU.64 R26, [R1+0x4b70] ;  /* 0x004b7000011a7983 */ /* 0x000ee20000300a00 */
[----:B------:R-:W3:Y:S11]  /*56680*/  LDL.LU.64 R24, [R1+0x4b68] ;  /* 0x004b680001187983 */ /* 0x000ef60000300a00 */
[----:B------:R-:W-:Y:S10]  /*56690*/  @!UPT UIADD3 URZ, URZ, URZ, URZ ;  /* 0x0000003f3f3ff290 */ /* 0x000ff4000fffe03f */
[----:B------:R0:W-:Y:S01]  /*566a0*/  STL.64 [R1+0x7a0], R16 ;  /* 0x0007a01001007387 */ /* 0x0001e20000100a00 */
[----:B------:R3:W-:Y:S03]  /*566b0*/  STL.64 [R1+0x7a8], R18 ;  /* 0x0007a81201007387 */ /* 0x0007e60000100a00 */
[----:B0-----:R-:W3:Y:S02]  /*566c0*/  LDL.LU.64 R16, [R1+0x4b60] ;  /* 0x004b600001107983 */ /* 0x001ee40000300a00 */
[----:B---3--:R-:W-:Y:S02]  /*566d0*/  HMMA.16816.F32.BF16 R16, R4, R16, R24 ;  /* 0x000000100410723c */ /* 0x008fe40000041818 */
[----:B------:R-:W3:Y:S01]  /*566e0*/  LDL.LU.64 R26, [R1+0x4b58] ;  /* 0x004b5800011a7983 */ /* 0x000ee20000300a00 */
[----:B------:R-:W3:Y:S11]  /*566f0*/  LDL.LU.64 R24, [R1+0x4b50] ;  /* 0x004b500001187983 */ /* 0x000ef60000300a00 */
        /* <DEDUP_REMOVED lines=8> */
[----:B------:R-:W3:Y:S11]  /*56780*/  LDL.LU.64 R16, [R1+0x4b38] ;  /* 0x004b380001107983 */ /* 0x000ef60000300a00 */
[----:B------:R-:W-:Y:S11]  /*56790*/  @!UPT UIADD3 URZ, URZ, URZ, URZ ;  /* 0x0000003f3f3ff290 */ /* 0x000ff6000fffe03f */
[----:B------:R0:W-:Y:S01]  /*567a0*/  STL.64 [R1+0x780], R8 ;  /* 0x0007800801007387 */ /* 0x0001e20000100a00 */
[----:B------:R1:W-:Y:S03]  /*567b0*/  STL.64 [R1+0x788], R10 ;  /* 0x0007880a01007387 */ /* 0x0003e60000100a00 */
[----:B0-----:R-:W4:Y:S01]  /*567c0*/  LDL.LU R8, [R1+0x3d0] ;  /* 0x0003d00001087983 */ /* 0x001f220000300800 */
[----:B------:R-:W4:Y:S02]  /*567d0*/  LDL.LU R9, [R1+0x3d4] ;  /* 0x0003d40001097983 */ /* 0x000f240000300800 */
[----:B-1----:R-:W4:Y:S02]  /*567e0*/  LDL.LU R10, [R1+0x3d8] ;  /* 0x0003d800010a7983 */ /* 0x002f240000300800 */
[----:B------:R-:W4:Y:S01]  /*567f0*/  LDL.LU R11, [R1+0x3dc] ;  /* 0x0003dc00010b7983 */ /* 0x000f220000300800 */
        /* <DEDUP_REMOVED lines=41> */
[----:B0-----:R-:W2:Y:S01]  /*56a90*/  LDL.LU.64 R18, [R1+0x4aa8] ;  /* 0x004aa80001127983 */ /* 0x001ea20000300a00 */
[----:B------:R-:W2:Y:S02]  /*56aa0*/  LDL.LU.64 R16, [R1+0x4aa0] ;  /* 0x004aa00001107983 */ /* 0x000ea40000300a00 */
[----:B------:R-:W-:Y:S02]  /*56ab0*/  IMAD.MOV.U32 R20, RZ, RZ, R2 ;  /* 0x000000ffff147224 */ /* 0x000fe400078e0002 */
[----:B------:R-:W-:-:S07]  /*56ac0*/  IMAD.MOV.U32 R21, RZ, RZ, R0 ;  /* 0x000000ffff157224 */ /* 0x000fce00078e0000 */
[----:B--2---:R-:W-:Y:S01]  /*56ad0*/  HMMA.16816.F32.BF16 R4, R4, R20, R16 ;  /* 0x000000140404723c */ /* 0x004fe20000041810 */
[----:B------:R-:W3:Y:S01]  /*56ae0*/  LDL.LU.64 R18, [R1+0x4a98] ;  /* 0x004a980001127983 */ /* 0x000ee20000300a00 */
[----:B------:R-:W3:Y:S11]  /*56af0*/  LDL.LU.64 R16, [R1+0x4a90] ;  /* 0x004a900001107983 */ /* 0x000ef60000300a00 */
[----:B------:R-:W-:Y:S10]  /*56b00*/  @!UPT UIADD3 URZ, URZ, URZ, URZ ;  /* 0x0000003f3f3ff290 */ /* 0x000ff4000fffe03f */
[----:B------:R0:W-:Y:S01]  /*56b10*/  STL.64 [R1+0x420], R4 ;  /* 0x0004200401007387 */ /* 0x0001e20000100a00 */
[----:B------:R1:W-:Y:S03]  /*56b20*/  STL.64 [R1+0x428], R6 ;  /* 0x0004280601007387 */ /* 0x0003e60000100a00 */
[----:B0-----:R-:W2:Y:S01]  /*56b30*/  LDL.LU R4, [R1+0x3c0] ;  /* 0x0003c00001047983 */ /* 0x001ea20000300800 */
[----:B------:R-:W2:Y:S02]  /*56b40*/  LDL.LU R5, [R1+0x3c4] ;  /* 0x0003c40001057983 */ /* 0x000ea40000300800 */
[----:B-1----:R-:W2:Y:S02]  /*56b50*/  LDL.LU R6, [R1+0x3c8] ;  /* 0x0003c80001067983 */ /* 0x002ea40000300800 */
[----:B------:R-:W2:Y:S01]  /*56b60*/  LDL.LU R7, [R1+0x3cc] ;  /* 0x0003cc0001077983 */ /* 0x000ea20000300800 */
[----:B------:R0:W-:Y:S04]  /*56b70*/  STL.64 [R1+0x49c0], R20 ;  /* 0x0049c01401007387 */ /* 0x0001e80000100a00 */
[----:B0-----:R-:W3:Y:S02]  /*56b80*/  LDL.64 R20, [R1+0x20] ;  /* 0x0000200001147983 */ /* 0x001ee40000100a00 */
[----:B---3--:R-:W-:Y:S01]  /*56b90*/  HMMA.16816.F32.BF16 R24, R16, R20, R24 ;  /* 0x000000141018723c */ /* 0x008fe20000041818 */
[----:B------:R-:W-:-:S02]  /*56ba0*/  IMAD.MOV.U32 R2, RZ, RZ, R20 ;  /* 0x000000ffff027224 */ /* 0x000fc400078e0014 */
[----:B------:R-:W-:Y:S11]  /*56bb0*/  IMAD.MOV.U32 R0, RZ, RZ, R21 ;  /* 0x000000ffff007224 */ /* 0x000ff600078e0015 */
[----:B------:R-:W-:Y:S09]  /*56bc0*/  @!UPT UIADD3 URZ, URZ, URZ, URZ ;  /* 0x0000003f3f3ff290 */ /* 0x000ff2000fffe03f */
[----:B------:R0:W-:Y:S01]  /*56bd0*/  STL.64 [R1+0x410], R24 ;  /* 0x0004101801007387 */ /* 0x0001e20000100a00 */
[----:B------:R1:W-:Y:S03]  /*56be0*/  STL.64 [R1+0x418], R26 ;  /* 0x0004181a01007387 */ /* 0x0003e60000100a00 */
[----:B0-----:R-:W1:Y:S01]  /*56bf0*/  LDL.LU.64 R24, [R1+0x4a88] ;  /* 0x004a880001187983 */ /* 0x001e620000300a00 */
[----:B------:R-:W3:Y:S01]  /*56c00*/  LDL.64 R20, [R1+0x1e0] ;  /* 0x0001e00001147983 */ /* 0x000ee20000100a00 */
[C---:B-1----:R-:W-:Y:S02]  /*56c10*/  HMMA.16816.F32.BF16 R24, R16.reuse, R24, R12 ;  /* 0x000000181018723c */ /* 0x042fe4000004180c */
[----:B---3--:R0:W-:Y:S04]  /*56c20*/  STL.64 [R1+0x4a38], R20 ;  /* 0x004a381401007387 */ /* 0x0081e80000100a00 */
[----:B0-----:R-:W3:Y:S01]  /*56c30*/  LDL.64 R20, [R1+0x30] ;  /* 0x0000300001147983 */ /* 0x001ee20000100a00 */
[----:B------:R-:W2:Y:S02]  /*56c40*/  LDL.LU.64 R14, [R1+0x4a80] ;  /* 0x004a8000010e7983 */ /* 0x000ea40000300a00 */
[----:B------:R-:W2:Y:S11]  /*56c50*/  LDL.LU.64 R12, [R1+0x4a78] ;  /* 0x004a7800010c7983 */ /* 0x000eb60000300a00 */
[----:B------:R-:W-:Y:S03]  /*56c60*/  @!UPT UIADD3 URZ, URZ, URZ, URZ ;  /* 0x0000003f3f3ff290 */ /* 0x000fe6000fffe03f */
        /* <DEDUP_REMOVED lines=17> */
[----:B0-----:R-:W2:Y:S04]  /*56d80*/  LDL.64 R24, [R1+0x1c0] ;  /* 0x0001c00001187983 */ /* 0x001ea80000100a00 */
[----:B--2---:R0:W-:Y:S04]  /*56d90*/  STL.64 [R1+0x4a20], R24 ;  /* 0x004a201801007387 */ /* 0x0041e80000100a00 */
[----:B0-----:R-:W2:Y:S01]  /*56da0*/  LDL.64 R24, [R1+0x1d0] ;  /* 0x0001d00001187983 */ /* 0x001ea20000100a00 */
[C---:B----4-:R-:W-:Y:S03]  /*56db0*/  HMMA.16816.F32.BF16 R8, R16.reuse, R12, R8 ;  /* 0x0000000c1008723c */ /* 0x050fe60000041808 */
[----:B--2---:R0:W-:Y:S04]  /*56dc0*/  STL.64 [R1+0x4a40], R24 ;  /* 0x004a401801007387 */ /* 0x0041e80000100a00 */
[----:B0-----:R-:W3:Y:S01]  /*56dd0*/  LDL.LU R24, [R1+0x710] ;  /* 0x0007100001187983 */ /* 0x001ee20000300800 */
[----:B------:R-:W3:Y:S02]  /*56de0*/  LDL.LU R25, [R1+0x714] ;  /* 0x0007140001197983 */ /* 0x000ee40000300800 */
[----:B------:R-:W3:Y:S02]  /*56df0*/  LDL.LU R26, [R1+0x718] ;  /* 0x00071800011a7983 */ /* 0x000ee40000300800 */
[----:B------:R-:W3:Y:S11]  /*56e00*/  LDL.LU R27, [R1+0x71c] ;  /* 0x00071c00011b7983 */ /* 0x000ef60000300800 */
[----:B------:R0:W-:Y:S01]  /*56e10*/  STL.64 [R1+0x3d0], R8 ;  /* 0x0003d00801007387 */ /* 0x0001e20000100a00 */
[----:B------:R-:W-:Y:S03]  /*56e20*/  STL.64 [R1+0x3d8], R10 ;  /* 0x0003d80a01007387 */ /* 0x000fe60000100a00 */
[----:B0-----:R-:W2:Y:S01]  /*56e30*/  LDL.LU.64 R8, [R1+0x4a48] ;  /* 0x004a480001087983 */ /* 0x001ea20000300a00 */
[----:B------:R0:W-:Y:S02]  /*56e40*/  STL [R1+0x4964], R12 ;  /* 0x0049640c01007387 */ /* 0x0001e40000100800 */
[----:B------:R1:W-:Y:S01]  /*56e50*/  STL [R1+0x4960], R13 ;  /* 0x0049600d01007387 */ /* 0x0003e20000100800 */
[----:B0-----:R-:W4:Y:S01]  /*56e60*/  LDL.LU R12, [R1+0x700] ;  /* 0x00070000010c7983 */ /* 0x001f220000300800 */
[----:B-1----:R-:W4:Y:S02]  /*56e70*/  LDL.LU R13, [R1+0x704] ;  /* 0x00070400010d7983 */ /* 0x002f240000300800 */
[----:B------:R-:W4:Y:S02]  /*56e80*/  LDL.LU R14, [R1+0x708] ;  /* 0x00070800010e7983 */ /* 0x000f240000300800 */
[----:B------:R-:W4:Y:S01]  /*56e90*/  LDL.LU R15, [R1+0x70c] ;  /* 0x00070c00010f7983 */ /* 0x000f220000300800 */
[C---:B--2---:R-:W-:Y:S11]  /*56ea0*/  HMMA.16816.F32.BF16 R4, R16.reuse, R8, R4 ;  /* 0x000000081004723c */ /* 0x044ff60000041804 */
        /* <DEDUP_REMOVED lines=10> */
[----:B------:R-:W2:Y:S02]  /*56f50*/  LDL.LU R6, [R1+0x6e8] ;  /* 0x0006e80001067983 */ /* 0x000ea40000300800 */
[----:B------:R-:W2:Y:S01]  /*56f60*/  LDL.LU R7, [R1+0x6ec] ;  /* 0x0006ec0001077983 */ /* 0x000ea20000300800 */
[----:B---3--:R-:W-:Y:S01]  /*56f70*/  HMMA.16816.F32.BF16 R24, R16, R20, R24 ;  /* 0x000000141018723c */ /* 0x008fe20000041818 */
[----:B------:R-:W-:-:S02]  /*56f80*/  IMAD.MOV.U32 R11, RZ, RZ, R20 ;  /* 0x000000ffff0b7224 */ /* 0x000fc400078e0014 */
[----:B------:R-:W-:Y:S01]  /*56f90*/  IMAD.MOV.U32 R10, RZ, RZ, R21 ;  /* 0x000000ffff0a7224 */ /* 0x000fe200078e0015 */
[----:B--2---:R-:W-:Y:S01]  /*56fa0*/  STL.64 [R1+0x4a30], R6 ;  /* 0x004a300601007387 */ /* 0x004fe20000100a00 */
[----:B------:R0:W-:Y:S03]  /*56fb0*/  STL.64 [R1+0x4a28], R4 ;  /* 0x004a280401007387 */ /* 0x0001e60000100a00 */
[----:B0-----:R-:W2:Y:S01]  /*56fc0*/  LDL.LU R4, [R1+0x6f0] ;  /* 0x0006f00001047983 */ /* 0x001ea20000300800 */
[----:B------:R-:W2:Y:S02]  /*56fd0*/  LDL.LU R5, [R1+0x6f4] ;  /* 0x0006f40001057983 */ /* 0x000ea40000300800 */
[----:B------:R-:W2:Y:S02]  /*56fe0*/  LDL.LU R6, [R1+0x6f8] ;  /* 0x0006f80001067983 */ /* 0x000ea40000300800 */
[----:B------:R-:W2:Y:S10]  /*56ff0*/  LDL.LU R7, [R1+0x6fc] ;  /* 0x0006fc0001077983 */ /* 0x000eb40000300800 */
[----:B------:R0:W-:Y:S01]  /*57000*/  STL.64 [R1+0x710], R24 ;  /* 0x0007101801007387 */ /* 0x0001e20000100a00 */
[----:B------:R-:W-:Y:S03]  /*57010*/  STL.64 [R1+0x718], R26 ;  /* 0x0007181a01007387 */ /* 0x000fe60000100a00 */
[----:B0-----:R-:W2:Y:S01]  /*57020*/  LDL.LU.64 R24, [R1+0x4a40] ;  /* 0x004a400001187983 */ /* 0x001ea20000300a00 */
[----:B------:R-:W4:Y:S02]  /*57030*/  LDL.LU.64 R20, [R1+0x4a38] ;  /* 0x004a380001147983 */ /* 0x000f240000300a00 */
[----:B------:R-:W-:Y:S02]  /*57040*/  STL [R1+0x4938], R10 ;  /* 0x0049380a01007387 */ /* 0x000fe40000100800 */
[----:B------:R-:W-:Y:S01]  /*57050*/  STL [R1+0x4934], R11 ;  /* 0x0049340b01007387 */ /* 0x000fe20000100800 */
[C---:B----4-:R-:W-:Y:S08]  /*57060*/  HMMA.16816.F32.BF16 R12, R16.reuse, R20, R12 ;  /* 0x00000014100c723c */ /* 0x050ff0000004180c */
[----:B--2---:R-:W-:Y:S01]  /*57070*/  HMMA.16816.F32.BF16 R4, R16, R24, R4 ;  /* 0x000000181004723c */ /* 0x004fe20000041804 */
[----:B------:R-:W-:-:S02]  /*57080*/  IMAD.MOV.U32 R29, RZ, RZ, R24 ;  /* 0x000000ffff1d7224 */ /* 0x000fc400078e0018 */
[----:B------:R-:W-:Y:S11]  /*57090*/  IMAD.MOV.U32 R28, RZ, RZ, R25 ;  /* 0x000000ffff1c7224 */ /* 0x000ff600078e0019 */
[----:B------:R-:W-:Y:S01]  /*570a0*/  @!UPT UIADD3 URZ, URZ, URZ, URZ ;  /* 0x0000003f3f3ff290 */ /* 0x000fe2000fffe03f */
[----:B------:R-:W-:Y:S01]  /*570b0*/  STL.64 [R1+0x700], R12 ;  /* 0x0007000c01007387 */ /* 0x000fe20000100a00 */
[----:B------:R0:W-:Y:S02]  /*570c0*/  STL.64 [R1+0x708], R14 ;  /* 0x0007080e01007387 */ /* 0x0001e40000100a00 */
[----:B0-----:R-:W-:Y:S02]  /*570d0*/  IMAD.MOV.U32 R14, RZ, RZ, R21 ;  /* 0x000000ffff0e7224 */ /* 0x001fe400078e0015 */
[----:B------:R-:W-:Y:S02]  /*570e0*/  IMAD.MOV.U32 R15, RZ, RZ, R20 ;  /* 0x000000ffff0f7224 */ /* 0x000fe400078e0014 */
[----:B------:R-:W2:Y:S01]  /*570f0*/  LDL.64 R20, [R1+0x1b0] ;  /* 0x0001b00001147983 */ /* 0x000ea20000100a00 */
[----:B------:R0:W-:Y:S02]  /*57100*/  STL [R1+0x4940], R14 ;  /* 0x0049400e01007387 */ /* 0x0001e40000100800 */
[----:B------:R1:W-:Y:S02]  /*57110*/  STL [R1+0x493c], R15 ;  /* 0x00493c0f01007387 */ /* 0x0003e40000100800 */
[----:B------:R-:W3:Y:S01]  /*57120*/  LDL.LU R12, [R1+0x6d0] ;  /* 0x0006d000010c7983 */ /* 0x000ee20000300800 */
[----:B------:R-:W3:Y:S04]  /*57130*/  LDL.LU R13, [R1+0x6d4] ;  /* 0x0006d400010d7983 */ /* 0x000ee80000300800 */
[----:B0-----:R-:W3:Y:S01]  /*57140*/  LDL.LU R14, [R1+0x6d8] ;  /* 0x0006d800010e7983 */ /* 0x001ee20000300800 */
[----:B-1----:R-:W3:Y:S02]  /*57150*/  LDL.LU R15, [R1+0x6dc] ;  /* 0x0006dc00010f7983 */ /* 0x002ee40000300800 */
[----:B------:R-:W-:Y:S02]  /*57160*/  STL.64 [R1+0x6f0], R4 ;  /* 0x0006f00401007387 */ /* 0x000fe40000100a00 */
[----:B------:R0:W-:Y:S02]  /*57170*/  STL.64 [R1+0x6f8], R6 ;  /* 0x0006f80601007387 */ /* 0x0001e40000100a00 */
[----:B0-----:R-:W4:Y:S01]  /*57180*/  LDL.LU.64 R6, [R1+0x4a30] ;  /* 0x004a300001067983 */ /* 0x001f220000300a00 */
[----:B------:R-:W4:Y:S02]  /*57190*/  LDL.LU.64 R4, [R1+0x4a28] ;  /* 0x004a280001047983 */ /* 0x000f240000300a00 */
[----:B------:R-:W4:Y:S02]  /*571a0*/  LDL.LU.64 R24, [R1+0x4a20] ;  /* 0x004a200001187983 */ /* 0x000f240000300a00 */
[----:B------:R-:W-:Y:S01]  /*571b0*/  STL [R1+0x4948], R28 ;  /* 0x0049481c01007387 */ /* 0x000fe20000100800 */
[----:B------:R-:W-:Y:S01]  /*571c0*/  STL [R1+0x4944], R29 ;  /* 0x0049441d01007387 */ /* 0x000fe20000100800 */
[----:B----4-:R-:W-:Y:S11]  /*571d0*/  HMMA.16816.F32.BF16 R4, R16, R24, R4 ;  /* 0x000000181004723c */ /* 0x010ff60000041804 */
[----:B------:R-:W-:Y:S11]  /*571e0*/  @!UPT UIADD3 URZ, URZ, URZ, URZ ;  /* 0x0000003f3f3ff290 */ /* 0x000ff6000fffe03f */
[----:B------:R-:W-:Y:S01]  /*571f0*/  @!UPT UIADD3 URZ, URZ, URZ, URZ ;  /* 0x0000003f3f3ff290 */ /* 0x000fe2000fffe03f */
[----:B------:R0:W-:Y:S01]  /*57200*/  STL.64 [R1+0x6e0], R4 ;  /* 0x0006e00401007387 */ /* 0x0001e20000100a00 */
[----:B------:R1:W-:Y:S03]  /*57210*/  STL.64 [R1+0x6e8], R6 ;  /* 0x0006e80601007387 */ /* 0x0003e60000100a00 */
[----:B0-----:R-:W4:Y:S01]  /*57220*/  LDL.LU R4, [R1+0x370] ;  /* 0x0003700001047983 */ /* 0x001f220000300800 */
[----:B------:R-:W4:Y:S02]  /*57230*/  LDL.LU R5, [R1+0x374] ;  /* 0x0003740001057983 */ /* 0x000f240000300800 */
[----:B-1----:R-:W2:Y:S02]  /*57240*/  LDL.LU R6, [R1+0x378] ;  /* 0x0003780001067983 */ /* 0x002ea40000300800 */
[----:B------:R-:W2:Y:S02]  /*57250*/  LDL.LU R7, [R1+0x37c] ;  /* 0x00037c0001077983 */ /* 0x000ea40000300800 */
[----:B--2---:R-:W-:Y:S01]  /*57260*/  STL.64 [R1+0x4970], R6 ;  /* 0x0049700601007387 */ /* 0x004fe20000100a00 */
[----:B----4-:R0:W-:Y:S03]  /*57270*/  STL.64 [R1+0x4968], R4 ;  /* 0x0049680401007387 */ /* 0x0101e60000100a00 */
[----:B0-----:R-:W2:Y:S04]  /*57280*/  LDL.64 R4, [R1] ;  /* 0x0000000001047983 */ /* 0x001ea80000100a00 */
[----:B--2---:R0:W-:Y:S04]  /*57290*/  STL.64 [R1+0x4978], R4 ;  /* 0x0049780401007387 */ /* 0x0041e80000100a00 */
        /* <DEDUP_REMOVED lines=8> */
[----:B0-----:R-:W-:Y:S02]  /*57320*/  IMAD.MOV.U32 R4, RZ, RZ, R2 ;  /* 0x000000ffff047224 */ /* 0x001fe400078e0002 */
[----:B------:R-:W-:-:S02]  /*57330*/  IMAD.MOV.U32 R5, RZ, RZ, R0 ;  /* 0x000000ffff057224 */ /* 0x000fc400078e0000 */
[----:B------:R-:W-:Y:S01]  /*57340*/  IMAD.MOV.U32 R10, RZ, RZ, R21 ;  /* 0x000000ffff0a7224 */ /* 0x000fe200078e0015 */
[----:B----4-:R-:W-:Y:S01]  /*57350*/  STL.64 [R1+0x4a10], R26 ;  /* 0x004a101a01007387 */ /* 0x010fe20000100a00 */
[----:B--2---:R0:W-:Y:S03]  /*57360*/  STL.64 [R1+0x4a08], R24 ;  /* 0x004a081801007387 */ /* 0x0041e60000100a00 */
[----:B0-----:R-:W2:Y:S01]  /*57370*/  LDL.64 R24, [R1+0x1a0] ;  /* 0x0001a00001187983 */ /* 0x001ea20000100a00 */
[----:B------:R3:W-:Y:S02]  /*57380*/  STL.64 [R1+0x49b8], R4 ;  /* 0x0049b80401007387 */ /* 0x0007e40000100a00 */
[C---:B---3--:R-:W-:Y:S01]  /*57390*/  HMMA.16816.F32.BF16 R4, R16.reuse, R20, R12 ;  /* 0x000000141004723c */ /* 0x048fe2000004180c */
[----:B------:R-:W-:Y:S06]  /*573a0*/  STL [R1+0x494c], R11 ;  /* 0x00494c0b01007387 */ /* 0x000fec0000100800 */
[----:B------:R-:W-:Y:S11]  /*573b0*/  IMAD.MOV.U32 R15, RZ, RZ, R20 ;  /* 0x000000ffff0f7224 */ /* 0x000ff600078e0014 */
[----:B------:R-:W-:Y:S05]  /*573c0*/  @!UPT UIADD3 URZ, URZ, URZ, URZ ;  /* 0x0000003f3f3ff290 */ /* 0x000fea000fffe03f */
[----:B------:R-:W-:Y:S01]  /*573d0*/  STL.64 [R1+0x6d0], R4 ;  /* 0x0006d00401007387 */ /* 0x000fe20000100a00 */
[----:B------:R-:W-:Y:S02]  /*573e0*/  STL.64 [R1+0x6d8], R6 ;  /* 0x0006d80601007387 */ /* 0x000fe40000100a00 */
[----:B------:R0:W-:Y:S02]  /*573f0*/  STL [R1+0x4a18], R15 ;  /* 0x004a180f01007387 */ /* 0x0001e40000100800 */
[----:B------:R-:W2:Y:S01]  /*57400*/  LDL.LU R12, [R1+0x6c0] ;  /* 0x0006c000010c7983 */ /* 0x000ea20000300800 */
[----:B------:R-:W2:Y:S01]  /*57410*/  LDL.LU R13, [R1+0x6c4] ;  /* 0x0006c400010d7983 */ /* 0x000ea20000300800 */
[----:B------:R-:W2:Y:S03]  /*57420*/  LDL.LU R14, [R1+0x6c8] ;  /* 0x0006c800010e7983 */ /* 0x000ea60000300800 */
[----:B0-----:R-:W2:Y:S01]  /*57430*/  LDL.LU R15, [R1+0x6cc] ;  /* 0x0006cc00010f7983 */ /* 0x001ea20000300800 */
[----:B------:R-:W-:Y:S02]  /*57440*/  STL [R1+0x49e8], R10 ;  /* 0x0049e80a01007387 */ /* 0x000fe40000100800 */
[----:B------:R0:W-:Y:S02]  /*57450*/  STL.64 [R1+0x49e0], R8 ;  /* 0x0049e00801007387 */ /* 0x0001e40000100a00 */
[----:B0-----:R-:W3:Y:S01]  /*57460*/  LDL.LU R8, [R1+0x6a0] ;  /* 0x0006a00001087983 */ /* 0x001ee20000300800 */
[----:B------:R-:W3:Y:S02]  /*57470*/  LDL.LU R9, [R1+0x6a4] ;  /* 0x0006a40001097983 */ /* 0x000ee40000300800 */
[----:B------:R-:W4:Y:S02]  /*57480*/  LDL.LU R10, [R1+0x6a8] ;  /* 0x0006a800010a7983 */ /* 0x000f240000300800 */
[----:B------:R-:W4:Y:S02]  /*57490*/  LDL.LU R11, [R1+0x6ac] ;  /* 0x0006ac00010b7983 */ /* 0x000f240000300800 */
[----:B----4-:R-:W-:Y:S01]  /*574a0*/  STL.64 [R1+0x49f8], R10 ;  /* 0x0049f80a01007387 */ /* 0x010fe20000100a00 */
[----:B---3--:R0:W-:Y:S02]  /*574b0*/  STL.64 [R1+0x49f0], R8 ;  /* 0x0049f00801007387 */ /* 0x0081e40000100a00 */
[----:B------:R-:W3:Y:S01]  /*574c0*/  LDL.64 R20, [R1+0x170] ;  /* 0x0001700001147983 */ /* 0x000ee20000100a00 */
[----:B0-----:R-:W4:Y:S01]  /*574d0*/  LDL.64 R8, [R1+0x190] ;  /* 0x0001900001087983 */ /* 0x001f220000100a00 */
[----:B--2---:R-:W-:Y:S03]  /*574e0*/  HMMA.16816.F32.BF16 R12, R16, R24, R12 ;  /* 0x00000018100c723c */ /* 0x004fe6000004180c */
[----:B---3--:R0:W-:Y:S04]  /*574f0*/  STL.64 [R1+0x49d8], R20 ;  /* 0x0049d81401007387 */ /* 0x0081e80000100a00 */
[----:B0-----:R-:W2:Y:S01]  /*57500*/  LDL.64 R20, [R1+0x180] ;  /* 0x0001800001147983 */ /* 0x001ea20000100a00 */
[----:B------:R-:W3:Y:S02]  /*57510*/  LDL.LU R4, [R1+0x3b0] ;  /* 0x0003b00001047983 */ /* 0x000ee40000300800 */
[----:B------:R-:W3:Y:S02]  /*57520*/  LDL.LU R5, [R1+0x3b4] ;  /* 0x0003b40001057983 */ /* 0x000ee40000300800 */
[----:B------:R-:W2:Y:S01]  /*57530*/  LDL.LU R6, [R1+0x3b8] ;  /* 0x0003b80001067983 */ /* 0x000ea20000300800 */
[----:B------:R-:W2:Y:S01]  /*57540*/  LDL.LU R7, [R1+0x3bc] ;  /* 0x0003bc0001077983 */ /* 0x000ea20000300800 */
[----:B------:R-:W-:-:S03]  /*57550*/  IMAD.MOV.U32 R29, RZ, RZ, R24 ;  /* 0x000000ffff1d7224 */ /* 0x000fc600078e0018 */
[----:B--2---:R-:W-:Y:S01]  /*57560*/  STL.64 [R1+0x49d0], R6 ;  /* 0x0049d00601007387 */ /* 0x004fe20000100a00 */
[----:B---3--:R0:W-:Y:S03]  /*57570*/  STL.64 [R1+0x49c8], R4 ;  /* 0x0049c80401007387 */ /* 0x0081e60000100a00 */
[----:B0-----:R-:W2:Y:S01]  /*57580*/  LDL.LU R4, [R1+0x690] ;  /* 0x0006900001047983 */ /* 0x001ea20000300800 */
[----:B------:R-:W2:Y:S02]  /*57590*/  LDL.LU R5, [R1+0x694] ;  /* 0x0006940001057983 */ /* 0x000ea40000300800 */
[----:B------:R-:W2:Y:S02]  /*575a0*/  LDL.LU R6, [R1+0x698] ;  /* 0x0006980001067983 */ /* 0x000ea40000300800 */
[----:B------:R-:W2:Y:S01]  /*575b0*/  LDL.LU R7, [R1+0x69c] ;  /* 0x00069c0001077983 */ /* 0x000ea20000300800 */
[----:B------:R-:W-:Y:S01]  /*575c0*/  STL.64 [R1+0x6c0], R12 ;  /* 0x0006c00c01007387 */ /* 0x000fe20000100a00 */
[----:B------:R0:W-:Y:S03]  /*575d0*/  STL.64 [R1+0x6c8], R14 ;  /* 0x0006c80e01007387 */ /* 0x0001e60000100a00 */
[----:B0-----:R-:W3:Y:S01]  /*575e0*/  LDL.LU R15, [R1+0x4a18] ;  /* 0x004a1800010f7983 */ /* 0x001ee20000300800 */
[----:B------:R-:W-:-:S02]  /*575f0*/  IMAD.MOV.U32 R14, RZ, RZ, R25 ;  /* 0x000000ffff0e7224 */ /* 0x000fc400078e0019 */
[----:B------:R-:W4:Y:S02]  /*57600*/  LDL.LU.64 R26, [R1+0x4a10] ;  /* 0x004a1000011a7983 */ /* 0x000f240000300a00 */
        /* <DEDUP_REMOVED lines=9> */
[----:B------:R-:W2:Y:S01]  /*576a0*/  LDL.LU.64 R10, [R1+0x49f8] ;  /* 0x0049f800010a7983 */ /* 0x000ea20000300a00 */
[----:B------:R-:W2:Y:S02]  /*576b0*/  LDL.LU.64 R8, [R1+0x49f0] ;  /* 0x0049f00001087983 */ /* 0x000ea40000300a00 */
[----:B------:R-:W-:Y:S02]  /*576c0*/  STL.64 [R1+0x4988], R26 ;  /* 0x0049881a01007387 */ /* 0x000fe40000100a00 */
[----:B----4-:R0:W-:Y:S04]  /*576d0*/  STL.64 [R1+0x4980], R24 ;  /* 0x0049801801007387 */ /* 0x0101e80000100a00 */
[----:B0-----:R-:W4:Y:S01]  /*576e0*/  LDL.LU R24, [R1+0x390] ;  /* 0x0003900001187983 */ /* 0x001f220000300800 */
[----:B------:R-:W4:Y:S02]  /*576f0*/  LDL.LU R25, [R1+0x394] ;  /* 0x0003940001197983 */ /* 0x000f240000300800 */
[----:B------:R-:W3:Y:S02]  /*57700*/  LDL.LU R26, [R1+0x398] ;  /* 0x00039800011a7983 */ /* 0x000ee40000300800 */
[----:B------:R-:W3:Y:S01]  /*57710*/  LDL.LU R27, [R1+0x39c] ;  /* 0x00039c00011b7983 */ /* 0x000ee20000300800 */
[C---:B--2---:R-:W-:Y:S01]  /*57720*/  HMMA.16816.F32.BF16 R8, R16.reuse, R20, R8 ;  /* 0x000000141008723c */ /* 0x044fe20000041808 */
[----:B------:R-:W-:Y:S01]  /*57730*/  IMAD.MOV.U32 R28, RZ, RZ, R21 ;  /* 0x000000ffff1c7224 */ /* 0x000fe200078e0015 */
[----:B---3--:R-:W-:Y:S01]  /*57740*/  STL.64 [R1+0x49a0], R26 ;  /* 0x0049a01a01007387 */ /* 0x008fe20000100a00 */
[----:B----4-:R0:W-:Y:S03]  /*57750*/  STL.64 [R1+0x4998], R24 ;  /* 0x0049981801007387 */ /* 0x0101e60000100a00 */
[----:B0-----:R-:W2:Y:S01]  /*57760*/  LDL.LU R24, [R1+0x3a0] ;  /* 0x0003a00001187983 */ /* 0x001ea20000300800 */
[----:B------:R-:W2:Y:S02]  /*57770*/  LDL.LU R25, [R1+0x3a4] ;  /* 0x0003a40001197983 */ /* 0x000ea40000300800 */
[----:B------:R-:W2:Y:S02]  /*57780*/  LDL.LU R26, [R1+0x3a8] ;  /* 0x0003a800011a7983 */ /* 0x000ea40000300800 */
[----:B------:R-:W2:Y:S11]  /*57790*/  LDL.LU R27, [R1+0x3ac] ;  /* 0x0003ac00011b7983 */ /* 0x000eb60000300800 */
[----:B------:R-:W-:Y:S01]  /*577a0*/  @!UPT UIADD3 URZ, URZ, URZ, URZ ;  /* 0x0000003f3f3ff290 */ /* 0x000fe2000fffe03f */
[----:B------:R-:W-:Y:S01]  /*577b0*/  STL.64 [R1+0x6a0], R8 ;  /* 0x0006a00801007387 */ /* 0x000fe20000100a00 */
[----:B------:R0:W-:Y:S03]  /*577c0*/  STL.64 [R1+0x6a8], R10 ;  /* 0x0006a80a01007387 */ /* 0x0001e60000100a00 */
[----:B0-----:R-:W3:Y:S01]  /*577d0*/  LDL.LU R10, [R1+0x49e8] ;  /* 0x0049e800010a7983 */ /* 0x001ee20000300800 */
[----:B------:R-:W4:Y:S02]  /*577e0*/  LDL.LU.64 R8, [R1+0x49e0] ;  /* 0x0049e00001087983 */ /* 0x000f240000300a00 */
[----:B------:R-:W-:Y:S02]  /*577f0*/  IMAD.MOV.U32 R11, RZ, RZ, R20 ;  /* 0x000000ffff0b7224 */ /* 0x000fe400078e0014 */
[----:B------:R-:W2:Y:S02]  /*57800*/  LDL.LU.64 R20, [R1+0x49d8] ;  /* 0x0049d80001147983 */ /* 0x000ea40000300a00 */
[----:B--2---:R-:W-:Y:S02]  /*57810*/  HMMA.16816.F32.BF16 R4, R16, R20, R4 ;  /* 0x000000141004723c */ /* 0x004fe40000041804 */
[----:B---3--:R-:W-:Y:S01]  /*57820*/  STL.64 [R1+0x4958], R10 ;  /* 0x0049580a01007387 */ /* 0x008fe20000100a00 */
[----:B----4-:R0:W-:Y:S02]  /*57830*/  STL.64 [R1+0x4950], R8 ;  /* 0x0049500801007387 */ /* 0x0101e40000100a00 */
[----:B------:R-:W-:-:S02]  /*57840*/  IMAD.MOV.U32 R12, RZ, RZ, R20 ;  /* 0x000000ffff0c7224 */ /* 0x000fc400078e0014 */
[----:B------:R-:W-:Y:S01]  /*57850*/  IMAD.MOV.U32 R13, RZ, RZ, R21 ;  /* 0x000000ffff0d7224 */ /* 0x000fe200078e0015 */
[----:B0-----:R-:W2:Y:S01]  /*57860*/  LDL.LU R8, [R1+0x360] ;  /* 0x0003600001087983 */ /* 0x001ea20000300800 */
[----:B------:R-:W2:Y:S02]  /*57870*/  LDL.LU R9, [R1+0x364] ;  /* 0x0003640001097983 */ /* 0x000ea40000300800 */
[----:B------:R-:W2:Y:S02]  /*57880*/  LDL.LU R10, [R1+0x368] ;  /* 0x00036800010a7983 */ /* 0x000ea40000300800 */
[----:B------:R-:W2:Y:S10]  /*57890*/  LDL.LU R11, [R1+0x36c] ;  /* 0x00036c00010b7983 */ /* 0x000eb40000300800 */
[----:B------:R-:W-:Y:S01]  /*578a0*/  STL.64 [R1+0x690], R4 ;  /* 0x0006900401007387 */ /* 0x000fe20000100a00 */
[----:B------:R0:W-:Y:S03]  /*578b0*/  STL.64 [R1+0x698], R6 ;  /* 0x0006980601007387 */ /* 0x0001e60000100a00 */
[----:B0-----:R-:W3:Y:S01]  /*578c0*/  LDL.LU.64 R6, [R1+0x49d0] ;  /* 0x0049d00001067983 */ /* 0x001ee20000300a00 */
[----:B------:R-:W3:Y:S02]  /*578d0*/  LDL.LU.64 R4, [R1+0x49c8] ;  /* 0x0049c80001047983 */ /* 0x000ee40000300a00 */
[----:B------:R-:W3:Y:S02]  /*578e0*/  LDL.LU.64 R20, [R1+0x49c0] ;  /* 0x0049c00001147983 */ /* 0x000ee40000300a00 */
[----:B---3--:R-:W-:Y:S01]  /*578f0*/  HMMA.16816.F32.BF16 R16, R16, R20, R4 ;  /* 0x000000141010723c */ /* 0x008fe20000041804 */
[----:B------:R-:W3:Y:S01]  /*57900*/  LDL.LU.64 R4, [R1+0x49b8] ;  /* 0x0049b80001047983 */ /* 0x000ee20000300a00 */
[----:B------:R-:W3:Y:S02]  /*57910*/  LDL.LU.64 R22, [R1+0x49b0] ;  /* 0x0049b00001167983 */ /* 0x000ee40000300a00 */
[----:B------:R-:W3:Y:S11]  /*57920*/  LDL.LU.64 R20, [R1+0x49a8] ;  /* 0x0049a80001147983 */ /* 0x000ef60000300a00 */
[----:B------:R-:W-:Y:S08]  /*57930*/  @!UPT UIADD3 URZ, URZ, URZ, URZ ;  /* 0x0000003f3f3ff290 */ /* 0x000ff0000fffe03f */
        /* <DEDUP_REMOVED lines=20> */
[----:B------:R-:W2:Y:S02]  /*57a80*/  LDL.LU.64 R24, [R1+0x4980] ;  /* 0x0049800001187983 */ /* 0x000ea40000300a00 */
[----:B------:R-:W4:Y:S02]  /*57a90*/  LDL.LU.64 R4, [R1+0x4978] ;  /* 0x0049780001047983 */ /* 0x000f240000300a00 */
[C---:B----4-:R-:W-:Y:S11]  /*57aa0*/  HMMA.16816.F32.BF16 R16, R20.reuse, R4, R16 ;  /* 0x000000041410723c */ /* 0x050ff60000041810 */
        /* <DEDUP_REMOVED lines=17> */
[----:B----4-:R-:W-:Y:S01]  /*57bc0*/  STL.64 [R1+0x4858], R6 ;  /* 0x0048580601007387 */ /* 0x010fe20000100a00 */
[----:B--2---:R0:W-:Y:S02]  /*57bd0*/  STL.64 [R1+0x4850], R4 ;  /* 0x0048500401007387 */ /* 0x0041e40000100a00 */
[----:B0-----:R-:W-:-:S02]  /*57be0*/  IMAD.MOV.U32 R4, RZ, RZ, R12 ;  /* 0x000000ffff047224 */ /* 0x001fc400078e000c */
[----:B------:R-:W-:Y:S01]  /*57bf0*/  IMAD.MOV.U32 R5, RZ, RZ, R13 ;  /* 0x000000ffff057224 */ /* 0x000fe200078e000d */
[----:B------:R-:W2:Y:S01]  /*57c00*/  LDL.LU R12, [R1+0x4964] ;  /* 0x00496400010c7983 */ /* 0x000ea20000300800 */
[----:B------:R-:W2:Y:S03]  /*57c10*/  LDL.LU R13, [R1+0x4960] ;  /* 0x00496000010d7983 */ /* 0x000ea60000300800 */
[----:B------:R0:W-:Y:S04]  /*57c20*/  STL.64 [R1+0x4870], R4 ;  /* 0x0048700401007387 */ /* 0x0001e80000100a00 */
[----:B0-----:R-:W4:Y:S01]  /*57c30*/  LDL.LU R4, [R1+0x350] ;  /* 0x0003500001047983 */ /* 0x001f220000300800 */
[----:B------:R-:W4:Y:S02]  /*57c40*/  LDL.LU R5, [R1+0x354] ;  /* 0x0003540001057983 */ /* 0x000f240000300800 */
[----:B------:R-:W4:Y:S02]  /*57c50*/  LDL.LU R6, [R1+0x358] ;  /* 0x0003580001067983 */ /* 0x000f240000300800 */
[----:B------:R-:W4:Y:S01]  /*57c60*/  LDL.LU R7, [R1+0x35c] ;  /* 0x00035c0001077983 */ /* 0x000f220000300800 */
[----:B------:R-:W-:Y:S01]  /*57c70*/  STL.64 [R1+0x4828], R24 ;  /* 0x0048281801007387 */ /* 0x000fe20000100a00 */
[C---:B--2---:R-:W-:Y:S11]  /*57c80*/  HMMA.16816.F32.BF16 R8, R20.reuse, R12, R8 ;  /* 0x0000000c1408723c */ /* 0x044ff60000041808 */
[----:B------:R-:W-:Y:S11]  /*57c90*/  @!UPT UIADD3 URZ, URZ, URZ, URZ ;  /* 0x0000003f3f3ff290 */ /* 0x000ff6000fffe03f */
[----:B------:R-:W-:Y:S01]  /*57ca0*/  @!UPT UIADD3 URZ, URZ, URZ, URZ ;  /* 0x0000003f3f3ff290 */ /* 0x000fe2000fffe03f */
[----:B------:R-:W-:Y:S01]  /*57cb0*/  STL.64 [R1+0x360], R8 ;  /* 0x0003600801007387 */ /* 0x000fe20000100a00 */
[----:B------:R0:W-:Y:S03]  /*57cc0*/  STL.64 [R1+0x368], R10 ;  /* 0x0003680a01007387 */ /* 0x0001e60000100a00 */
[----:B0-----:R-:W2:Y:S01]  /*57cd0*/  LDL.LU.64 R10, [R1+0x4958] ;  /* 0x00495800010a7983 */ /* 0x001ea20000300a00 */
[----:B------:R-:W4:Y:S02]  /*57ce0*/  LDL.LU.64 R8, [R1+0x4950] ;  /* 0x0049500001087983 */ /* 0x000f240000300a00 */
[----:B------:R-:W-:Y:S02]  /*57cf0*/  STL.64 [R1+0x4830], R12 ;  /* 0x0048300c01007387 */ /* 0x000fe40000100a00 */
[----:B------:R-:W-:Y:S02]  /*57d00*/  IMAD.MOV.U32 R24, RZ, RZ, R17 ;  /* 0x000000ffff187224 */ /* 0x000fe400078e0011 */
[----:B------:R-:W-:Y:S01]  /*57d10*/  IMAD.MOV.U32 R25, RZ, RZ, R16 ;  /* 0x000000ffff197224 */ /* 0x000fe200078e0010 */
[----:B----4-:R-:W-:Y:S11]  /*57d20*/  HMMA.16816.F32.BF16 R4, R20, R8, R4 ;  /* 0x000000081404723c */ /* 0x010ff60000041804 */
[----:B------:R-:W-:Y:S11]  /*57d30*/  @!UPT UIADD3 URZ, URZ, URZ, URZ ;  /* 0x0000003f3f3ff290 */ /* 0x000ff6000fffe03f */
[----:B------:R-:W-:Y:S01]  /*57d40*/  @!UPT UIADD3 URZ, URZ, URZ, URZ ;  /* 0x0000003f3f3ff290 */ /* 0x000fe2000fffe03f */
[----:B------:R2:W-:Y:S01]  /*57d50*/  STL.64 [R1+0x350], R4 ;  /* 0x0003500401007387 */ /* 0x0005e20000100a00 */
[----:B------:R-:W-:Y:S02]  /*57d60*/  STL.64 [R1+0x358], R6 ;  /* 0x0003580601007387 */ /* 0x000fe40000100a00 */
[----:B--2---:R-:W-:Y:S02]  /*57d70*/  IMAD.MOV.U32 R4, RZ, RZ, R11 ;  /* 0x000000ffff047224 */ /* 0x004fe400078e000b */
[----:B------:R-:W-:Y:S01]  /*57d80*/  IMAD.MOV.U32 R5, RZ, RZ, R28 ;  /* 0x000000ffff057224 */ /* 0x000fe200078e001c */
[----:B------:R-:W2:Y:S01]  /*57d90*/  LDL.LU R11, [R1+0x494c] ;  /* 0x00494c00010b7983 */ /* 0x000ea20000300800 */
[----:B------:R-:W4:Y:S03]  /*57da0*/  LDL.LU R28, [R1+0x4948] ;  /* 0x00494800011c7983 */ /* 0x000f260000300800 */
[----:B------:R3:W-:Y:S02]  /*57db0*/  STL.64 [R1+0x4888], R4 ;  /* 0x0048880401007387 */ /* 0x0007e40000100a00 */
[----:B---3--:R-:W-:-:S02]  /*57dc0*/  IMAD.MOV.U32 R4, RZ, RZ, R27 ;  /* 0x000000ffff047224 */ /* 0x008fc400078e001b */
[----:B------:R-:W-:-:S05]  /*57dd0*/  IMAD.MOV.U32 R5, RZ, RZ, R26 ;  /* 0x000000ffff057224 */ /* 0x000fca00078e001a */
[----:B------:R-:W-:Y:S01]  /*57de0*/  STL.64 [R1+0x48a0], R4 ;  /* 0x0048a00401007387 */ /* 0x000fe20000100a00 */
[----:B------:R0:W-:Y:S03]  /*57df0*/  STL.64 [R1+0x4838], R24 ;  /* 0x0048381801007387 */ /* 0x0001e60000100a00 */
[----:B0-----:R-:W3:Y:S01]  /*57e00*/  LDL.LU R24, [R1+0x2b0] ;  /* 0x0002b00001187983 */ /* 0x001ee20000300800 */
[----:B------:R-:W3:Y:S02]  /*57e10*/  LDL.LU R25, [R1+0x2b4] ;  /* 0x0002b40001197983 */ /* 0x000ee40000300800 */
[----:B------:R-:W2:Y:S02]  /*57e20*/  LDL.LU R26, [R1+0x2b8] ;  /* 0x0002b800011a7983 */ /* 0x000ea40000300800 */
[----:B------:R-:W2:Y:S02]  /*57e30*/  LDL.LU R27, [R1+0x2bc] ;  /* 0x0002bc00011b7983 */ /* 0x000ea40000300800 */
[----:B------:R-:W-:-:S02]  /*57e40*/  IMAD.MOV.U32 R4, RZ, RZ, R29 ;  /* 0x000000ffff047224 */ /* 0x000fc400078e001d */
[----:B------:R-:W-:Y:S01]  /*57e50*/  IMAD.MOV.U32 R5, RZ, RZ, R14 ;  /* 0x000000ffff057224 */ /* 0x000fe200078e000e */
[----:B------:R-:W4:Y:S01]  /*57e60*/  LDL.LU R29, [R1+0x4944] ;  /* 0x00494400011d7983 */ /* 0x000f220000300800 */
[----:B------:R-:W4:Y:S03]  /*57e70*/  LDL.LU R14, [R1+0x4940] ;  /* 0x00494000010e7983 */ /* 0x000f260000300800 */
[----:B------:R-:W-:Y:S04]  /*57e80*/  STL.64 [R1+0x48b8], R4 ;  /* 0x0048b80401007387 */ /* 0x000fe80000100a00 */
[----:B--2---:R-:W-:Y:S01]  /*57e90*/  STL.64 [R1+0x4868], R26 ;  /* 0x0048681a01007387 */ /* 0x004fe20000100a00 */
[----:B---3--:R0:W-:Y:S03]  /*57ea0*/  STL.64 [R1+0x4860], R24 ;  /* 0x0048601801007387 */ /* 0x0081e60000100a00 */
        /* <DEDUP_REMOVED lines=76> */
[----:B0-----:R-:W4:Y:S01]  /*58370*/  LDL.64 R8, [R1+0x20] ;  /* 0x0000200001087983 */ /* 0x001f220000100a00 */
[----:B-1----:R-:W-:Y:S02]  /*58380*/  STL.64 [R1+0x47a0], R18 ;  /* 0x0047a01201007387 */ /* 0x002fe40000100a00 */
[----:B------:R0:W-:Y:S02]  /*58390*/  STL.64 [R1+0x4798], R16 ;  /* 0x0047981001007387 */ /* 0x0001e40000100a00 */
        /* <DEDUP_REMOVED lines=69> */
[----:B------:R-:W-:Y:S01]  /*587f0*/  STL.64 [R1+0x2c0], R20 ;  /* 0x0002c01401007387 */ /* 0x000fe20000100a00 */
[----:B------:R-:W-:Y:S02]  /*58800*/  STL.64 [R1+0x2c8], R22 ;  /* 0x0002c81601007387 */ /* 0x000fe40000100a00 */
[----:B------:R0:W-:Y:S02]  /*58810*/  STL.64 [R1+0x47a8], R16 ;  /* 0x0047a81001007387 */ /* 0x0001e40000100a00 */
[----:B0-----:R-:W3:Y:S01]  /*58820*/  LDL.LU R16, [R1+0x2a0] ;  /* 0x0002a00001107983 */ /* 0x001ee20000300800 */
[----:B------:R-:W3:Y:S02]  /*58830*/  LDL.LU R17, [R1+0x2a4] ;  /* 0x0002a40001117983 */ /* 0x000ee40000300800 */
[----:B------:R-:W3:Y:S02]  /*58840*/  LDL.LU R18, [R1+0x2a8] ;  /* 0x0002a80001127983 */ /* 0x000ee40000300800 */
[----:B------:R-:W3:Y:S02]  /*58850*/  LDL.LU R19, [R1+0x2ac] ;  /* 0x0002ac0001137983 */ /* 0x000ee40000300800 */
[----:B------:R-:W-:-:S02]  /*58860*/  IMAD.MOV.U32 R20, RZ, RZ, R2 ;  /* 0x000000ffff147224 */ /* 0x000fc400078e0002 */
[----:B------:R-:W-:Y:S02]  /*58870*/  IMAD.MOV.U32 R21, RZ, RZ, R0 ;  /* 0x000000ffff157224 */ /* 0x000fe400078e0000 */
[----:B----4-:R-:W-:Y:S02]  /*58880*/  IMAD.MOV.U32 R29, RZ, RZ, R8 ;  /* 0x000000ffff1d7224 */ /* 0x010fe400078e0008 */
[----:B------:R-:W-:Y:S01]  /*58890*/  IMAD.MOV.U32 R28, RZ, RZ, R9 ;  /* 0x000000ffff1c7224 */ /* 0x000fe200078e0009 */
[C---:B--2---:R-:W-:Y:S11]  /*588a0*/  HMMA.16816.F32.BF16 R24, R4.reuse, R8, R24 ;  /* 0x000000080418723c */ /* 0x044ff60000041818 */
[----:B------:R-:W-:Y:S11]  /*588b0*/  @!UPT UIADD3 URZ, URZ, URZ, URZ ;  /* 0x0000003f3f3ff290 */ /* 0x000ff6000fffe03f */
[----:B------:R-:W-:Y:S01]  /*588c0*/  @!UPT UIADD3 URZ, URZ, URZ, URZ ;  /* 0x0000003f3f3ff290 */ /* 0x000fe2000fffe03f */
[----:B------:R0:W-:Y:S01]  /*588d0*/  STL.64 [R1+0x2b0], R24 ;  /* 0x0002b01801007387 */ /* 0x0001e20000100a00 */
[----:B------:R-:W-:Y:S03]  /*588e0*/  STL.64 [R1+0x2b8], R26 ;  /* 0x0002b81a01007387 */ /* 0x000fe60000100a00 */
[----:B0-----:R-:W2:Y:S01]  /*588f0*/  LDL.LU.64 R24, [R1+0x4838] ;  /* 0x0048380001187983 */ /* 0x001ea20000300a00 */
[----:B------:R-:W4:Y:S02]  /*58900*/  LDL.LU R8, [R1+0x270] ;  /* 0x0002700001087983 */ /* 0x000f240000300800 */
[----:B------:R-:W4:Y:S01]  /*58910*/  LDL.LU R9, [R1+0x274] ;  /* 0x0002740001097983 */ /* 0x000f220000300800 */
[C---:B---3--:R-:W-:Y:S01]  /*58920*/  HMMA.16816.F32.BF16 R16, R4.reuse, R20, R16 ;  /* 0x000000140410723c */ /* 0x048fe20000041810 */
[----:B------:R-:W4:Y:S01]  /*58930*/  LDL.LU R10, [R1+0x278] ;  /* 0x00027800010a7983 */ /* 0x000f220000300800 */
[----:B------:R-:W4:Y:S02]  /*58940*/  LDL.LU R11, [R1+0x27c] ;  /* 0x00027c00010b7983 */ /* 0x000f240000300800 */
[----:B------:R-:W3:Y:S11]  /*58950*/  LDL.LU R20, [R1+0x260] ;  /* 0x0002600001147983 */ /* 0x000ef60000300800 */
[----:B------:R-:W-:Y:S08]  /*58960*/  @!UPT UIADD3 URZ, URZ, URZ, URZ ;  /* 0x0000003f3f3ff290 */ /* 0x000ff0000fffe03f */
[----:B------:R0:W-:Y:S01]  /*58970*/  STL.64 [R1+0x2a0], R16 ;  /* 0x0002a01001007387 */ /* 0x0001e20000100a00 */
[----:B------:R-:W-:Y:S02]  /*58980*/  STL.64 [R1+0x2a8], R18 ;  /* 0x0002a81201007387 */ /* 0x000fe40000100a00 */
[----:B------:R-:W3:Y:S02]  /*58990*/  LDL.LU R21, [R1+0x264] ;  /* 0x0002640001157983 */ /* 0x000ee40000300800 */
[----:B------:R-:W3:Y:S01]  /*589a0*/  LDL.LU R22, [R1+0x268] ;  /* 0x0002680001167983 */ /* 0x000ee20000300800 */
[----:B------:R-:W3:Y:S04]  /*589b0*/  LDL.LU R23, [R1+0x26c] ;  /* 0x00026c0001177983 */ /* 0x000ee80000300800 */
[----:B0-----:R-:W3:Y:S01]  /*589c0*/  LDL.64 R16, [R1+0x1b0] ;  /* 0x0001b00001107983 */ /* 0x001ee20000100a00 */
[C---:B--2---:R-:W-:Y:S03]  /*589d0*/  HMMA.16816.F32.BF16 R24, R4.reuse, R24, R12 ;  /* 0x000000180418723c */ /* 0x044fe6000004180c */
[----:B---3--:R0:W-:Y:S04]  /*589e0*/  STL.64 [R1+0x47f0], R16 ;  /* 0x0047f01001007387 */ /* 0x0081e80000100a00 */
[----:B0-----:R-:W2:Y:S01]  /*589f0*/  LDL.LU R16, [R1+0x280] ;  /* 0x0002800001107983 */ /* 0x001ea20000300800 */
[----:B------:R-:W2:Y:S02]  /*58a00*/  LDL.LU R17, [R1+0x284] ;  /* 0x0002840001117983 */ /* 0x000ea40000300800 */
[----:B------:R-:W2:Y:S02]  /*58a10*/  LDL.LU R18, [R1+0x288] ;  /* 0x0002880001127983 */ /* 0x000ea40000300800 */
[----:B------:R-:W2:Y:S01]  /*58a20*/  LDL.LU R19, [R1+0x28c] ;  /* 0x00028c0001137983 */ /* 0x000ea20000300800 */
[----:B------:R-:W4:Y:S10]  /*58a30*/  LDL.LU.64 R12, [R1+0x4830] ;  /* 0x00483000010c7983 */ /* 0x000f340000300a00 */
[----:B------:R0:W-:Y:S02]  /*58a40*/  STL.64 [R1+0x290], R24 ;  /* 0x0002901801007387 */ /* 0x0001e40000100a00 */
[----:B------:R-:W-:Y:S01]  /*58a50*/  STL.64 [R1+0x298], R26 ;  /* 0x0002981a01007387 */ /* 0x000fe20000100a00 */
[----:B0-----:R-:W2:Y:S02]  /*58a60*/  LDL.LU.64 R24, [R1+0x4828] ;  /* 0x0048280001187983 */ /* 0x001ea40000300a00 */
[C---:B--2---:R-:W-:Y:S11]  /*58a70*/  HMMA.16816.F32.BF16 R16, R4.reuse, R24, R16 ;  /* 0x000000180410723c */ /* 0x044ff60000041810 */
[----:B------:R-:W-:Y:S11]  /*58a80*/  @!UPT UIADD3 URZ, URZ, URZ, URZ ;  /* 0x0000003f3f3ff290 */ /* 0x000ff6000fffe03f */
[----:B------:R-:W-:Y:S01]  /*58a90*/  @!UPT UIADD3 URZ, URZ, URZ, URZ ;  /* 0x0000003f3f3ff290 */ /* 0x000fe2000fffe03f */
[----:B------:R0:W-:Y:S01]  /*58aa0*/  STL.64 [R1+0x280], R16 ;  /* 0x0002801001007387 */ /* 0x0001e20000100a00 */
[----:B------:R1:W-:Y:S03]  /*58ab0*/  STL.64 [R1+0x288], R18 ;  /* 0x0002881201007387 */ /* 0x0003e60000100a00 */
[----:B0-----:R-:W2:Y:S01]  /*58ac0*/  LDL.LU R16, [R1+0x660] ;  /* 0x0006600001107983 */ /* 0x001ea20000300800 */
[----:B------:R-:W2:Y:S02]  /*58ad0*/  LDL.LU R17, [R1+0x664] ;  /* 0x0006640001117983 */ /* 0x000ea40000300800 */
[----:B-1----:R-:W3:Y:S02]  /*58ae0*/  LDL.LU R18, [R1+0x668] ;  /* 0x0006680001127983 */ /* 0x002ee40000300800 */
[----:B------:R-:W3:Y:S02]  /*58af0*/  LDL.LU R19, [R1+0x66c] ;  /* 0x00066c0001137983 */ /* 0x000ee40000300800 */
[----:B---3--:R-:W-:Y:S01]  /*58b00*/  STL.64 [R1+0x4800], R18 ;  /* 0x0048001201007387 */ /* 0x008fe20000100a00 */
[----:B--2---:R0:W-:Y:S03]  /*58b10*/  STL.64 [R1+0x47f8], R16 ;  /* 0x0047f81001007387 */ /* 0x0041e60000100a00 */
[----:B0-----:R-:W2:Y:S01]  /*58b20*/  LDL.64 R16, [R1+0x1e0] ;  /* 0x0001e00001107983 */ /* 0x001ea20000100a00 */
[----:B----4-:R-:W-:Y:S03]  /*58b30*/  HMMA.16816.F32.BF16 R8, R4, R12, R8 ;  /* 0x0000000c0408723c */ /* 0x010fe60000041808 */
[----:B--2---:R0:W-:Y:S04]  /*58b40*/  STL.64 [R1+0x4808], R16 ;  /* 0x0048081001007387 */ /* 0x0041e80000100a00 */
[----:B0-----:R-:W2:Y:S01]  /*58b50*/  LDL.64 R16, [R1+0x30] ;  /* 0x0000300001107983 */ /* 0x001ea20000100a00 */
[----:B------:R0:W-:Y:S02]  /*58b60*/  STL [R1+0x4764], R24 ;  /* 0x0047641801007387 */ /* 0x0001e40000100800 */
[----:B------:R1:W-:Y:S01]  /*58b70*/  STL [R1+0x4760], R25 ;  /* 0x0047601901007387 */ /* 0x0003e20000100800 */
[----:B0-----:R-:W3:Y:S01]  /*58b80*/  LDL.LU R24, [R1+0x640] ;  /* 0x0006400001187983 */ /* 0x001ee20000300800 */
[----:B-1----:R-:W3:Y:S02]  /*58b90*/  LDL.LU R25, [R1+0x644] ;  /* 0x0006440001197983 */ /* 0x002ee40000300800 */
        /* <DEDUP_REMOVED lines=11> */
[----:B------:R0:W-:Y:S02]  /*58c50*/  STL [R1+0x473c], R12 ;  /* 0x00473c0c01007387 */ /* 0x0001e40000100800 */
[----:B------:R1:W-:Y:S01]  /*58c60*/  STL [R1+0x4738], R13 ;  /* 0x0047380d01007387 */ /* 0x0003e20000100800 */
[----:B0-----:R-:W3:Y:S01]  /*58c70*/  LDL.LU R12, [R1+0x670] ;  /* 0x00067000010c7983 */ /* 0x001ee20000300800 */
[----:B-1----:R-:W3:Y:S02]  /*58c80*/  LDL.LU R13, [R1+0x674] ;  /* 0x00067400010d7983 */ /* 0x002ee40000300800 */
[----:B------:R-:W3:Y:S02]  /*58c90*/  LDL.LU R14, [R1+0x678] ;  /* 0x00067800010e7983 */ /* 0x000ee40000300800 */
[----:B------:R-:W3:Y:S02]  /*58ca0*/  LDL.LU R15, [R1+0x67c] ;  /* 0x00067c00010f7983 */ /* 0x000ee40000300800 */
[----:B--2---:R-:W-:-:S02]  /*58cb0*/  IMAD.MOV.U32 R2, RZ, RZ, R16 ;  /* 0x000000ffff027224 */ /* 0x004fc400078e0010 */
[----:B------:R-:W-:Y:S01]  /*58cc0*/  IMAD.MOV.U32 R0, RZ, RZ, R17 ;  /* 0x000000ffff007224 */ /* 0x000fe200078e0011 */
[C---:B----4-:R-:W-:Y:S01]  /*58cd0*/  HMMA.16816.F32.BF16 R20, R4.reuse, R8, R20 ;  /* 0x000000080414723c */ /* 0x050fe20000041814 */
[----:B------:R0:W-:Y:S04]  /*58ce0*/  STL.64 [R1+0x4758], R8 ;  /* 0x0047580801007387 */ /* 0x0001e80000100a00 */
[----:B0-----:R-:W2:Y:S11]  /*58cf0*/  LDL.64 R8, [R1+0x1c0] ;  /* 0x0001c00001087983 */ /* 0x001eb60000100a00 */
[----:B------:R-:W-:Y:S07]  /*58d00*/  @!UPT UIADD3 URZ, URZ, URZ, URZ ;  /* 0x0000003f3f3ff290 */ /* 0x000fee000fffe03f */
[----:B------:R-:W-:Y:S01]  /*58d10*/  STL.64 [R1+0x260], R20 ;  /* 0x0002601401007387 */ /* 0x000fe20000100a00 */
[----:B------:R-:W-:Y:S02]  /*58d20*/  STL.64 [R1+0x268], R22 ;  /* 0x0002681601007387 */ /* 0x000fe40000100a00 */
[----:B------:R-:W0:Y:S01]  /*58d30*/  LDSM.16.MT88.4 R20, [R3+0x10300] ;  /* 0x010300000314783b */ /* 0x000e220000004200 */
[C---:B---3--:R-:W-:Y:S01]  /*58d40*/  HMMA.16816.F32.BF16 R24, R4.reuse, R16, R24 ;  /* 0x000000100418723c */ /* 0x048fe20000041818 */
[----:B------:R-:W-:Y:S04]  /*58d50*/  STL [R1+0x4740], R3 ;  /* 0x0047400301007387 */ /* 0x000fe80000100800 */
[----:B0-----:R-:W-:Y:S01]  /*58d60*/  STL.64 [R1+0x4648], R22 ;  /* 0x0046481601007387 */ /* 0x001fe20000100a00 */
[----:B------:R0:W-:Y:S03]  /*58d70*/  STL.64 [R1+0x4640], R20 ;  /* 0x0046401401007387 */ /* 0x0001e60000100a00 */
[----:B0-----:R-:W2:Y:S01]  /*58d80*/  LDL.LU R20, [R1+0x650] ;  /* 0x0006500001147983 */ /* 0x001ea20000300800 */
[----:B------:R-:W2:Y:S02]  /*58d90*/  LDL.LU R21, [R1+0x654] ;  /* 0x0006540001157983 */ /* 0x000ea40000300800 */
[----:B------:R-:W2:Y:S02]  /*58da0*/  LDL.LU R22, [R1+0x658] ;  /* 0x0006580001167983 */ /* 0x000ea40000300800 */
[----:B------:R-:W2:Y:S09]  /*58db0*/  LDL.LU R23, [R1+0x65c] ;  /* 0x00065c0001177983 */ /* 0x000eb20000300800 */
[----:B------:R-:W-:Y:S01]  /*58dc0*/  STL.64 [R1+0x250], R24 ;  /* 0x0002501801007387 */ /* 0x000fe20000100a00 */
[----:B------:R0:W-:Y:S03]  /*58dd0*/  STL.64 [R1+0x258], R26 ;  /* 0x0002581a01007387 */ /* 0x0001e60000100a00 */
[----:B0-----:R-:W3:Y:S01]  /*58de0*/  LDL.LU.64 R26, [R1+0x4818] ;  /* 0x00481800011a7983 */ /* 0x001ee20000300a00 */
[----:B------:R-:W3:Y:S02]  /*58df0*/  LDL.LU.64 R24, [R1+0x4810] ;  /* 0x0048100001187983 */ /* 0x000ee40000300a00 */
[----:B------:R-:W4:Y:S02]  /*58e00*/  LDL.LU.64 R16, [R1+0x4808] ;  /* 0x0048080001107983 */ /* 0x000f240000300a00 */
[----:B------:R-:W-:Y:S01]  /*58e10*/  STL [R1+0x4748], R0 ;  /* 0x0047480001007387 */ /* 0x000fe20000100800 */
[----:B------:R-:W-:Y:S01]  /*58e20*/  STL [R1+0x4744], R2 ;  /* 0x0047440201007387 */ /* 0x000fe20000100800 */
[C---:B----4-:R-:W-:Y:S11]  /*58e30*/  HMMA.16816.F32.BF16 R12, R4.reuse, R16, R12 ;  /* 0x00000010040c723c */ /* 0x050ff6000004180c */
[----:B------:R-:W-:Y:S11]  /*58e40*/  @!UPT UIADD3 URZ, URZ, URZ, URZ ;  /* 0x0000003f3f3ff290 */ /* 0x000ff6000fffe03f */
[----:B------:R-:W-:Y:S01]  /*58e50*/  @!UPT UIADD3 URZ, URZ, URZ, URZ ;  /* 0x0000003f3f3ff290 */ /* 0x000fe2000fffe03f */
[----:B------:R0:W-:Y:S01]  /*58e60*/  STL.64 [R1+0x670], R12 ;  /* 0x0006700c01007387 */ /* 0x0001e20000100a00 */
[----:B------:R-:W-:Y:S02]  /*58e70*/  STL.64 [R1+0x678], R14 ;  /* 0x0006780e01007387 */ /* 0x000fe40000100a00 */
[----:B------:R-:W4:Y:S02]  /*58e80*/  LDL.LU.64 R18, [R1+0x4800] ;  /* 0x0048000001127983 */ /* 0x000f240000300a00 */
[----:B0-----:R-:W-:Y:S02]  /*58e90*/  IMAD.MOV.U32 R13, RZ, RZ, R17 ;  /* 0x000000ffff0d7224 */ /* 0x001fe400078e0011 */
[----:B------:R-:W-:Y:S02]  /*58ea0*/  IMAD.MOV.U32 R12, RZ, RZ, R16 ;  /* 0x000000ffff0c7224 */ /* 0x000fe400078e0010 */
[----:B------:R-:W4:Y:S01]  /*58eb0*/  LDL.LU.64 R16, [R1+0x47f8] ;  /* 0x0047f80001107983 */ /* 0x000f220000300a00 */
[----:B------:R-:W-:Y:S02]  /*58ec0*/  STL [R1+0x4750], R13 ;  /* 0x0047500d01007387 */ /* 0x000fe40000100800 */
[----:B------:R0:W-:Y:S02]  /*58ed0*/  STL [R1+0x474c], R12 ;  /* 0x00474c0c01007387 */ /* 0x0001e40000100800 */
[----:B0-----:R-:W4:Y:S02]  /*58ee0*/  LDL.64 R12, [R1+0x1d0] ;  /* 0x0001d000010c7983 */ /* 0x001f240000100a00 */
[C---:B----4-:R-:W-:Y:S11]  /*58ef0*/  HMMA.16816.F32.BF16 R16, R4.reuse, R12, R16 ;  /* 0x0000000c0410723c */ /* 0x050ff60000041810 */
[----:B------:R-:W-:Y:S11]  /*58f00*/  @!UPT UIADD3 URZ, URZ, URZ, URZ ;  /* 0x0000003f3f3ff290 */ /* 0x000ff6000fffe03f */
[----:B------:R-:W-:Y:S01]  /*58f10*/  @!UPT UIADD3 URZ, URZ, URZ, URZ ;  /* 0x0000003f3f3ff290 */ /* 0x000fe2000fffe03f */
[----:B------:R0:W-:Y:S01]  /*58f20*/  STL.64 [R1+0x660], R16 ;  /* 0x0006601001007387 */ /* 0x0001e20000100a00 */
[----:B------:R-:W-:Y:S03]  /*58f30*/  STL.64 [R1+0x668], R18 ;  /* 0x0006681201007387 */ /* 0x000fe60000100a00 */
[----:B0-----:R-:W3:Y:S01]  /*58f40*/  LDL.LU.64 R16, [R1+0x47f0] ;  /* 0x0047f00001107983 */ /* 0x001ee20000300a00 */
[----:B------:R-:W-:Y:S01]  /*58f50*/  IMAD.MOV.U32 R2, RZ, RZ, R12 ;  /* 0x000000ffff027224 */ /* 0x000fe200078e000c */
[C---:B--2---:R-:W-:Y:S01]  /*58f60*/  HMMA.16816.F32.BF16 R20, R4.reuse, R8, R20 ;  /* 0x000000080414723c */ /* 0x044fe20000041814 */
[----:B------:R-:W-:Y:S02]  /*58f70*/  IMAD.MOV.U32 R12, RZ, RZ, R8 ;  /* 0x000000ffff0c7224 */ /* 0x000fe400078e0008 */
[----:B------:R-:W-:Y:S02]  /*58f80*/  IMAD.MOV.U32 R0, RZ, RZ, R9 ;  /* 0x000000ffff007224 */ /* 0x000fe400078e0009 */
[----:B------:R-:W-:Y:S01]  /*58f90*/  IMAD.MOV.U32 R3, RZ, RZ, R13 ;  /* 0x000000ffff037224 */ /* 0x000fe200078e000d */
[----:B------:R-:W-:Y:S11]  /*58fa0*/  STL [R1+0x4754], R2 ;  /* 0x0047540201007387 */ /* 0x000ff60000100800 */
[----:B------:R-:W-:Y:S06]  /*58fb0*/  @!UPT UIADD3 URZ, URZ, URZ, URZ ;  /* 0x0000003f3f3ff290 */ /* 0x000fec000fffe03f */
[----:B------:R-:W-:Y:S01]  /*58fc0*/  STL.64 [R1+0x650], R20 ;  /* 0x0006501401007387 */ /* 0x000fe20000100a00 */
[----:B------:R-:W-:Y:S01]  /*58fd0*/  STL.64 [R1+0x658], R22 ;  /* 0x0006581601007387 */ /* 0x000fe20000100a00 */
[----:B---3--:R-:W-:Y:S01]  /*58fe0*/  HMMA.16816.F32.BF16 R8, R4, R16, R24 ;  /* 0x000000100408723c */ /* 0x008fe20000041818 */
[----:B------:R-:W-:Y:S11]  /*58ff0*/  IMAD.MOV.U32 R13, RZ, RZ, R17 ;  /* 0x000000ffff0d7224 */ /* 0x000ff600078e0011 */
[----:B------:R-:W-:Y:S11]  /*59000*/  @!UPT UIADD3 URZ, URZ, URZ, URZ ;  /* 0x0000003f3f3ff290 */ /* 0x000ff6000fffe03f */
[----:B------:R-:W-:Y:S01]  /*59010*/  STL.64 [R1+0x640], R8 ;  /* 0x0006400801007387 */ /* 0x000fe20000100a00 */
[----:B------:R-:W-:Y:S02]  /*59020*/  STL.64 [R1+0x648], R10 ;  /* 0x0006480a01007387 */ /* 0x000fe40000100a00 */
[----:B------:R0:W-:Y:S02]  /*59030*/  STL.64 [R1+0x47b0], R12 ;  /* 0x0047b00c01007387 */ /* 0x0001e40000100a00 */
        /* <DEDUP_REMOVED lines=10> */
[----:B0-----:R-:W2:Y:S04]  /*590e0*/  LDL.64 R12, [R1+0x180] ;  /* 0x00018000010c7983 */ /* 0x001ea80000100a00 */
[----:B--2---:R0:W-:Y:S04]  /*590f0*/  STL.64 [R1+0x47d0], R12 ;  /* 0x0047d00c01007387 */ /* 0x0041e80000100a00 */
[----:B0-----:R-:W2:Y:S01]  /*59100*/  LDL.64 R12, [R1+0x190] ;  /* 0x00019000010c7983 */ /* 0x001ea20000100a00 */
[----:B------:R-:W-:-:S03]  /*59110*/  IMAD.MOV.U32 R2, RZ, RZ, R16 ;  /* 0x000000ffff027224 */ /* 0x000fc600078e0010 */
[----:B--2---:R0:W-:Y:S01]  /*59120*/  STL.64 [R1+0x47e8], R12 ;  /* 0x0047e80c01007387 */ /* 0x0041e20000100a00 */
[----:B------:R-:W2:Y:S03]  /*59130*/  LDL.64 R16, [R1+0x170] ;  /* 0x0001700001107983 */ /* 0x000ea60000100a00 */
[----:B0-----:R-:W4:Y:S04]  /*59140*/  LDL.64 R12, [R1+0x1a0] ;  /* 0x0001a000010c7983 */ /* 0x001f280000100a00 */
        /* <DEDUP_REMOVED lines=15> */
[----:B------:R-:W2:Y:S01]  /*59240*/  LDL.LU R8, [R1+0x5d0] ;  /* 0x0005d00001087983 */ /* 0x000ea20000300800 */
[----:B------:R-:W2:Y:S02]  /*59250*/  LDL.LU R9, [R1+0x5d4] ;  /* 0x0005d40001097983 */ /* 0x000ea40000300800 */
[----:B------:R-:W2:Y:S02]  /*59260*/  LDL.LU R10, [R1+0x5d8] ;  /* 0x0005d800010a7983 */ /* 0x000ea40000300800 */
[----:B------:R-:W2:Y:S01]  /*59270*/  LDL.LU R11, [R1+0x5dc] ;  /* 0x0005dc00010b7983 */ /* 0x000ea20000300800 */
[----:B----4-:R-:W-:Y:S01]  /*59280*/  HMMA.16816.F32.BF16 R24, R4, R12, R24 ;  /* 0x0000000c0418723c */ /* 0x010fe20000041818 */
[----:B--2---:R-:W-:Y:S01]  /*59290*/  STL.64 [R1+0x4770], R10 ;  /* 0x0047700a01007387 */ /* 0x004fe20000100a00 */
[----:B------:R0:W-:Y:S03]  /*592a0*/  STL.64 [R1+0x4768], R8 ;  /* 0x0047680801007387 */ /* 0x0001e60000100a00 */
[----:B0-----:R-:W2:Y:S01]  /*592b0*/  LDL.LU R8, [R1+0x5e0] ;  /* 0x0005e00001087983 */ /* 0x001ea20000300800 */
[----:B------:R-:W2:Y:S02]  /*592c0*/  LDL.LU R9, [R1+0x5e4] ;  /* 0x0005e40001097983 */ /* 0x000ea40000300800 */
[----:B------:R-:W4:Y:S02]  /*592d0*/  LDL.LU R10, [R1+0x5e8] ;  /* 0x0005e800010a7983 */ /* 0x000f240000300800 */
[----:B------:R-:W4:Y:S02]  /*592e0*/  LDL.LU R11, [R1+0x5ec] ;  /* 0x0005ec00010b7983 */ /* 0x000f240000300800 */
[----:B----4-:R-:W-:Y:S01]  /*592f0*/  STL.64 [R1+0x4780], R10 ;  /* 0x0047800a01007387 */ /* 0x010fe20000100a00 */
[----:B--2---:R-:W-:Y:S10]  /*59300*/  STL.64 [R1+0x4778], R8 ;  /* 0x0047780801007387 */ /* 0x004ff40000100a00 */
[----:B------:R-:W-:Y:S02]  /*59310*/  STL.64 [R1+0x630], R24 ;  /* 0x0006301801007387 */ /* 0x000fe40000100a00 */
[----:B------:R0:W-:Y:S02]  /*59320*/  STL.64 [R1+0x638], R26 ;  /* 0x0006381a01007387 */ /* 0x0001e40000100a00 */
[----:B0-----:R-:W-:-:S02]  /*59330*/  IMAD.MOV.U32 R27, RZ, RZ, R12 ;  /* 0x000000ffff1b7224 */ /* 0x001fc400078e000c */
        /* <DEDUP_REMOVED lines=13> */
[----:B0-----:R-:W4:Y:S01]  /*59410*/  LDL.LU R24, [R1+0x5f0] ;  /* 0x0005f00001187983 */ /* 0x001f220000300800 */
[----:B------:R-:W4:Y:S02]  /*59420*/  LDL.LU R25, [R1+0x5f4] ;  /* 0x0005f40001197983 */ /* 0x000f240000300800 */
[----:B------:R-:W4:Y:S02]  /*59430*/  LDL.LU R26, [R1+0x5f8] ;  /* 0x0005f800011a7983 */ /* 0x000f240000300800 */
[----:B------:R-:W4:Y:S01]  /*59440*/  LDL.LU R27, [R1+0x5fc] ;  /* 0x0005fc00011b7983 */ /* 0x000f220000300800 */
[----:B--2---:R-:W-:Y:S01]  /*59450*/  HMMA.16816.F32.BF16 R16, R4, R12, R16 ;  /* 0x0000000c0410723c */ /* 0x004fe20000041810 */
[----:B------:R-:W-:-:S02]  /*59460*/  IMAD.MOV.U32 R11, RZ, RZ, R12 ;  /* 0x000000ffff0b7224 */ /* 0x000fc400078e000c */
[----:B------:R-:W-:Y:S11]  /*59470*/  IMAD.MOV.U32 R10, RZ, RZ, R13 ;  /* 0x000000ffff0a7224 */ /* 0x000ff600078e000d */
[----:B------:R-:W-:Y:S09]  /*59480*/  @!UPT UIADD3 URZ, URZ, URZ, URZ ;  /* 0x0000003f3f3ff290 */ /* 0x000ff2000fffe03f */
[----:B------:R0:W-:Y:S01]  /*59490*/  STL.64 [R1+0x610], R16 ;  /* 0x0006101001007387 */ /* 0x0001e20000100a00 */
[----:B------:R-:W-:Y:S03]  /*594a0*/  STL.64 [R1+0x618], R18 ;  /* 0x0006181201007387 */ /* 0x000fe60000100a00 */
[----:B0-----:R-:W2:Y:S01]  /*594b0*/  LDL.LU.64 R16, [R1+0x47c8] ;  /* 0x0047c80001107983 */ /* 0x001ea20000300a00 */
        /* <DEDUP_REMOVED lines=8> */
[----:B------:R0:W-:Y:S01]  /*59540*/  STL.64 [R1+0x600], R12 ;  /* 0x0006000c01007387 */ /* 0x0001e20000100a00 */
[----:B------:R1:W-:Y:S03]  /*59550*/  STL.64 [R1+0x608], R14 ;  /* 0x0006080e01007387 */ /* 0x0003e60000100a00 */
[----:B0-----:R-:W2:Y:S01]  /*59560*/  LDL.LU.64 R12, [R1+0x47b0] ;  /* 0x0047b000010c7983 */ /* 0x001ea20000300a00 */
[----:B------:R-:W3:Y:S02]  /*59570*/  LDL.LU.64 R16, [R1+0x47a8] ;  /* 0x0047a80001107983 */ /* 0x000ee40000300a00 */
[----:B---3--:R-:W-:Y:S01]  /*59580*/  HMMA.16816.F32.BF16 R4, R4, R16, R20 ;  /* 0x000000100404723c */ /* 0x008fe20000041814 */
[----:B-1----:R-:W-:Y:S02]  /*59590*/  IMAD.MOV.U32 R15, RZ, RZ, R16 ;  /* 0x000000ffff0f7224 */ /* 0x002fe400078e0010 */
[----:B------:R-:W-:Y:S11]  /*595a0*/  IMAD.MOV.U32 R14, RZ, RZ, R17 ;  /* 0x000000ffff0e7224 */ /* 0x000ff600078e0011 */
[----:B------:R-:W-:Y:S09]  /*595b0*/  @!UPT UIADD3 URZ, URZ, URZ, URZ ;  /* 0x0000003f3f3ff290 */ /* 0x000ff2000fffe03f */
[----:B------:R0:W-:Y:S01]  /*595c0*/  STL.64 [R1+0x240], R4 ;  /* 0x0002400401007387 */ /* 0x0001e20000100a00 */
[----:B------:R1:W-:Y:S02]  /*595d0*/  STL.64 [R1+0x248], R6 ;  /* 0x0002480601007387 */ /* 0x0003e40000100a00 */
[----:B------:R-:W4:Y:S02]  /*595e0*/  LDL.LU.64 R18, [R1+0x47a0] ;  /* 0x0047a00001127983 */ /* 0x000f240000300a00 */
[----:B------:R-:W4:Y:S01]  /*595f0*/  LDL.LU.64 R16, [R1+0x4798] ;  /* 0x0047980001107983 */ /* 0x000f220000300a00 */
[----:B0-----:R-:W3:Y:S01]  /*59600*/  LDL.LU R4, [R1+0x5c0] ;  /* 0x0005c00001047983 */ /* 0x001ee20000300800 */
[----:B------:R-:W3:Y:S02]  /*59610*/  LDL.LU R5, [R1+0x5c4] ;  /* 0x0005c40001057983 */ /* 0x000ee40000300800 */
[----:B-1----:R-:W3:Y:S02]  /*59620*/  LDL.LU R6, [R1+0x5c8] ;  /* 0x0005c80001067983 */ /* 0x002ee40000300800 */
[----:B------:R-:W3:Y:S01]  /*59630*/  LDL.LU R7, [R1+0x5cc] ;  /* 0x0005cc0001077983 */ /* 0x000ee20000300800 */
[----:B------:R-:W2:Y:S01]  /*59640*/  LDL.LU R20, [R1+0x510] ;  /* 0x0005100001147983 */ /* 0x000ea20000300800 */
[----:B------:R-:W2:Y:S02]  /*59650*/  LDL.LU R21, [R1+0x514] ;  /* 0x0005140001157983 */ /* 0x000ea40000300800 */
[----:B------:R-:W2:Y:S02]  /*59660*/  LDL.LU R22, [R1+0x518] ;  /* 0x0005180001167983 */ /* 0x000ea40000300800 */
[----:B------:R-:W2:Y:S02]  /*59670*/  LDL.LU R23, [R1+0x51c] ;  /* 0x00051c0001177983 */ /* 0x000ea40000300800 */
[----:B--2---:R-:W-:Y:S01]  /*59680*/  STL.64 [R1+0x4658], R22 ;  /* 0x0046581601007387 */ /* 0x004fe20000100a00 */
[----:B------:R0:W-:Y:S02]  /*59690*/  STL.64 [R1+0x4650], R20 ;  /* 0x0046501401007387 */ /* 0x0001e40000100a00 */
[----:B0-----:R-:W-:-:S02]  /*596a0*/  IMAD.MOV.U32 R20, RZ, RZ, R11 ;  /* 0x000000ffff147224 */ /* 0x001fc400078e000b */
[----:B------:R-:W-:Y:S02]  /*596b0*/  IMAD.MOV.U32 R21, RZ, RZ, R10 ;  /* 0x000000ffff157224 */ /* 0x000fe400078e000a */
[C---:B----4-:R-:W-:Y:S03]  /*596c0*/  HMMA.16816.F32.BF16 R8, R16.reuse, R8, R24 ;  /* 0x000000081008723c */ /* 0x050fe60000041818 */
[----:B------:R0:W-:Y:S04]  /*596d0*/  STL.64 [R1+0x4670], R20 ;  /* 0x0046701401007387 */ /* 0x0001e80000100a00 */
[----:B0-----:R-:W2:Y:S04]  /*596e0*/  LDL R20, [R1+0x10] ;  /* 0x0000100001147983 */ /* 0x001ea80000100800 */
[----:B------:R-:W2:Y:S01]  /*596f0*/  LDL R21, [R1+0x14] ;  /* 0x0000140001157983 */ /* 0x000ea20000100800 */
[----:B------:R-:W4:Y:S02]  /*59700*/  LDL.LU.64 R26, [R1+0x4790] ;  /* 0x00479000011a7983 */ /* 0x000f240000300a00 */
[----:B------:R-:W2:Y:S09]  /*59710*/  LDL.LU.64 R24, [R1+0x4788] ;  /* 0x0047880001187983 */ /* 0x000eb20000300a00 */
        /* <DEDUP_REMOVED lines=8> */
[----:B------:R0:W-:Y:S01]  /*597a0*/  STL.64 [R1+0x5e0], R20 ;  /* 0x0005e01401007387 */ /* 0x0001e20000100a00 */
[----:B------:R-:W-:Y:S02]  /*597b0*/  STL.64 [R1+0x5e8], R22 ;  /* 0x0005e81601007387 */ /* 0x000fe40000100a00 */
[----:B0-----:R-:W-:Y:S02]  /*597c0*/  IMAD.MOV.U32 R20, RZ, RZ, R24 ;  /* 0x000000ffff147224 */ /* 0x001fe400078e0018 */
[----:B------:R-:W-:Y:S01]  /*597d0*/  IMAD.MOV.U32 R21, RZ, RZ, R25 ;  /* 0x000000ffff157224 */ /* 0x000fe200078e0019 */
[----:B------:R-:W3:Y:S01]  /*597e0*/  LDL.LU R24, [R1+0x4764] ;  /* 0x0047640001187983 */ /* 0x000ee20000300800 */
[----:B------:R-:W3:Y:S03]  /*597f0*/  LDL.LU R25, [R1+0x4760] ;  /* 0x0047600001197983 */ /* 0x000ee60000300800 */
[----:B------:R0:W-:Y:S04]  /*59800*/  STL.64 [R1+0x4688], R20 ;  /* 0x0046881401007387 */ /* 0x0001e80000100a00 */
[----:B0-----:R-:W2:Y:S02]  /*59810*/  LDL.64 R20, [R1] ;  /* 0x0000000001147983 */ /* 0x001ea40000100a00 */
[C---:B--2---:R-:W-:Y:S11]  /*59820*/  HMMA.16816.F32.BF16 R8, R16.reuse, R20, R8 ;  /* 0x000000141008723c */ /* 0x044ff60000041808 */
[----:B------:R-:W-:Y:S11]  /*59830*/  @!UPT UIADD3 URZ, URZ, URZ, URZ ;  /* 0x0000003f3f3ff290 */ /* 0x000ff6000fffe03f */
[----:B------:R-:W-:Y:S01]  /*59840*/  @!UPT UIADD3 URZ, URZ, URZ, URZ ;  /* 0x0000003f3f3ff290 */ /* 0x000fe2000fffe03f */
[----:B------:R0:W-:Y:S01]  /*59850*/  STL.64 [R1+0x5d0], R8 ;  /* 0x0005d00801007387 */ /* 0x0001e20000100a00 */
[----:B------:R1:W-:Y:S03]  /*59860*/  STL.64 [R1+0x5d8], R10 ;  /* 0x0005d80a01007387 */ /* 0x0003e60000100a00 */
[----:B0-----:R-:W2:Y:S01]  /*59870*/  LDL.LU.64 R8, [R1+0x4758] ;  /* 0x0047580001087983 */ /* 0x001ea20000300a00 */
[----:B---3--:R-:W-:Y:S01]  /*59880*/  HMMA.16816.F32.BF16 R4, R16, R24, R4 ;  /* 0x000000181004723c */ /* 0x008fe20000041804 */
[----:B-1----:R-:W-:Y:S02]  /*59890*/  IMAD.MOV.U32 R11, RZ, RZ, R20 ;  /* 0x000000ffff0b7224 */ /* 0x002fe400078e0014 */
[----:B------:R-:W-:Y:S02]  /*598a0*/  IMAD.MOV.U32 R10, RZ, RZ, R21 ;  /* 0x000000ffff0a7224 */ /* 0x000fe400078e0015 */
[----:B----4-:R-:W-:-:S02]  /*598b0*/  IMAD.MOV.U32 R20, RZ, RZ, R27 ;  /* 0x000000ffff147224 */ /* 0x010fc400078e001b */
[----:B------:R-:W-:Y:S01]  /*598c0*/  IMAD.MOV.U32 R21, RZ, RZ, R26 ;  /* 0x000000ffff157224 */ /* 0x000fe200078e001a */
[----:B------:R-:W-:Y:S04]  /*598d0*/  STL.64 [R1+0x4728], R10 ;  /* 0x0047280a01007387 */ /* 0x000fe80000100a00 */
[----:B--2---:R-:W-:Y:S11]  /*598e0*/  STL.64 [R1+0x4720], R8 ;  /* 0x0047200801007387 */ /* 0x004ff60000100a00 */
[----:B------:R-:W-:Y:S02]  /*598f0*/  STL.64 [R1+0x5c0], R4 ;  /* 0x0005c00401007387 */ /* 0x000fe40000100a00 */
[----:B------:R-:W-:Y:S02]  /*59900*/  STL.64 [R1+0x5c8], R6 ;  /* 0x0005c80601007387 */ /* 0x000fe40000100a00 */
[----:B------:R-:W-:Y:S01]  /*59910*/  STL.64 [R1+0x46a0], R20 ;  /* 0x0046a01401007387 */ /* 0x000fe20000100a00 */
[----:B------:R0:W-:Y:S04]  /*59920*/  STL.64 [R1+0x4608], R24 ;  /* 0x0046081801007387 */ /* 0x0001e80000100a00 */
        /* <DEDUP_REMOVED lines=26> */
[----:B----4-:R-:W-:-:S02]  /*59ad0*/  IMAD.MOV.U32 R20, RZ, RZ, R2 ;  /* 0x000000ffff147224 */ /* 0x010fc400078e0002 */
        /* <DEDUP_REMOVED lines=12> */
[----:B------:R-:W2:Y:S01]  /*59ba0*/  LDL.LU R12, [R1+0x473c] ;  /* 0x00473c00010c7983 */ /* 0x000ea20000300800 */
[----:B------:R-:W2:Y:S03]  /*59bb0*/  LDL.LU R13, [R1+0x4738] ;  /* 0x00473800010d7983 */ /* 0x000ea60000300800 */
[----:B------:R4:W-:Y:S02]  /*59bc0*/  STL.64 [R1+0x4700], R20 ;  /* 0x0047001401007387 */ /* 0x0009e40000100a00 */
[----:B----4-:R-:W-:Y:S02]  /*59bd0*/  IMAD.MOV.U32 R20, RZ, RZ, R2 ;  /* 0x000000ffff147224 */ /* 0x010fe400078e0002 */
[----:B------:R-:W-:Y:S01]  /*59be0*/  IMAD.MOV.U32 R21, RZ, RZ, R0 ;  /* 0x000000ffff157224 */ /* 0x000fe200078e0000 */
        /* <DEDUP_REMOVED lines=9> */
[----:B------:R-:W4:Y:S03]  /*59c80*/  LDL.LU R11, [R1+0x5bc] ;  /* 0x0005bc00010b7983 */ /* 0x000f260000300800 */
        /* <DEDUP_REMOVED lines=34> */
[----:B------:R-:W4:Y:S02]  /*59eb0*/  LDL.LU.64 R8, [R1+0x4720] ;  /* 0x0047200001087983 */ /* 0x000f240000300a00 */
[----:B------:R0:W-:Y:S02]  /*59ec0*/  STL.64 [R1+0x4600], R12 ;  /* 0x0046000c01007387 */ /* 0x0001e40000100a00 */
[----:B0-----:R-:W-:-:S02]  /*59ed0*/  IMAD.MOV.U32 R12, RZ, RZ, R28 ;  /* 0x000000ffff0c7224 */ /* 0x001fc400078e001c */
[----:B------:R-:W2:Y:S01]  /*59ee0*/  LDL.LU R28, [R1+0x4718] ;  /* 0x00471800011c7983 */ /* 0x000ea20000300800 */
[C---:B----4-:R-:W-:Y:S03]  /*59ef0*/  HMMA.16816.F32.BF16 R4, R16.reuse, R8, R4 ;  /* 0x000000081004723c */ /* 0x050fe60000041804 */
[----:B------:R-:W-:Y:S11]  /*59f00*/  STL.64 [R1+0x45f8], R8 ;  /* 0x0045f80801007387 */ /* 0x000ff60000100a00 */
[----:B------:R-:W-:Y:S09]  /*59f10*/  @!UPT UIADD3 URZ, URZ, URZ, URZ ;  /* 0x0000003f3f3ff290 */ /* 0x000ff2000fffe03f */
[----:B------:R-:W-:Y:S01]  /*59f20*/  STL.64 [R1+0x5a0], R4 ;  /* 0x0005a00401007387 */ /* 0x000fe20000100a00 */
[----:B------:R-:W-:Y:S02]  /*59f30*/  STL.64 [R1+0x5a8], R6 ;  /* 0x0005a80601007387 */ /* 0x000fe40000100a00 */
[----:B------:R-:W0:Y:S01]  /*59f40*/  LDSM.16.MT88.4 R4, [R3+0x10380] ;  /* 0x010380000304783b */ /* 0x000e220000004200 */
[C---:B--2---:R-:W-:Y:S01]  /*59f50*/  HMMA.16816.F32.BF16 R20, R16.reuse, R20, R24 ;  /* 0x000000141014723c */ /* 0x044fe20000041818 */
[----:B0-----:R-:W-:Y:S02]  /*59f60*/  STL.64 [R1+0x4550], R6 ;  /* 0x0045500601007387 */ /* 0x001fe40000100a00 */
[----:B------:R-:W-:Y:S02]  /*59f70*/  STL.64 [R1+0x4548], R4 ;  /* 0x0045480401007387 */ /* 0x000fe40000100a00 */
[----:B------:R-:W2:Y:S02]  /*59f80*/  LDL.LU.64 R26, [R1+0x4710] ;  /* 0x00471000011a7983 */ /* 0x000ea40000300a00 */
[----:B------:R-:W2:Y:S11]  /*59f90*/  LDL.LU.64 R24, [R1+0x4708] ;  /* 0x0047080001187983 */ /* 0x000eb60000300a00 */
[----:B------:R-:W-:Y:S05]  /*59fa0*/  @!UPT UIADD3 URZ, URZ, URZ, URZ ;  /* 0x0000003f3f3ff290 */ /* 0x000fea000fffe03f */
        /* <DEDUP_REMOVED lines=54> */
[----:B------:R-:W-:Y:S02]  /*5a310*/  IMAD.MOV.U32 R4, RZ, RZ, R15 ;  /* 0x000000ffff047224 */ /* 0x000fe400078e000f */
[----:B------:R-:W-:-:S03]  /*5a320*/  IMAD.MOV.U32 R5, RZ, RZ, R14 ;  /* 0x000000ffff057224 */ /* 0x000fc600078e000e */
[C---:B----4-:R-:W-:Y:S01]  /*5a330*/  HMMA.16816.F32.BF16 R12, R16.reuse, R12, R20 ;  /* 0x0000000c100c723c */ /* 0x050fe20000041814 */
[----:B------:R-:W4:Y:S01]  /*5a340*/  LDL.LU.64 R22, [R1+0x4648] ;  /* 0x0046480001167983 */ /* 0x000f220000300a00 */
[----:B------:R-:W4:Y:S11]  /*5a350*/  LDL.LU.64 R20, [R1+0x4640] ;  /* 0x0046400001147983 */ /* 0x000f360000300a00 */
[----:B------:R-:W-:Y:S10]  /*5a360*/  @!UPT UIADD3 URZ, URZ, URZ, URZ ;  /* 0x0000003f3f3ff290 */ /* 0x000ff4000fffe03f */
[----:B------:R-:W-:Y:S01]  /*5a370*/  STL.64 [R1+0x510], R12 ;  /* 0x0005100c01007387 */ /* 0x000fe20000100a00 */
[----:B------:R2:W-:Y:S02]  /*5a380*/  STL.64 [R1+0x518], R14 ;  /* 0x0005180e01007387 */ /* 0x0005e40000100a00 */
[----:B--2---:R-:W-:Y:S07]  /*5a390*/  HMMA.16816.F32.BF16 R12, R16, R4, R24 ;  /* 0x00000004100c723c */ /* 0x004fee0000041818 */
[----:B---3--:R-:W-:-:S02]  /*5a3a0*/  IMAD.MOV.U32 R24, RZ, RZ, R11 ;  /* 0x000000ffff187224 */ /* 0x008fc400078e000b */
[----:B------:R-:W-:Y:S11]  /*5a3b0*/  IMAD.MOV.U32 R25, RZ, RZ, R10 ;  /* 0x000000ffff197224 */ /* 0x000ff600078e000a */
[----:B------:R-:W-:Y:S03]  /*5a3c0*/  @!UPT UIADD3 URZ, URZ, URZ, URZ ;  /* 0x0000003f3f3ff290 */ /* 0x000fe6000fffe03f */
[----:B------:R0:W-:Y:S01]  /*5a3d0*/  STL.64 [R1+0x230], R12 ;  /* 0x0002300c01007387 */ /* 0x0001e20000100a00 */
[----:B------:R1:W-:Y:S02]  /*5a3e0*/  STL.64 [R1+0x238], R14 ;  /* 0x0002380e01007387 */ /* 0x0003e40000100a00 */
[----:B------:R2:W-:Y:S01]  /*5a3f0*/  STL.64 [R1+0x4620], R24 ;  /* 0x0046201801007387 */ /* 0x0005e20000100a00 */
[----:B0-----:R-:W3:Y:S01]  /*5a400*/  LDL.LU R12, [R1+0x1f0] ;  /* 0x0001f000010c7983 */ /* 0x001ee20000300800 */
[----:B------:R-:W3:Y:S02]  /*5a410*/  LDL.LU R13, [R1+0x1f4] ;  /* 0x0001f400010d7983 */ /* 0x000ee40000300800 */
[----:B-1----:R-:W3:Y:S02]  /*5a420*/  LDL.LU R14, [R1+0x1f8] ;  /* 0x0001f800010e7983 */ /* 0x002ee40000300800 */
[----:B------:R-:W3:Y:S01]  /*5a430*/  LDL.LU R15, [R1+0x1fc] ;  /* 0x0001fc00010f7983 */ /* 0x000ee20000300800 */
[----:B--2---:R-:W2:Y:S04]  /*5a440*/  LDL.64 R24, [R1+0x10] ;  /* 0x0000100001187983 */ /* 0x004ea80000100a00 */
[----:B--2---:R0:W-:Y:S04]  /*5a450*/  STL.64 [R1+0x4638], R24 ;  /* 0x0046381801007387 */ /* 0x0041e80000100a00 */
[----:B0-----:R-:W4:Y:S01]  /*5a460*/  LDL.LU.64 R24, [R1+0x20] ;  /* 0x0000200001187983 */ /* 0x001f220000300a00 */
[----:B---3--:R-:W-:Y:S02]  /*5a470*/  STL.64 [R1+0x4618], R14 ;  /* 0x0046180e01007387 */ /* 0x008fe40000100a00 */
[----:B------:R0:W-:Y:S02]  /*5a480*/  STL.64 [R1+0x4610], R12 ;  /* 0x0046100c01007387 */ /* 0x0001e40000100a00 */
        /* <DEDUP_REMOVED lines=10> */
[----:B------:R-:W3:Y:S04]  /*5a530*/  LDL.LU.64 R16, [R1+0x30] ;  /* 0x0000300001107983 */ /* 0x000ee80000300a00 */
[----:B---3--:R0:W-:Y:S04]  /*5a540*/  STL.64 [R1+0x45f0], R16 ;  /* 0x0045f01001007387 */ /* 0x0081e80000100a00 */
[----:B0-----:R-:W3:Y:S01]  /*5a550*/  LDL.LU R16, [R1+0x8e0] ;  /* 0x0008e00001107983 */ /* 0x001ee20000300800 */
[----:B------:R-:W3:Y:S02]  /*5a560*/  LDL.LU R17, [R1+0x8e4] ;  /* 0x0008e40001117983 */ /* 0x000ee40000300800 */
[----:B------:R-:W3:Y:S02]  /*5a570*/  LDL.LU R18, [R1+0x8e8] ;  /* 0x0008e80001127983 */ /* 0x000ee40000300800 */
[----:B------:R-:W3:Y:S01]  /*5a580*/  LDL.LU R19, [R1+0x8ec] ;  /* 0x0008ec0001137983 */ /* 0x000ee20000300800 */
[----:B------:R-:W2:Y:S01]  /*5a590*/  LDL.LU R8, [R1+0x8f0] ;  /* 0x0008f00001087983 */ /* 0x000ea20000300800 */
[----:B------:R-:W2:Y:S02]  /*5a5a0*/  LDL.LU R9, [R1+0x8f4] ;  /* 0x0008f40001097983 */ /* 0x000ea40000300800 */
[----:B------:R-:W2:Y:S02]  /*5a5b0*/  LDL.LU R10, [R1+0x8f8] ;  /* 0x0008f800010a7983 */ /* 0x000ea40000300800 */
[----:B------:R-:W2:Y:S01]  /*5a5c0*/  LDL.LU R11, [R1+0x8fc] ;  /* 0x0008fc00010b7983 */ /* 0x000ea20000300800 */
[----:B------:R0:W-:Y:S04]  /*5a5d0*/  STL.64 [R1+0x4560], R4 ;  /* 0x0045600401007387 */ /* 0x0001e80000100a00 */
[----:B0-----:R-:W4:Y:S01]  /*5a5e0*/  LDL.LU R4, [R1+0x220] ;  /* 0x0002200001047983 */ /* 0x001f220000300800 */
[----:B------:R-:W4:Y:S02]  /*5a5f0*/  LDL.LU R5, [R1+0x224] ;  /* 0x0002240001057983 */ /* 0x000f240000300800 */
[----:B------:R-:W4:Y:S02]  /*5a600*/  LDL.LU R6, [R1+0x228] ;  /* 0x0002280001067983 */ /* 0x000f240000300800 */
[----:B------:R-:W4:Y:S02]  /*5a610*/  LDL.LU R7, [R1+0x22c] ;  /* 0x00022c0001077983 */ /* 0x000f240000300800 */
[C---:B----4-:R-:W-:Y:S11]  /*5a620*/  HMMA.16816.F32.BF16 R4, R20.reuse, R24, R4 ;  /* 0x000000181404723c */ /* 0x050ff60000041804 */
[----:B------:R-:W-:Y:S11]  /*5a630*/  @!UPT UIADD3 URZ, URZ, URZ, URZ ;  /* 0x0000003f3f3ff290 */ /* 0x000ff6000fffe03f */
[----:B------:R-:W-:Y:S01]  /*5a640*/  @!UPT UIADD3 URZ, URZ, URZ, URZ ;  /* 0x0000003f3f3ff290 */ /* 0x000fe2000fffe03f */
[----:B------:R-:W-:Y:S01]  /*5a650*/  STL.64 [R1+0x220], R4 ;  /* 0x0002200401007387 */ /* 0x000fe20000100a00 */
[----:B------:R0:W-:Y:S02]  /*5a660*/  STL.64 [R1+0x228], R6 ;  /* 0x0002280601007387 */ /* 0x0001e40000100a00 */
[----:B0-----:R-:W-:Y:S02]  /*5a670*/  IMAD.MOV.U32 R7, RZ, RZ, R24 ;  /* 0x000000ffff077224 */ /* 0x001fe400078e0018 */
[----:B------:R-:W-:Y:S02]  /*5a680*/  IMAD.MOV.U32 R6, RZ, RZ, R25 ;  /* 0x000000ffff067224 */ /* 0x000fe400078e0019 */
[----:B------:R-:W2:Y:S03]  /*5a690*/  LDL.LU.64 R24, [R1+0x4638] ;  /* 0x0046380001187983 */ /* 0x000ea60000300a00 */
[----:B------:R0:W-:Y:S02]  /*5a6a0*/  STL.64 [R1+0x45c0], R6 ;  /* 0x0045c00601007387 */ /* 0x0001e40000100a00 */
[----:B------:R-:W4:Y:S02]  /*5a6b0*/  LDL.LU R4, [R1+0x940] ;  /* 0x0009400001047983 */ /* 0x000f240000300800 */
[----:B------:R-:W4:Y:S01]  /*5a6c0*/  LDL.LU R5, [R1+0x944] ;  /* 0x0009440001057983 */ /* 0x000f220000300800 */
[----:B0-----:R-:W2:Y:S01]  /*5a6d0*/  LDL.LU R6, [R1+0x948] ;  /* 0x0009480001067983 */ /* 0x001ea20000300800 */
[----:B------:R-:W2:Y:S03]  /*5a6e0*/  LDL.LU R7, [R1+0x94c] ;  /* 0x00094c0001077983 */ /* 0x000ea60000300800 */
[----:B--2---:R-:W-:Y:S01]  /*5a6f0*/  STL.64 [R1+0x45d8], R6 ;  /* 0x0045d80601007387 */ /* 0x004fe20000100a00 */
[----:B----4-:R0:W-:Y:S03]  /*5a700*/  STL.64 [R1+0x45d0], R4 ;  /* 0x0045d00401007387 */ /* 0x0101e60000100a00 */
[----:B0-----:R-:W2:Y:S01]  /*5a710*/  LDL.LU.64 R4, [R1+0x1e0] ;  /* 0x0001e00001047983 */ /* 0x001ea20000300a00 */
[----:B------:R-:W-:Y:S01]  /*5a720*/  HMMA.16816.F32.BF16 R12, R20, R24, R12 ;  /* 0x00000018140c723c */ /* 0x000fe2000004180c */
[----:B------:R-:W-:-:S02]  /*5a730*/  IMAD.MOV.U32 R29, RZ, RZ, R25 ;  /* 0x000000ffff1d7224 */ /* 0x000fc400078e0019 */
[----:B--2---:R0:W-:Y:S04]  /*5a740*/  STL.64 [R1+0x45e8], R4 ;  /* 0x0045e80401007387 */ /* 0x0041e80000100a00 */
[----:B0-----:R-:W2:Y:S01]  /*5a750*/  LDL.LU R4, [R1+0x8d0] ;  /* 0x0008d00001047983 */ /* 0x001ea20000300800 */
[----:B------:R-:W2:Y:S02]  /*5a760*/  LDL.LU R5, [R1+0x8d4] ;  /* 0x0008d40001057983 */ /* 0x000ea40000300800 */
[----:B------:R-:W2:Y:S02]  /*5a770*/  LDL.LU R6, [R1+0x8d8] ;  /* 0x0008d80001067983 */ /* 0x000ea40000300800 */
[----:B------:R-:W2:Y:S11]  /*5a780*/  LDL.LU R7, [R1+0x8dc] ;  /* 0x0008dc0001077983 */ /* 0x000eb60000300800 */
[----:B------:R-:W-:Y:S01]  /*5a790*/  STL.64 [R1+0x210], R12 ;  /* 0x0002100c01007387 */ /* 0x000fe20000100a00 */
[----:B------:R0:W-:Y:S03]  /*5a7a0*/  STL.64 [R1+0x218], R14 ;  /* 0x0002180e01007387 */ /* 0x0001e60000100a00 */
[----:B0-----:R-:W4:Y:S01]  /*5a7b0*/  LDL.LU.64 R14, [R1+0x4630] ;  /* 0x00463000010e7983 */ /* 0x001f220000300a00 */
[----:B------:R-:W4:Y:S02]  /*5a7c0*/  LDL.LU.64 R12, [R1+0x4628] ;  /* 0x00462800010c7983 */ /* 0x000f240000300a00 */
[----:B------:R-:W4:Y:S02]  /*5a7d0*/  LDL.LU.64 R24, [R1+0x4620] ;  /* 0x0046200001187983 */ /* 0x000f240000300a00 */
[C---:B----4-:R-:W-:Y:S01]  /*5a7e0*/  HMMA.16816.F32.BF16 R24, R20.reuse, R24, R12 ;  /* 0x000000181418723c */ /* 0x050fe2000004180c */
[----:B------:R-:W4:Y:S01]  /*5a7f0*/  LDL.LU.64 R14, [R1+0x4618] ;  /* 0x00461800010e7983 */ /* 0x000f220000300a00 */
[----:B------:R-:W4:Y:S11]  /*5a800*/  LDL.LU.64 R12, [R1+0x4610] ;  /* 0x00461000010c7983 */ /* 0x000f360000300a00 */
[----:B------:R-:W-:Y:S10]  /*5a810*/  @!UPT UIADD3 URZ, URZ, URZ, URZ ;  /* 0x0000003f3f3ff290 */ /* 0x000ff4000fffe03f */
        /* <DEDUP_REMOVED lines=9> */
[----:B------:R0:W-:Y:S03]  /*5a8b0*/  STL.64 [R1+0x4568], R24 ;  /* 0x0045681801007387 */ /* 0x0001e60000100a00 */
[----:B0-----:R-:W2:Y:S04]  /*5a8c0*/  LDL.LU.64 R24, [R1+0x1c0] ;  /* 0x0001c00001187983 */ /* 0x001ea80000300a00 */
[----:B--2---:R0:W-:Y:S04]  /*5a8d0*/  STL.64 [R1+0x45c8], R24 ;  /* 0x0045c81801007387 */ /* 0x0041e80000100a00 */
[----:B0-----:R-:W2:Y:S01]  /*5a8e0*/  LDL.LU.64 R24, [R1+0x1d0] ;  /* 0x0001d00001187983 */ /* 0x001ea20000300a00 */
[C---:B----4-:R-:W-:Y:S03]  /*5a8f0*/  HMMA.16816.F32.BF16 R8, R20.reuse, R12, R8 ;  /* 0x0000000c1408723c */ /* 0x050fe60000041808 */
[----:B--2---:R0:W-:Y:S04]  /*5a900*/  STL.64 [R1+0x45e0], R24 ;  /* 0x0045e01801007387 */ /* 0x0041e80000100a00 */
[----:B0-----:R-:W2:Y:S01]  /*5a910*/  LDL.LU R24, [R1+0x950] ;  /* 0x0009500001187983 */ /* 0x001ea20000300800 */
[----:B------:R-:W2:Y:S11]  /*5a920*/  LDL.LU R25, [R1+0x954] ;  /* 0x0009540001197983 */ /* 0x000eb60000300800 */
[----:B------:R-:W-:Y:S04]  /*5a930*/  @!UPT UIADD3 URZ, URZ, URZ, URZ ;  /* 0x0000003f3f3ff290 */ /* 0x000fe8000fffe03f */
[----:B------:R0:W-:Y:S02]  /*5a940*/  STL.64 [R1+0x150], R8 ;  /* 0x0001500801007387 */ /* 0x0001e40000100a00 */
[----:B------:R-:W-:Y:S01]  /*5a950*/  STL.64 [R1+0x158], R10 ;  /* 0x0001580a01007387 */ /* 0x000fe20000100a00 */
[----:B0-----:R-:W3:Y:S02]  /*5a960*/  LDL.LU.64 R8, [R1+0x45f8] ;  /* 0x0045f80001087983 */ /* 0x001ee40000300a00 */
[C---:B---3--:R-:W-:Y:S11]  /*5a970*/  HMMA.16816.F32.BF16 R16, R20.reuse, R8, R16 ;  /* 0x000000081410723c */ /* 0x048ff60000041810 */
[----:B------:R-:W-:Y:S11]  /*5a980*/  @!UPT UIADD3 URZ, URZ, URZ, URZ ;  /* 0x0000003f3f3ff290 */ /* 0x000ff6000fffe03f */
[----:B------:R-:W-:Y:S01]  /*5a990*/  @!UPT UIADD3 URZ, URZ, URZ, URZ ;  /* 0x0000003f3f3ff290 */ /* 0x000fe2000fffe03f */
[----:B------:R0:W-:Y:S01]  /*5a9a0*/  STL.64 [R1+0x140], R16 ;  /* 0x0001401001007387 */ /* 0x0001e20000100a00 */
[----:B------:R-:W-:Y:S03]  /*5a9b0*/  STL.64 [R1+0x148], R18 ;  /* 0x0001481201007387 */ /* 0x000fe60000100a00 */
[----:B0-----:R-:W3:Y:S02]  /*5a9c0*/  LDL.LU.64 R16, [R1+0x45f0] ;  /* 0x0045f00001107983 */ /* 0x001ee40000300a00 */
[----:B---3--:R-:W-:Y:S11]  /*5a9d0*/  HMMA.16816.F32.BF16 R4, R20, R16, R4 ;  /* 0x000000101404723c */ /* 0x008ff60000041804 */
[----:B------:R-:W-:Y:S11]  /*5a9e0*/  @!UPT UIADD3 URZ, URZ, URZ, URZ ;  /* 0x0000003f3f3ff290 */ /* 0x000ff6000fffe03f */
[----:B------:R-:W-:Y:S01]  /*5a9f0*/  @!UPT UIADD3 URZ, URZ, URZ, URZ ;  /* 0x0000003f3f3ff290 */ /* 0x000fe2000fffe03f */
[----:B------:R0:W-:Y:S01]  /*5aa00*/  STL.64 [R1+0x130], R4 ;  /* 0x0001300401007387 */ /* 0x0001e20000100a00 */
[----:B------:R-:W-:Y:S03]  /*5aa10*/  STL.64 [R1+0x138], R6 ;  /* 0x0001380601007387 */ /* 0x000fe60000100a00 */
[----:B0-----:R-:W2:Y:S01]  /*5aa20*/  LDL.LU.64 R4, [R1+0x45e8] ;  /* 0x0045e80001047983 */ /* 0x001ea20000300a00 */
[----:B------:R-:W-:Y:S02]  /*5aa30*/  IMAD.MOV.U32 R26, RZ, RZ, R28 ;  /* 0x000000ffff1a7224 */ /* 0x000fe400078e001c */
[----:B------:R-:W-:Y:S02]  /*5aa40*/  IMAD.MOV.U32 R27, RZ, RZ, R0 ;  /* 0x000000ffff1b7224 */ /* 0x000fe400078e0000 */
[----:B------:R-:W-:Y:S02]  /*5aa50*/  IMAD.MOV.U32 R28, RZ, RZ, R16 ;  /* 0x000000ffff1c7224 */ /* 0x000fe400078e0010 */
[----:B------:R-:W-:-:S02]  /*5aa60*/  IMAD.MOV.U32 R0, RZ, RZ, R17 ;  /* 0x000000ffff007224 */ /* 0x000fc400078e0011 */
[----:B------:R-:W0:Y:S04]  /*5aa70*/  LDSM.16.MT88.4 R16, [R3+0x14000] ;  /* 0x014000000310783b */ /* 0x000e280000004200 */
[----:B0-----:R-:W-:Y:S01]  /*5aa80*/  STL.64 [R1+0x43c8], R18 ;  /* 0x0043c81201007387 */ /* 0x001fe20000100a00 */
[----:B------:R0:W-:Y:S03]  /*5aa90*/  STL.64 [R1+0x43c0], R16 ;  /* 0x0043c01001007387 */ /* 0x0001e60000100a00 */
[----:B0-----:R-:W3:Y:S01]  /*5aaa0*/  LDL.LU R16, [R1+0x930] ;  /* 0x0009300001107983 */ /* 0x001ee20000300800 */
[----:B------:R-:W3:Y:S02]  /*5aab0*/  LDL.LU R17, [R1+0x934] ;  /* 0x0009340001117983 */ /* 0x000ee40000300800 */
[----:B------:R-:W3:Y:S01]  /*5aac0*/  LDL.LU R18, [R1+0x938] ;  /* 0x0009380001127983 */ /* 0x000ee20000300800 */
[----:B--2---:R-:W-:Y:S01]  /*5aad0*/  HMMA.16816.F32.BF16 R24, R20, R4, R24 ;  /* 0x000000041418723c */ /* 0x004fe20000041818 */
[----:B------:R-:W-:-:S02]  /*5aae0*/  IMAD.MOV.U32 R15, RZ, RZ, R4 ;  /* 0x000000ffff0f7224 */ /* 0x000fc400078e0004 */
[----:B------:R-:W-:Y:S11]  /*5aaf0*/  IMAD.MOV.U32 R14, RZ, RZ, R5 ;  /* 0x000000ffff0e7224 */ /* 0x000ff600078e0005 */
[----:B------:R-:W-:Y:S09]  /*5ab00*/  @!UPT UIADD3 URZ, URZ, URZ, URZ ;  /* 0x0000003f3f3ff290 */ /* 0x000ff2000fffe03f */
[----:B------:R0:W-:Y:S01]  /*5ab10*/  STL.64 [R1+0x120], R24 ;  /* 0x0001201801007387 */ /* 0x0001e20000100a00 */
[----:B------:R-:W-:Y:S03]  /*5ab20*/  STL.64 [R1+0x128], R26 ;  /* 0x0001281a01007387 */ /* 0x000fe60000100a00 */
[----:B0-----:R-:W2:Y:S01]  /*5ab30*/  LDL.LU.64 R24, [R1+0x45e0] ;  /* 0x0045e00001187983 */ /* 0x001ea20000300a00 */
[----:B------:R-:W4:Y:S02]  /*5ab40*/  LDL.LU.64 R6, [R1+0x45d8] ;  /* 0x0045d80001067983 */ /* 0x000f240000300a00 */
[----:B------:R-:W4:Y:S02]  /*5ab50*/  LDL.LU.64 R4, [R1+0x45d0] ;  /* 0x0045d00001047983 */ /* 0x000f240000300a00 */
[----:B------:R-:W-:Y:S01]  /*5ab60*/  STL [R1+0x44b0], R14 ;  /* 0x0044b00e01007387 */ /* 0x000fe20000100800 */
[----:B------:R-:W-:Y:S01]  /*5ab70*/  STL [R1+0x44ac], R15 ;  /* 0x0044ac0f01007387 */ /* 0x000fe20000100800 */
[----:B------:R-:W-:-:S02]  /*5ab80*/  IMAD.MOV.U32 R19, RZ, RZ, R2 ;  /* 0x000000ffff137224 */ /* 0x000fc400078e0002 */
[----:B--2---:R-:W-:Y:S02]  /*5ab90*/  IMAD.MOV.U32 R10, RZ, RZ, R24 ;  /* 0x000000ffff0a7224 */ /* 0x004fe400078e0018 */
[----:B------:R-:W-:Y:S01]  /*5aba0*/  IMAD.MOV.U32 R3, RZ, RZ, R25 ;  /* 0x000000ffff037224 */ /* 0x000fe200078e0019 */
[C---:B----4-:R-:W-:Y:S01]  /*5abb0*/  HMMA.16816.F32.BF16 R4, R20.reuse, R24, R4 ;  /* 0x000000181404723c */ /* 0x050fe20000041804 */
[----:B------:R-:W3:Y:S11]  /*5abc0*/  LDL.LU.64 R24, [R1+0x45c8] ;  /* 0x0045c80001187983 */ /* 0x000ef60000300a00 */
[----:B------:R-:W-:Y:S11]  /*5abd0*/  @!UPT UIADD3 URZ, URZ, URZ, URZ ;  /* 0x0000003f3f3ff290 */ /* 0x000ff6000fffe03f */
[----:B------:R-:W-:Y:S01]  /*5abe0*/  STL.64 [R1+0x110], R4 ;  /* 0x0001100401007387 */ /* 0x000fe20000100a00 */
[----:B------:R-:W-:Y:S02]  /*5abf0*/  IMAD.MOV.U32 R2, RZ, RZ, R7 ;  /* 0x000000ffff027224 */ /* 0x000fe400078e0007 */
[----:B------:R0:W-:Y:S02]  /*5ac00*/  STL [R1+0x118], R6 ;  /* 0x0001180601007387 */ /* 0x0001e40000100800 */
[----:B0-----:R-:W2:Y:S01]  /*5ac10*/  LDL.LU.64 R6, [R1+0x45c0] ;  /* 0x0045c00001067983 */ /* 0x001ea20000300a00 */
[----:B------:R-:W-:Y:S02]  /*5ac20*/  STL [R1+0x44b8], R3 ;  /* 0x0044b80301007387 */ /* 0x000fe40000100800 */
[----:B------:R-:W-:Y:S02]  /*5ac30*/  STL [R1+0x44b4], R10 ;  /* 0x0044b40a01007387 */ /* 0x000fe40000100800 */
[----:B------:R0:W-:Y:S01]  /*5ac40*/  STL [R1+0x3cc0], R2 ;  /* 0x003cc00201007387 */ /* 0x0001e20000100800 */
[----:B---3--:R-:W-:Y:S01]  /*5ac50*/  HMMA.16816.F32.BF16 R16, R20, R24, R16 ;  /* 0x000000181410723c */ /* 0x008fe20000041810 */
[----:B------:R-:W-:-:S02]  /*5ac60*/  IMAD.MOV.U32 R11, RZ, RZ, R24 ;  /* 0x000000ffff0b7224 */ /* 0x000fc400078e0018 */
[----:B0-----:R-:W-:Y:S11]  /*5ac70*/  IMAD.MOV.U32 R2, RZ, RZ, R25 ;  /* 0x000000ffff027224 */ /* 0x001ff600078e0019 */
[----:B------:R-:W-:Y:S09]  /*5ac80*/  @!UPT UIADD3 URZ, URZ, URZ, URZ ;  /* 0x0000003f3f3ff290 */ /* 0x000ff2000fffe03f */
[----:B------:R0:W-:Y:S01]  /*5ac90*/  STL.64 [R1+0x100], R16 ;  /* 0x0001001001007387 */ /* 0x0001e20000100a00 */
[----:B------:R1:W-:Y:S02]  /*5aca0*/  STL.64 [R1+0x108], R18 ;  /* 0x0001081201007387 */ /* 0x0003e40000100a00 */
[----:B------:R-:W3:Y:S02]  /*5acb0*/  LDL.LU R24, [R1+0x920] ;  /* 0x0009200001187983 */ /* 0x000ee40000300800 */
[----:B------:R-:W3:Y:S01]  /*5acc0*/  LDL.LU R25, [R1+0x924] ;  /* 0x0009240001197983 */ /* 0x000ee20000300800 */
[----:B------:R-:W3:Y:S01]  /*5acd0*/  LDL.LU R26, [R1+0x928] ;  /* 0x00092800011a7983 */ /* 0x000ee20000300800 */
[----:B------:R-:W3:Y:S02]  /*5ace0*/  LDL.LU R27, [R1+0x92c] ;  /* 0x00092c00011b7983 */ /* 0x000ee40000300800 */
[----:B------:R-:W3:Y:S01]  /*5acf0*/  LDL.LU.64 R4, [R1+0x1b0] ;  /* 0x0001b00001047983 */ /* 0x000ee20000300a00 */
        /* <DEDUP_REMOVED lines=18> */
[----:B0-----:R-:W2:Y:S01]  /*5ae20*/  LDL.LU R16, [R1] ;  /* 0x0000000001107983 */ /* 0x001ea20000300800 */
[----:B------:R-:W2:Y:S03]  /*5ae30*/  LDL.LU R17, [R1+0x4] ;  /* 0x0000040001117983 */ /* 0x000ea60000300800 */
[----:B--2---:R0:W-:Y:S04]  /*5ae40*/  STL.64 [R1+0x4518], R16 ;  /* 0x0045181001007387 */ /* 0x0041e80000100a00 */
[----:B0-----:R-:W2:Y:S01]  /*5ae50*/  LDL.LU R16, [R1+0x10] ;  /* 0x0000100001107983 */ /* 0x001ea20000300800 */
[----:B------:R-:W-:-:S02]  /*5ae60*/  IMAD.MOV.U32 R17, RZ, RZ, R29 ;  /* 0x000000ffff117224 */ /* 0x000fc400078e001d */
[----:B------:R-:W4:Y:S03]  /*5ae70*/  LDL.LU R29, [R1+0x45b8] ;  /* 0x0045b800011d7983 */ /* 0x000f260000300800 */
[----:B--2---:R0:W-:Y:S02]  /*5ae80*/  STL.64 [R1+0x4530], R16 ;  /* 0x0045301001007387 */ /* 0x0041e40000100a00 */
[----:B0-----:R-:W-:Y:S02]  /*5ae90*/  IMAD.MOV.U32 R16, RZ, RZ, R7 ;  /* 0x000000ffff107224 */ /* 0x001fe400078e0007 */
[----:B------:R-:W-:-:S05]  /*5aea0*/  IMAD.MOV.U32 R17, RZ, RZ, R6 ;  /* 0x000000ffff117224 */ /* 0x000fca00078e0006 */
[----:B------:R3:W-:Y:S02]  /*5aeb0*/  STL.64 [R1+0x4558], R16 ;  /* 0x0045581001007387 */ /* 0x0007e40000100a00 */
[----:B---3--:R-:W-:Y:S02]  /*5aec0*/  HMMA.16816.F32.BF16 R16, R20, R4, R24 ;  /* 0x000000041410723c */ /* 0x008fe40000041818 */
[----:B------:R-:W-:Y:S01]  /*5aed0*/  STL [R1+0x44c0], R2 ;  /* 0x0044c00201007387 */ /* 0x000fe20000100800 */
[----:B------:R-:W-:Y:S02]  /*5aee0*/  STL [R1+0x44bc], R11 ;  /* 0x0044bc0b01007387 */ /* 0x000fe40000100800 */
[----:B------:R0:W-:Y:S02]  /*5aef0*/  STL.64 [R1+0x45a8], R8 ;  /* 0x0045a80801007387 */ /* 0x0001e40000100a00 */
[----:B0-----:R-:W2:Y:S11]  /*5af00*/  LDL.LU.64 R8, [R1+0x1a0] ;  /* 0x0001a00001087983 */ /* 0x001eb60000300a00 */
[----:B------:R-:W-:Y:S05]  /*5af10*/  @!UPT UIADD3 URZ, URZ, URZ, URZ ;  /* 0x0000003f3f3ff290 */ /* 0x000fea000fffe03f */
[----:B------:R-:W-:Y:S01]  /*5af20*/  STL.64 [R1+0xf0], R16 ;  /* 0x0000f01001007387 */ /* 0x000fe20000100a00 */
[----:B------:R-:W-:Y:S02]  /*5af30*/  STL.64 [R1+0xf8], R18 ;  /* 0x0000f81201007387 */ /* 0x000fe40000100a00 */
[----:B------:R-:W3:Y:S02]  /*5af40*/  LDL.LU R24, [R1+0xb0] ;  /* 0x0000b00001187983 */ /* 0x000ee40000300800 */
[----:B------:R-:W3:Y:S01]  /*5af50*/  LDL.LU R25, [R1+0xb4] ;  /* 0x0000b40001197983 */ /* 0x000ee20000300800 */
[----:B------:R-:W2:Y:S01]  /*5af60*/  LDL.LU R26, [R1+0xb8] ;  /* 0x0000b800011a7983 */ /* 0x000ea20000300800 */
[----:B------:R-:W2:Y:S03]  /*5af70*/  LDL.LU R27, [R1+0xbc] ;  /* 0x0000bc00011b7983 */ /* 0x000ea60000300800 */
[----:B--2---:R-:W-:Y:S01]  /*5af80*/  STL.64 [R1+0x4578], R26 ;  /* 0x0045781a01007387 */ /* 0x004fe20000100a00 */
[----:B---3--:R0:W-:Y:S03]  /*5af90*/  STL.64 [R1+0x4570], R24 ;  /* 0x0045701801007387 */ /* 0x0081e60000100a00 */
[----:B0-----:R-:W2:Y:S04]  /*5afa0*/  LDL.LU.64 R24, [R1+0x180] ;  /* 0x0001800001187983 */ /* 0x001ea80000300a00 */
[----:B--2---:R0:W-:Y:S04]  /*5afb0*/  STL.64 [R1+0x4590], R24 ;  /* 0x0045901801007387 */ /* 0x0041e80000100a00 */
[----:B0-----:R-:W2:Y:S01]  /*5afc0*/  LDL.LU.64 R24, [R1+0x190] ;  /* 0x0001900001187983 */ /* 0x001ea20000300a00 */
[----:B------:R-:W-:-:S02]  /*5afd0*/  IMAD.MOV.U32 R14, RZ, RZ, R4 ;  /* 0x000000ffff0e7224 */ /* 0x000fc400078e0004 */
[----:B------:R-:W-:Y:S01]  /*5afe0*/  IMAD.MOV.U32 R15, RZ, RZ, R5 ;  /* 0x000000ffff0f7224 */ /* 0x000fe200078e0005 */
[----:B--2---:R0:W-:Y:S04]  /*5aff0*/  STL.64 [R1+0x45b0], R24 ;  /* 0x0045b01801007387 */ /* 0x0041e80000100a00 */
        /* <DEDUP_REMOVED lines=10> */
[----:B--2---:R-:W-:Y:S01]  /*5b0a0*/  HMMA.16816.F32.BF16 R24, R20, R8, R24 ;  /* 0x000000081418723c */ /* 0x004fe20000041818 */
[----:B------:R-:W-:-:S02]  /*5b0b0*/  IMAD.MOV.U32 R3, RZ, RZ, R8 ;  /* 0x000000ffff037224 */ /* 0x000fc400078e0008 */
[----:B------:R-:W-:Y:S01]  /*5b0c0*/  IMAD.MOV.U32 R10, RZ, RZ, R9 ;  /* 0x000000ffff0a7224 */ /* 0x000fe200078e0009 */
[----:B---3--:R-:W-:Y:S01]  /*5b0d0*/  STL.64 [R1+0x45a0], R6 ;  /* 0x0045a00601007387 */ /* 0x008fe20000100a00 */
        /* <DEDUP_REMOVED lines=9> */
[----:B------:R-:W-:Y:S01]  /*5b170*/  STL [R1+0x44c8], R15 ;  /* 0x0044c80f01007387 */ /* 0x000fe20000100800 */
[----:B------:R-:W-:Y:S02]  /*5b180*/  STL [R1+0x44c4], R14 ;  /* 0x0044c40e01007387 */ /* 0x000fe40000100800 */
[----:B------:R0:W-:Y:S02]  /*5b190*/  STL.64 [R1+0xe0], R24 ;  /* 0x0000e01801007387 */ /* 0x0001e40000100a00 */
[----:B------:R-:W-:Y:S01]  /*5b1a0*/  STL.64 [R1+0xe8], R26 ;  /* 0x0000e81a01007387 */ /* 0x000fe20000100a00 */
[----:B0-----:R-:W2:Y:S01]  /*5b1b0*/  LDL.LU.64 R24, [R1+0x45b0] ;  /* 0x0045b00001187983 */ /* 0x001ea20000300a00 */
[----:B------:R-:W3:Y:S01]  /*5b1c0*/  LDL.LU.64 R8, [R1+0x45a8] ;  /* 0x0045a80001087983 */ /* 0x000ee20000300a00 */
        /* <DEDUP_REMOVED lines=10> */
[----:B---3--:R0:W-:Y:S04]  /*5b270*/  STL.64 [R1+0x4508], R8 ;  /* 0x0045080801007387 */ /* 0x0081e80000100a00 */
[----:B0-----:R-:W3:Y:S01]  /*5b280*/  LDL.LU R8, [R1+0x70] ;  /* 0x0000700001087983 */ /* 0x001ee20000300800 */
[----:B------:R-:W3:Y:S02]  /*5b290*/  LDL.LU R9, [R1+0x74] ;  /* 0x0000740001097983 */ /* 0x000ee40000300800 */
[----:B------:R-:W2:Y:S02]  /*5b2a0*/  LDL.LU R10, [R1+0x78] ;  /* 0x00007800010a7983 */ /* 0x000ea40000300800 */
[----:B----4-:R-:W-:-:S02]  /*5b2b0*/  IMAD.MOV.U32 R11, RZ, RZ, R29 ;  /* 0x000000ffff0b7224 */ /* 0x010fc400078e001d */
[----:B------:R-:W4:Y:S04]  /*5b2c0*/  LDL.LU R29, [R1+0x4588] ;  /* 0x00458800011d7983 */ /* 0x000f280000300800 */
[----:B--2---:R-:W-:Y:S01]  /*5b2d0*/  STL.64 [R1+0x4528], R10 ;  /* 0x0045280a01007387 */ /* 0x004fe20000100a00 */
[----:B---3--:R0:W-:Y:S03]  /*5b2e0*/  STL.64 [R1+0x4520], R8 ;  /* 0x0045200801007387 */ /* 0x0081e60000100a00 */
[----:B0-----:R-:W2:Y:S01]  /*5b2f0*/  LDL.LU R8, [R1+0x80] ;  /* 0x0000800001087983 */ /* 0x001ea20000300800 */
[----:B------:R-:W2:Y:S02]  /*5b300*/  LDL.LU R9, [R1+0x84] ;  /* 0x0000840001097983 */ /* 0x000ea40000300800 */
[----:B------:R-:W3:Y:S02]  /*5b310*/  LDL.LU R10, [R1+0x88] ;  /* 0x00008800010a7983 */ /* 0x000ee40000300800 */
[----:B------:R-:W3:Y:S01]  /*5b320*/  LDL.LU R11, [R1+0x8c] ;  /* 0x00008c00010b7983 */ /* 0x000ee20000300800 */
[----:B------:R-:W-:Y:S01]  /*5b330*/  HMMA.16816.F32.BF16 R4, R20, R24, R4 ;  /* 0x000000181404723c */ /* 0x000fe20000041804 */
[----:B------:R-:W-:-:S02]  /*5b340*/  IMAD.MOV.U32 R15, RZ, RZ, R24 ;  /* 0x000000ffff0f7224 */ /* 0x000fc400078e0018 */
[----:B------:R-:W-:Y:S01]  /*5b350*/  IMAD.MOV.U32 R14, RZ, RZ, R25 ;  /* 0x000000ffff0e7224 */ /* 0x000fe200078e0019 */
[----:B---3--:R-:W-:Y:S01]  /*5b360*/  STL.64 [R1+0x4540], R10 ;  /* 0x0045400a01007387 */ /* 0x008fe20000100a00 */
[----:B--2---:R0:W-:Y:S03]  /*5b370*/  STL.64 [R1+0x4538], R8 ;  /* 0x0045380801007387 */ /* 0x0041e60000100a00 */
[----:B0-----:R-:W2:Y:S01]  /*5b380*/  LDL.LU R8, [R1+0x90] ;  /* 0x0000900001087983 */ /* 0x001ea20000300800 */
[----:B------:R-:W2:Y:S02]  /*5b390*/  LDL.LU R9, [R1+0x94] ;  /* 0x0000940001097983 */ /* 0x000ea40000300800 */
[----:B------:R-:W2:Y:S11]  /*5b3a0*/  LDL.LU R10, [R1+0x98] ;  /* 0x00009800010a7983 */ /* 0x000eb60000300800 */
[----:B------:R-:W-:Y:S01]  /*5b3b0*/  @!UPT UIADD3 URZ, URZ, URZ, URZ ;  /* 0x0000003f3f3ff290 */ /* 0x000fe2000fffe03f */
[----:B------:R0:W-:Y:S01]  /*5b3c0*/  STL.64 [R1+0xc0], R4 ;  /* 0x0000c00401007387 */ /* 0x0001e20000100a00 */
[----:B------:R-:W-:Y:S04]  /*5b3d0*/  STL.64 [R1+0xc8], R6 ;  /* 0x0000c80601007387 */ /* 0x000fe80000100a00 */
[----:B0-----:R-:W3:Y:S01]  /*5b3e0*/  LDL.LU.64 R4, [R1+0x4580] ;  /* 0x0045800001047983 */ /* 0x001ee20000300a00 */
[----:B------:R-:W3:Y:S02]  /*5b3f0*/  LDL.LU.64 R26, [R1+0x4578] ;  /* 0x00457800011a7983 */ /* 0x000ee40000300a00 */
[----:B------:R-:W3:Y:S02]  /*5b400*/  LDL.LU.64 R24, [R1+0x4570] ;  /* 0x0045700001187983 */ /* 0x000ee40000300a00 */
[C---:B---3--:R-:W-:Y:S11]  /*5b410*/  HMMA.16816.F32.BF16 R24, R20.reuse, R4, R24 ;  /* 0x000000041418723c */ /* 0x048ff60000041818 */
[----:B------:R-:W-:Y:S11]  /*5b420*/  @!UPT UIADD3 URZ, URZ, URZ, URZ ;  /* 0x0000003f3f3ff290 */ /* 0x000ff6000fffe03f */
[----:B------:R-:W-:Y:S01]  /*5b430*/  @!UPT UIADD3 URZ, URZ, URZ, URZ ;  /* 0x0000003f3f3ff290 */ /* 0x000fe2000fffe03f */
[----:B------:R0:W-:Y:S01]  /*5b440*/  STL.64 [R1+0xb0], R24 ;  /* 0x0000b01801007387 */ /* 0x0001e20000100a00 */
[----:B------:R1:W-:Y:S03]  /*5b450*/  STL.64 [R1+0xb8], R26 ;  /* 0x0000b81a01007387 */ /* 0x0003e60000100a00 */
[----:B0-----:R-:W3:Y:S01]  /*5b460*/  LDL.LU.64 R24, [R1+0x4568] ;  /* 0x0045680001187983 */ /* 0x001ee20000300a00 */
[----:B-1----:R-:W-:Y:S02]  /*5b470*/  IMAD.MOV.U32 R26, RZ, RZ, R4 ;  /* 0x000000ffff1a7224 */ /* 0x002fe400078e0004 */
[----:B------:R-:W-:Y:S02]  /*5b480*/  IMAD.MOV.U32 R27, RZ, RZ, R5 ;  /* 0x000000ffff1b7224 */ /* 0x000fe400078e0005 */
[----:B------:R-:W2:Y:S01]  /*5b490*/  LDL.LU.64 R4, [R1+0x4560] ;  /* 0x0045600001047983 */ /* 0x000ea20000300a00 */
[----:B----4-:R-:W-:Y:S01]  /*5b4a0*/  IMAD.MOV.U32 R11, RZ, RZ, R29 ;  /* 0x000000ffff0b7224 */ /* 0x010fe200078e001d */
[----:B--2---:R-:W-:Y:S02]  /*5b4b0*/  HMMA.16816.F32.BF16 R20, R20, R4, R16 ;  /* 0x000000041414723c */ /* 0x004fe40000041810 */
[----:B------:R-:W2:Y:S01]  /*5b4c0*/  LDL.LU.64 R16, [R1+0x4558] ;  /* 0x0045580001107983 */ /* 0x000ea20000300a00 */
[----:B------:R-:W2:Y:S02]  /*5b4d0*/  LDL.LU.64 R6, [R1+0x4550] ;  /* 0x0045500001067983 */ /* 0x000ea40000300a00 */
[----:B------:R-:W2:Y:S11]  /*5b4e0*/  LDL.LU.64 R4, [R1+0x4548] ;  /* 0x0045480001047983 */ /* 0x000eb60000300a00 */
[----:B------:R-:W-:Y:S07]  /*5b4f0*/  @!UPT UIADD3 URZ, URZ, URZ, URZ ;  /* 0x0000003f3f3ff290 */ /* 0x000fee000fffe03f */
[----:B------:R-:W-:Y:S01]  /*5b500*/  STL.64 [R1+0xa0], R20 ;  /* 0x0000a01401007387 */ /* 0x000fe20000100a00 */
[----:B------:R-:W-:Y:S01]  /*5b510*/  STL.64 [R1+0xa8], R22 ;  /* 0x0000a81601007387 */ /* 0x000fe20000100a00 */
        /* <DEDUP_REMOVED lines=16> */
[----:B------:R-:W4:Y:S11]  /*5b620*/  LDL.LU.64 R8, [R1+0x4508] ;  /* 0x0045080001087983 */ /* 0x000f360000300a00 */
        /* <DEDUP_REMOVED lines=16> */
[----:B------:R0:W-:Y:S02]  /*5b730*/  STL [R1+0x58], R18 ;  /* 0x0000581201007387 */ /* 0x0001e40000100800 */
[----:B------:R-:W-:Y:S02]  /*5b740*/  IMAD.MOV.U32 R29, RZ, RZ, R19 ;  /* 0x000000ffff1d7224 */ /* 0x000fe400078e0013 */
[----:B0-----:R-:W4:Y:S01]  /*5b750*/  LDL.LU.64 R18, [R1+0x44e0] ;  /* 0x0044e00001127983 */ /* 0x001f220000300a00 */
[----:B------:R-:W4:Y:S02]  /*5b760*/  LDL.LU.64 R16, [R1+0x44d8] ;  /* 0x0044d80001107983 */ /* 0x000f240000300a00 */
[----:B------:R-:W-:Y:S02]  /*5b770*/  IMAD.MOV.U32 R20, RZ, RZ, R28 ;  /* 0x000000ffff147224 */ /* 0x000fe400078e001c */
[----:B------:R0:W-:Y:S02]  /*5b780*/  STL [R1+0x3c68], R29 ;  /* 0x003c681d01007387 */ /* 0x0001e40000100800 */
[----:B------:R-:W-:Y:S01]  /*5b790*/  IMAD.MOV.U32 R21, RZ, RZ, R0 ;  /* 0x000000ffff157224 */ /* 0x000fe200078e0000 */
[----:B0-----:R-:W3:Y:S01]  /*5b7a0*/  LDL R29, [R1+0x9d0] ;  /* 0x0009d000011d7983 */ /* 0x001ee20000100800 */
[----:B----4-:R-:W-:Y:S11]  /*5b7b0*/  HMMA.16816.F32.BF16 R16, R4, R8, R16 ;  /* 0x000000080410723c */ /* 0x010ff60000041810 */
[----:B------:R-:W-:Y:S11]  /*5b7c0*/  @!UPT UIADD3 URZ, URZ, URZ, URZ ;  /* 0x0000003f3f3ff290 */ /* 0x000ff6000fffe03f */
[----:B------:R-:W-:Y:S02]  /*5b7d0*/  @!UPT UIADD3 URZ, URZ, URZ, URZ ;  /* 0x0000003f3f3ff290 */ /* 0x000fe4000fffe03f */
[----:B------:R-:W-:Y:S02]  /*5b7e0*/  IMAD.MOV.U32 R28, RZ, RZ, R16 ;  /* 0x000000ffff1c7224 */ /* 0x000fe400078e0010 */
[----:B------:R-:W-:Y:S01]  /*5b7f0*/  IMAD.MOV.U32 R25, RZ, RZ, R17 ;  /* 0x000000ffff197224 */ /* 0x000fe200078e0011 */
[----:B------:R-:W4:Y:S01]  /*5b800*/  LDL.LU R16, [R1+0x500] ;  /* 0x0005000001107983 */ /* 0x000f220000300800 */
[----:B------:R-:W-:Y:S02]  /*5b810*/  IMAD.MOV.U32 R24, RZ, RZ, R18 ;  /* 0x000000ffff187224 */ /* 0x000fe400078e0012 */
[----:B------:R-:W4:Y:S02]  /*5b820*/  LDL.LU R17, [R1+0x504] ;  /* 0x0005040001117983 */ /* 0x000f240000300800 */
[----:B------:R-:W-:Y:S01]  /*5b830*/  IMAD.MOV.U32 R0, RZ, RZ, R19 ;  /* 0x000000ffff007224 */ /* 0x000fe200078e0013 */
[----:B------:R-:W2:Y:S01]  /*5b840*/  LDL.LU R18, [R1+0x508] ;  /* 0x0005080001127983 */ /* 0x000ea20000300800 */
[----:B------:R-:W2:Y:S03]  /*5b850*/  LDL.LU R19, [R1+0x50c] ;  /* 0x00050c0001137983 */ /* 0x000ea60000300800 */
[----:B--2---:R-:W-:Y:S01]  /*5b860*/  STL.64 [R1+0x43d8], R18 ;  /* 0x0043d81201007387 */ /* 0x004fe20000100a00 */
[----:B----4-:R0:W-:Y:S02]  /*5b870*/  STL.64 [R1+0x43d0], R16 ;  /* 0x0043d01001007387 */ /* 0x0101e40000100a00 */
        /* <DEDUP_REMOVED lines=9> */
[----:B------:R0:W-:Y:S01]  /*5b910*/  STL [R1+0x3c80], R24 ;  /* 0x003c801801007387 */ /* 0x0001e20000100800 */
[----:B------:R1:W-:Y:S03]  /*5b920*/  STL [R1+0x3c7c], R25 ;  /* 0x003c7c1901007387 */ /* 0x0003e60000100800 */
[----:B--2---:R2:W-:Y:S01]  /*5b930*/  STL.64 [R1+0x43b8], R26 ;  /* 0x0043b81a01007387 */ /* 0x0045e20000100a00 */
[----:B------:R-:W-:Y:S02]  /*5b940*/  STL [R1+0x3c70], R0 ;  /* 0x003c700001007387 */ /* 0x000fe40000100800 */
[----:B------:R-:W-:Y:S01]  /*5b950*/  STL [R1+0x3c6c], R28 ;  /* 0x003c6c1c01007387 */ /* 0x000fe20000100800 */
[----:B----4-:R-:W-:Y:S07]  /*5b960*/  HMMA.16816.F32.BF16 R20, R4, R20, R16 ;  /* 0x000000140414723c */ /* 0x010fee0000041810 */
[----:B------:R-:W-:-:S02]  /*5b970*/  IMAD.MOV.U32 R16, RZ, RZ, R15 ;  /* 0x000000ffff107224 */ /* 0x000fc400078e000f */
[----:B------:R-:W-:Y:S01]  /*5b980*/  IMAD.MOV.U32 R17, RZ, RZ, R14 ;  /* 0x000000ffff117224 */ /* 0x000fe200078e000e */
[----:B------:R-:W4:Y:S01]  /*5b990*/  LDL.LU R15, [R1+0x44c8] ;  /* 0x0044c800010f7983 */ /* 0x000f220000300800 */
[----:B------:R-:W3:Y:S03]  /*5b9a0*/  LDL.LU R14, [R1+0x44c4] ;  /* 0x0044c400010e7983 */ /* 0x000ee60000300800 */
[----:B------:R2:W-:Y:S01]  /*5b9b0*/  STL.64 [R1+0x4408], R16 ;  /* 0x0044081001007387 */ /* 0x0005e20000100a00 */
[----:B0-----:R-:W3:Y:S02]  /*5b9c0*/  LDL.LU R24, [R1+0x4f0] ;  /* 0x0004f00001187983 */ /* 0x001ee40000300800 */
[----:B-1----:R-:W3:Y:S02]  /*5b9d0*/  LDL.LU R25, [R1+0x4f4] ;  /* 0x0004f40001197983 */ /* 0x002ee40000300800 */
[----:B--2---:R-:W2:Y:S01]  /*5b9e0*/  LDL.LU R26, [R1+0x4f8] ;  /* 0x0004f800011a7983 */ /* 0x004ea20000300800 */
[----:B------:R-:W2:Y:S01]  /*5b9f0*/  LDL.LU R27, [R1+0x4fc] ;  /* 0x0004fc00011b7983 */ /* 0x000ea20000300800 */
        /* <DEDUP_REMOVED lines=35> */
[----:B------:R-:W4:Y:S04]  /*5bc30*/  LDL.LU R11, [R1+0x44a8] ;  /* 0x0044a800010b7983 */ /* 0x000f280000300800 */
        /* <DEDUP_REMOVED lines=35> */
[----:B------:R-:W-:Y:S02]  /*5be70*/  IMAD.MOV.U32 R12, RZ, RZ, R20 ;  /* 0x000000ffff0c7224 */ /* 0x000fe400078e0014 */
[----:B------:R-:W-:Y:S01]  /*5be80*/  IMAD.MOV.U32 R13, RZ, RZ, R21 ;  /* 0x000000ffff0d7224 */ /* 0x000fe200078e0015 */
        /* <DEDUP_REMOVED lines=8> */
[----:B----4-:R0:W-:Y:S02]  /*5bf10*/  STL.64 [R1+0x4390], R14 ;  /* 0x0043900e01007387 */ /* 0x0101e40000100a00 */
[----:B------:R-:W-:Y:S01]  /*5bf20*/  STL [R1+0x4388], R13 ;  /* 0x0043880d01007387 */ /* 0x000fe20000100800 */
[----:B0-----:R-:W3:Y:S01]  /*5bf30*/  LDL.64 R14, [R1+0x8] ;  /* 0x00000800010e7983 */ /* 0x001ee20000100a00 */
[----:B------:R-:W-:-:S02]  /*5bf40*/  IMAD.MOV.U32 R9, RZ, RZ, R22 ;  /* 0x000000ffff097224 */ /* 0x000fc400078e0016 */
[----:B------:R-:W0:Y:S01]  /*5bf50*/  LDSM.16.MT88.4 R20, [R29+0x14080] ;  /* 0x014080001d14783b */ /* 0x000e220000004200 */
[----:B---3--:R1:W-:Y:S04]  /*5bf60*/  STL.64 [R1+0x43a8], R14 ;  /* 0x0043a80e01007387 */ /* 0x0083e80000100a00 */
[----:B-1----:R-:W3:Y:S01]  /*5bf70*/  LDL.64 R14, [R1+0x18] ;  /* 0x00001800010e7983 */ /* 0x002ee20000100a00 */
[C---:B--2---:R-:W-:Y:S03]  /*5bf80*/  HMMA.16816.F32.BF16 R16, R4.reuse, R16, R24 ;  /* 0x000000100410723c */ /* 0x044fe60000041818 */
[----:B---3--:R1:W-:Y:S04]  /*5bf90*/  STL.64 [R1+0x43b0], R14 ;  /* 0x0043b00e01007387 */ /* 0x0083e80000100a00 */
[----:B-1----:R-:W2:Y:S01]  /*5bfa0*/  LDL.64 R14, [R1+0x28] ;  /* 0x00002800010e7983 */ /* 0x002ea20000100a00 */
[----:B------:R-:W-:Y:S02]  /*5bfb0*/  STL [R1+0x410c], R9 ;  /* 0x00410c0901007387 */ /* 0x000fe40000100800 */
[----:B0-----:R-:W-:Y:S02]  /*5bfc0*/  STL.64 [R1+0x4298], R22 ;  /* 0x0042981601007387 */ /* 0x001fe40000100a00 */
[----:B------:R0:W-:Y:S02]  /*5bfd0*/  STL.64 [R1+0x4290], R20 ;  /* 0x0042901401007387 */ /* 0x0001e40000100a00 */
[----:B0-----:R-:W3:Y:S01]  /*5bfe0*/  LDL.LU.64 R20, [R1+0x160] ;  /* 0x0001600001147983 */ /* 0x001ee20000300a00 */
[----:B------:R-:W4:Y:S03]  /*5bff0*/  LDL.64 R22, [R1+0x168] ;  /* 0x0001680001167983 */ /* 0x000f260000100a00 */
[----:B----4-:R-:W-:Y:S01]  /*5c000*/  STL [R1+0x42b4], R22 ;  /* 0x0042b41601007387 */ /* 0x010fe20000100800 */
[----:B------:R-:W-:Y:S02]  /*5c010*/  STL [R1+0x42b0], R23 ;  /* 0x0042b01701007387 */ /* 0x000fe40000100800 */
[----:B------:R-:W4:Y:S02]  /*5c020*/  LDL.LU.64 R26, [R1+0x4490] ;  /* 0x00449000011a7983 */ /* 0x000f240000300a00 */
[----:B------:R-:W4:Y:S01]  /*5c030*/  LDL.LU.64 R24, [R1+0x4488] ;  /* 0x0044880001187983 */ /* 0x000f220000300a00 */
        /* <DEDUP_REMOVED lines=55> */
[----:B------:R-:W2:Y:S02]  /*5c3b0*/  LDL.LU.64 R16, [R1+0x43c0] ;  /* 0x0043c00001107983 */ /* 0x000ea40000300a00 */
[----:B------:R-:W3:Y:S11]  /*5c3c0*/  LDL.LU R20, [R1+0x4e0] ;  /* 0x0004e00001147983 */ /* 0x000ef60000300800 */
[----:B------:R-:W-:Y:S08]  /*5c3d0*/  @!UPT UIADD3 URZ, URZ, URZ, URZ ;  /* 0x0000003f3f3ff290 */ /* 0x000ff0000fffe03f */
[----:B------:R0:W-:Y:S01]  /*5c3e0*/  STL.64 [R1+0x500], R4 ;  /* 0x0005000401007387 */ /* 0x0001e20000100a00 */
[----:B------:R1:W-:Y:S02]  /*5c3f0*/  STL.64 [R1+0x508], R6 ;  /* 0x0005080601007387 */ /* 0x0003e40000100a00 */
[----:B------:R-:W3:Y:S02]  /*5c400*/  LDL.LU R21, [R1+0x4e4] ;  /* 0x0004e40001157983 */ /* 0x000ee40000300800 */
[----:B------:R-:W3:Y:S01]  /*5c410*/  LDL.LU R22, [R1+0x4e8] ;  /* 0x0004e80001167983 */ /* 0x000ee20000300800 */
[----:B------:R-:W3:Y:S04]  /*5c420*/  LDL.LU R23, [R1+0x4ec] ;  /* 0x0004ec0001177983 */ /* 0x000ee80000300800 */
        /* <DEDUP_REMOVED lines=10> */
[----:B------:R-:W2:Y:S11]  /*5c4d0*/  LDL.LU R7, [R1+0x4dc] ;  /* 0x0004dc0001077983 */ /* 0x000eb60000300800 */
[----:B------:R-:W-:Y:S02]  /*5c4e0*/  @!UPT UIADD3 URZ, URZ, URZ, URZ ;  /* 0x0000003f3f3ff290 */ /* 0x000fe4000fffe03f */
[----:B------:R0:W-:Y:S01]  /*5c4f0*/  STL.64 [R1+0x4f0], R24 ;  /* 0x0004f01801007387 */ /* 0x0001e20000100a00 */
[----:B------:R1:W-:Y:S02]  /*5c500*/  STL.64 [R1+0x4f8], R26 ;  /* 0x0004f81a01007387 */ /* 0x0003e40000100a00 */
[----:B0-----:R-:W-:Y:S01]  /*5c510*/  IMAD.MOV.U32 R25, RZ, RZ, R14 ;  /* 0x000000ffff197224 */ /* 0x001fe200078e000e */
[----:B-1----:R-:W3:Y:S01]  /*5c520*/  LDL.LU.64 R26, [R1+0x43b8] ;  /* 0x0043b800011a7983 */ /* 0x002ee20000300a00 */
[----:B------:R-:W-:Y:S02]  /*5c530*/  IMAD.MOV.U32 R24, RZ, RZ, R15 ;  /* 0x000000ffff187224 */ /* 0x000fe400078e000f */
[----:B------:R-:W4:Y:S02]  /*5c540*/  LDL.LU.64 R14, [R1+0x43b0] ;  /* 0x0043b000010e7983 */ /* 0x000f240000300a00 */
[C---:B----4-:R-:W-:Y:S01]  /*5c550*/  HMMA.16816.F32.BF16 R20, R16.reuse, R14, R20 ;  /* 0x0000000e1014723c */ /* 0x050fe20000041814 */
[----:B------:R-:W-:Y:S11]  /*5c560*/  IMAD.MOV.U32 R8, RZ, RZ, R15 ;  /* 0x000000ffff087224 */ /* 0x000ff600078e000f */
[----:B------:R-:W-:Y:S11]  /*5c570*/  @!UPT UIADD3 URZ, URZ, URZ, URZ ;  /* 0x0000003f3f3ff290 */ /* 0x000ff6000fffe03f */
[----:B------:R-:W-:Y:S01]  /*5c580*/  STL.64 [R1+0x4e0], R20 ;  /* 0x0004e01401007387 */ /* 0x000fe20000100a00 */
[----:B------:R0:W-:Y:S02]  /*5c590*/  STL.64 [R1+0x4e8], R22 ;  /* 0x0004e81601007387 */ /* 0x0001e40000100a00 */
[----:B0-----:R-:W-:Y:S02]  /*5c5a0*/  IMAD.MOV.U32 R23, RZ, RZ, R14 ;  /* 0x000000ffff177224 */ /* 0x001fe400078e000e */
[----:B------:R-:W2:Y:S02]  /*5c5b0*/  LDL.LU.64 R14, [R1+0x43a8] ;  /* 0x0043a800010e7983 */ /* 0x000ea40000300a00 */
[----:B--2---:R-:W-:Y:S01]  /*5c5c0*/  HMMA.16816.F32.BF16 R4, R16, R14, R4 ;  /* 0x0000000e1004723c */ /* 0x004fe20000041804 */
[----:B------:R-:W-:Y:S02]  /*5c5d0*/  IMAD.MOV.U32 R22, RZ, RZ, R14 ;  /* 0x000000ffff167224 */ /* 0x000fe400078e000e */
[----:B------:R-:W-:Y:S11]  /*5c5e0*/  IMAD.MOV.U32 R12, RZ, RZ, R15 ;  /* 0x000000ffff0c7224 */ /* 0x000ff600078e000f */
[----:B------:R-:W-:Y:S09]  /*5c5f0*/  @!UPT UIADD3 URZ, URZ, URZ, URZ ;  /* 0x0000003f3f3ff290 */ /* 0x000ff2000fffe03f */
[----:B------:R-:W-:Y:S01]  /*5c600*/  STL.64 [R1+0x4d0], R4 ;  /* 0x0004d00401007387 */ /* 0x000fe20000100a00 */
[----:B------:R0:W-:Y:S03]  /*5c610*/  STL.64 [R1+0x4d8], R6 ;  /* 0x0004d80601007387 */ /* 0x0001e60000100a00 */
[----:B0-----:R-:W2:Y:S01]  /*5c620*/  LDL.LU.64 R6, [R1+0x43a0] ;  /* 0x0043a00001067983 */ /* 0x001ea20000300a00 */
[----:B------:R-:W2:Y:S02]  /*5c630*/  LDL.LU.64 R4, [R1+0x4398] ;  /* 0x0043980001047983 */ /* 0x000ea40000300a00 */
[----:B------:R-:W4:Y:S02]  /*5c640*/  LDL.LU.64 R14, [R1+0x4390] ;  /* 0x00439000010e7983 */ /* 0x000f240000300a00 */
[----:B------:R-:W2:Y:S01]  /*5c650*/  LDL.LU R13, [R1+0x4388] ;  /* 0x00438800010d7983 */ /* 0x000ea20000300800 */
[----:B------:R0:W-:Y:S01]  /*5c660*/  STL.64 [R1+0x4360], R22 ;  /* 0x0043601601007387 */ /* 0x0001e20000100a00 */
[----:B------:R-:W3:Y:S02]  /*5c670*/  LDL.LU R20, [R1+0x4c0] ;  /* 0x0004c00001147983 */ /* 0x000ee40000300800 */
[----:B0-----:R-:W-:-:S02]  /*5c680*/  IMAD.MOV.U32 R23, RZ, RZ, R3 ;  /* 0x000000ffff177224 */ /* 0x001fc400078e0003 */
[----:B----4-:R-:W-:Y:S02]  /*5c690*/  IMAD.MOV.U32 R21, RZ, RZ, R14 ;  /* 0x000000ffff157224 */ /* 0x010fe400078e000e */
[----:B------:R-:W-:Y:S01]  /*5c6a0*/  IMAD.MOV.U32 R22, RZ, RZ, R15 ;  /* 0x000000ffff167224 */ /* 0x000fe200078e000f */
[----:B------:R-:W2:Y:S01]  /*5c6b0*/  LDL.LU R14, [R1+0x4384] ;  /* 0x00438400010e7983 */ /* 0x000ea20000300800 */
[----:B------:R-:W2:Y:S05]  /*5c6c0*/  LDL.LU R15, [R1+0x4380] ;  /* 0x00438000010f7983 */ /* 0x000eaa0000300800 */
[----:B---3--:R-:W-:Y:S11]  /*5c6d0*/  HMMA.16816.F32.BF16 R20, R16, R26, R20 ;  /* 0x0000001a1014723c */ /* 0x008ff60000041814 */
[----:B------:R-:W-:Y:S11]  /*5c6e0*/  @!UPT UIADD3 URZ, URZ, URZ, URZ ;  /* 0x0000003f3f3ff290 */ /* 0x000ff6000fffe03f */
[----:B------:R-:W-:Y:S01]  /*5c6f0*/  @!UPT UIADD3 URZ, URZ, URZ, URZ ;  /* 0x0000003f3f3ff290 */ /* 0x000fe2000fffe03f */
[----:B------:R-:W-:Y:S01]  /*5c700*/  STL.64 [R1+0x4c0], R20 ;  /* 0x0004c01401007387 */ /* 0x000fe20000100a00 */
[----:B------:R-:W-:Y:S02]  /*5c710*/  STL [R1+0x4c8], R22 ;  /* 0x0004c81601007387 */ /* 0x000fe40000100800 */
[----:B------:R0:W-:Y:S02]  /*5c720*/  STL.64 [R1+0x4248], R26 ;  /* 0x0042481a01007387 */ /* 0x0001e40000100a00 */
[----:B------:R-:W-:Y:S01]  /*5c730*/  STL.64 [R1+0x42b8], R24 ;  /* 0x0042b81801007387 */ /* 0x000fe20000100a00 */
[----:B0-----:R-:W3:Y:S01]  /*5c740*/  LDL.64 R26, [R1+0x188] ;  /* 0x00018800011a7983 */ /* 0x001ee20000100a00 */
[----:B------:R-:W-:-:S03]  /*5c750*/  IMAD.MOV.U32 R3, RZ, RZ, R23 ;  /* 0x000000ffff037224 */ /* 0x000fc600078e0017 */
[----:B---3--:R0:W-:Y:S04]  /*5c760*/  STL.64 [R1+0x42c8], R26 ;  /* 0x0042c81a01007387 */ /* 0x0081e80000100a00 */
[----:B0-----:R-:W3:Y:S04]  /*5c770*/  LDL R26, [R1+0x198] ;  /* 0x00019800011a7983 */ /* 0x001ee80000100800 */
[----:B------:R-:W3:Y:S01]  /*5c780*/  LDL R27, [R1+0x19c] ;  /* 0x00019c00011b7983 */ /* 0x000ee20000100800 */
[----:B--2---:R-:W-:Y:S03]  /*5c790*/  HMMA.16816.F32.BF16 R4, R16, R14, R4 ;  /* 0x0000000e1004723c */ /* 0x004fe60000041804 */
[----:B---3--:R0:W-:Y:S01]  /*5c7a0*/  STL.64 [R1+0x42e0], R26 ;  /* 0x0042e01a01007387 */ /* 0x0081e20000100a00 */
[----:B------:R-:W-:Y:S03]  /*5c7b0*/  STL [R1+0x3b30], R3 ;  /* 0x003b300301007387 */ /* 0x000fe60000100800 */
[----:B0-----:R-:W2:Y:S04]  /*5c7c0*/  LDL.64 R26, [R1+0x1a8] ;  /* 0x0001a800011a7983 */ /* 0x001ea80000100a00 */
[----:B--2---:R0:W-:Y:S11]  /*5c7d0*/  STL.64 [R1+0x42f8], R26 ;  /* 0x0042f81a01007387 */ /* 0x0041f60000100a00 */
[----:B------:R-:W-:Y:S01]  /*5c7e0*/  @!UPT UIADD3 URZ, URZ, URZ, URZ ;  /* 0x0000003f3f3ff290 */ /* 0x000fe2000fffe03f */
[----:B------:R-:W-:Y:S02]  /*5c7f0*/  STL.64 [R1+0x4b0], R4 ;  /* 0x0004b00401007387 */ /* 0x000fe40000100a00 */
[----:B------:R-:W-:Y:S01]  /*5c800*/  STL.64 [R1+0x4b8], R6 ;  /* 0x0004b80601007387 */ /* 0x000fe20000100a00 */
[----:B0-----:R-:W2:Y:S04]  /*5c810*/  LDL R26, [R1+0x1b8] ;  /* 0x0001b800011a7983 */ /* 0x001ea80000100800 */
[----:B------:R-:W2:Y:S04]  /*5c820*/  LDL R27, [R1+0x1bc] ;  /* 0x0001bc00011b7983 */ /* 0x000ea80000100800 */
[----:B--2---:R-:W-:Y:S01]  /*5c830*/  STL.64 [R1+0x4310], R26 ;  /* 0x0043101a01007387 */ /* 0x004fe20000100a00 */
[----:B------:R-:W-:Y:S02]  /*5c840*/  STL.64 [R1+0x4240], R14 ;  /* 0x0042400e01007387 */ /* 0x000fe40000100a00 */
[----:B------:R-:W-:Y:S02]  /*5c850*/  STL [R1+0x4238], R13 ;  /* 0x0042380d01007387 */ /* 0x000fe40000100800 */
[----:B------:R0:W-:Y:S02]  /*5c860*/  STL [R1+0x42c0], R12 ;  /* 0x0042c00c01007387 */ /* 0x0001e40000100800 */
[----:B0-----:R-:W2:Y:S01]  /*5c870*/  LDL.LU R12, [R1+0x7c0] ;  /* 0x0007c000010c7983 */ /* 0x001ea20000300800 */
[----:B------:R-:W2:Y:S02]  /*5c880*/  LDL.LU R13, [R1+0x7c4] ;  /* 0x0007c400010d7983 */ /* 0x000ea40000300800 */
[----:B------:R-:W3:Y:S02]  /*5c890*/  LDL.LU R14, [R1+0x7c8] ;  /* 0x0007c800010e7983 */ /* 0x000ee40000300800 */
[----:B------:R-:W3:Y:S01]  /*5c8a0*/  LDL.LU R15, [R1+0x7cc] ;  /* 0x0007cc00010f7983 */ /* 0x000ee20000300800 */
[----:B------:R-:W4:Y:S04]  /*5c8b0*/  LDL.64 R26, [R1+0x1c8] ;  /* 0x0001c800011a7983 */ /* 0x000f280000100a00 */
[----:B----4-:R-:W-:Y:S01]  /*5c8c0*/  STL.64 [R1+0x4328], R26 ;  /* 0x0043281a01007387 */ /* 0x010fe20000100a00 */
[----:B---3--:R0:W-:Y:S02]  /*5c8d0*/  STL.64 [R1+0x42d8], R14 ;  /* 0x0042d80e01007387 */ /* 0x0081e40000100a00 */
[----:B--2---:R1:W-:Y:S02]  /*5c8e0*/  STL.64 [R1+0x42d0], R12 ;  /* 0x0042d00c01007387 */ /* 0x0043e40000100a00 */
[----:B0-----:R-:W-:Y:S01]  /*5c8f0*/  IMAD.MOV.U32 R14, RZ, RZ, R10 ;  /* 0x000000ffff0e7224 */ /* 0x001fe200078e000a */
[----:B-1----:R-:W2:Y:S01]  /*5c900*/  LDL.LU R12, [R1+0x7d0] ;  /* 0x0007d000010c7983 */ /* 0x002ea20000300800 */
[----:B------:R-:W2:Y:S02]  /*5c910*/  LDL.LU R13, [R1+0x7d4] ;  /* 0x0007d400010d7983 */ /* 0x000ea40000300800 */
[----:B------:R-:W3:Y:S02]  /*5c920*/  LDL.LU R10, [R1+0x437c] ;  /* 0x00437c00010a7983 */ /* 0x000ee40000300800 */
[----:B------:R-:W-:-:S02]  /*5c930*/  IMAD.MOV.U32 R15, RZ, RZ, R11 ;  /* 0x000000ffff0f7224 */ /* 0x000fc400078e000b */
[----:B------:R-:W4:Y:S01]  /*5c940*/  LDL.LU R11, [R1+0x4378] ;  /* 0x00437800010b7983 */ /* 0x000f220000300800 */
[----:B------:R-:W2:Y:S02]  /*5c950*/  LDL R26, [R1+0x1d8] ;  /* 0x0001d800011a7983 */ /* 0x000ea40000100800 */
[----:B------:R-:W2:Y:S02]  /*5c960*/  LDL R27, [R1+0x1dc] ;  /* 0x0001dc00011b7983 */ /* 0x000ea40000100800 */
[----:B------:R-:W3:Y:S01]  /*5c970*/  LDL.LU R4, [R1+0x4a0] ;  /* 0x0004a00001047983 */ /* 0x000ee20000300800 */
[----:B------:R-:W3:Y:S01]  /*5c980*/  LDL.LU R5, [R1+0x4a4] ;  /* 0x0004a40001057983 */ /* 0x000ee20000300800 */
[----:B------:R-:W3:Y:S02]  /*5c990*/  LDL.LU R6, [R1+0x4a8] ;  /* 0x0004a80001067983 */ /* 0x000ee40000300800 */
[----:B------:R-:W3:Y:S01]  /*5c9a0*/  LDL.LU R7, [R1+0x4ac] ;  /* 0x0004ac0001077983 */ /* 0x000ee20000300800 */
[----:B--2---:R0:W-:Y:S04]  /*5c9b0*/  STL.64 [R1+0x4340], R26 ;  /* 0x0043401a01007387 */ /* 0x0041e80000100a00 */
[----:B0-----:R-:W2:Y:S04]  /*5c9c0*/  LDL.64 R26, [R1+0x1e8] ;  /* 0x0001e800011a7983 */ /* 0x001ea80000100a00 */
[----:B--2---:R-:W-:Y:S01]  /*5c9d0*/  STL.64 [R1+0x4358], R26 ;  /* 0x0043581a01007387 */ /* 0x004fe20000100a00 */
[----:B------:R-:W-:Y:S02]  /*5c9e0*/  STL.64 [R1+0x42f0], R14 ;  /* 0x0042f00e01007387 */ /* 0x000fe40000100a00 */
[----:B------:R0:W-:Y:S02]  /*5c9f0*/  STL.64 [R1+0x42e8], R12 ;  /* 0x0042e80c01007387 */ /* 0x0001e40000100a00 */
        /* <DEDUP_REMOVED lines=8> */
[----:B------:R-:W3:Y:S04]  /*5ca80*/  LDL.64 R26, [R1+0x38] ;  /* 0x00003800011a7983 */ /* 0x000ee80000100a00 */
[----:B--2---:R-:W-:Y:S01]  /*5ca90*/  STL.64 [R1+0x4308], R14 ;  /* 0x0043080e01007387 */ /* 0x004fe20000100a00 */
[----:B------:R0:W-:Y:S03]  /*5caa0*/  STL.64 [R1+0x4300], R12 ;  /* 0x0043000c01007387 */ /* 0x0001e60000100a00 */
[----:B0-----:R-:W2:Y:S01]  /*5cab0*/  LDL.LU R12, [R1+0x7f0] ;  /* 0x0007f000010c7983 */ /* 0x001ea20000300800 */
[----:B------:R-:W2:Y:S02]  /*5cac0*/  LDL.LU R13, [R1+0x7f4] ;  /* 0x0007f400010d7983 */ /* 0x000ea40000300800 */
[----:B----4-:R-:W-:-:S02]  /*5cad0*/  IMAD.MOV.U32 R14, RZ, RZ, R11 ;  /* 0x000000ffff0e7224 */ /* 0x010fc400078e000b */
[----:B---3--:R-:W-:Y:S01]  /*5cae0*/  IMAD.MOV.U32 R15, RZ, RZ, R10 ;  /* 0x000000ffff0f7224 */ /* 0x008fe200078e000a */
[----:B------:R-:W3:Y:S01]  /*5caf0*/  LDL.LU R11, [R1+0x4374] ;  /* 0x00437400010b7983 */ /* 0x000ee20000300800 */
[----:B------:R-:W4:Y:S03]  /*5cb00*/  LDL.LU R10, [R1+0x4370] ;  /* 0x00437000010a7983 */ /* 0x000f260000300800 */
[----:B------:R-:W-:Y:S04]  /*5cb10*/  STL.64 [R1+0x4320], R14 ;  /* 0x0043200e01007387 */ /* 0x000fe80000100a00 */
[----:B--2---:R0:W-:Y:S04]  /*5cb20*/  STL.64 [R1+0x4318], R12 ;  /* 0x0043180c01007387 */ /* 0x0041e80000100a00 */
[----:B0-----:R-:W2:Y:S01]  /*5cb30*/  LDL.LU R12, [R1+0x800] ;  /* 0x00080000010c7983 */ /* 0x001ea20000300800 */
[----:B------:R-:W2:Y:S02]  /*5cb40*/  LDL.LU R13, [R1+0x804] ;  /* 0x00080400010d7983 */ /* 0x000ea40000300800 */
[----:B------:R-:W2:Y:S02]  /*5cb50*/  LDL.LU R14, [R1+0x808] ;  /* 0x00080800010e7983 */ /* 0x000ea40000300800 */
[----:B------:R-:W2:Y:S02]  /*5cb60*/  LDL.LU R15, [R1+0x80c] ;  /* 0x00080c00010f7983 */ /* 0x000ea40000300800 */
[----:B--2---:R4:W-:Y:S01]  /*5cb70*/  STL.64 [R1+0x4338], R14 ;  /* 0x0043380e01007387 */ /* 0x0049e20000100a00 */
[----:B------:R0:W-:Y:S02]  /*5cb80*/  STL.64 [R1+0x4330], R12 ;  /* 0x0043300c01007387 */ /* 0x0001e40000100a00 */
[----:B----4-:R-:W-:Y:S01]  /*5cb90*/  IMAD.MOV.U32 R14, RZ, RZ, R10 ;  /* 0x000000ffff0e7224 */ /* 0x010fe200078e000a */
[----:B0-----:R-:W2:Y:S01]  /*5cba0*/  LDL.LU R12, [R1+0x810] ;  /* 0x00081000010c7983 */ /* 0x001ea20000300800 */
[----:B------:R-:W2:Y:S02]  /*5cbb0*/  LDL.LU R13, [R1+0x814] ;  /* 0x00081400010d7983 */ /* 0x000ea40000300800 */
[----:B------:R-:W4:Y:S02]  /*5cbc0*/  LDL.LU R10, [R1+0x436c] ;  /* 0x00436c00010a7983 */ /* 0x000f240000300800 */
[----:B---3--:R-:W-:-:S02]  /*5cbd0*/  IMAD.MOV.U32 R15, RZ, RZ, R11 ;  /* 0x000000ffff0f7224 */ /* 0x008fc400078e000b */
[----:B------:R-:W4:Y:S03]  /*5cbe0*/  LDL.LU R11, [R1+0x4368] ;  /* 0x00436800010b7983 */ /* 0x000f260000300800 */
[----:B------:R-:W-:Y:S01]  /*5cbf0*/  STL.64 [R1+0x4350], R14 ;  /* 0x0043500e01007387 */ /* 0x000fe20000100a00 */
[C---:B------:R-:W-:Y:S08]  /*5cc00*/  HMMA.16816.F32.BF16 R20, R16.reuse, R26, R20 ;  /* 0x0000001a1014723c */ /* 0x040ff00000041814 */
[----:B----4-:R-:W-:Y:S01]  /*5cc10*/  HMMA.16816.F32.BF16 R4, R16, R10, R4 ;  /* 0x0000000a1004723c */ /* 0x010fe20000041804 */
[----:B--2---:R0:W-:Y:S04]  /*5cc20*/  STL.64 [R1+0x4348], R12 ;  /* 0x0043480c01007387 */ /* 0x0041e80000100a00 */
[----:B0-----:R-:W2:Y:S01]  /*5cc30*/  LDL.LU R12, [R1+0x820] ;  /* 0x00082000010c7983 */ /* 0x001ea20000300800 */
[----:B------:R-:W2:Y:S02]  /*5cc40*/  LDL.LU R13, [R1+0x824] ;  /* 0x00082400010d7983 */ /* 0x000ea40000300800 */
[----:B------:R-:W2:Y:S02]  /*5cc50*/  LDL.LU R14, [R1+0x828] ;  /* 0x00082800010e7983 */ /* 0x000ea40000300800 */
[----:B------:R-:W2:Y:S11]  /*5cc60*/  LDL.LU R15, [R1+0x82c] ;  /* 0x00082c00010f7983 */ /* 0x000eb60000300800 */
[----:B------:R-:W-:Y:S02]  /*5cc70*/  @!UPT UIADD3 URZ, URZ, URZ, URZ ;  /* 0x0000003f3f3ff290 */ /* 0x000fe4000fffe03f */
[----:B------:R-:W-:Y:S01]  /*5cc80*/  STL.64 [R1+0x4a0], R4 ;  /* 0x0004a00401007387 */ /* 0x000fe20000100a00 */
[----:B------:R-:W-:Y:S02]  /*5cc90*/  STL.64 [R1+0x4a8], R6 ;  /* 0x0004a80601007387 */ /* 0x000fe40000100a00 */
[----:B------:R-:W0:Y:S04]  /*5cca0*/  LDSM.16.MT88.4 R4, [R29+0x14100] ;  /* 0x014100001d04783b */ /* 0x000e280000004200 */
[----:B------:R-:W-:Y:S01]  /*5ccb0*/  STL [R1+0x42a8], R29 ;  /* 0x0042a81d01007387 */ /* 0x000fe20000100800 */
[----:B0-----:R0:W-:Y:S01]  /*5ccc0*/  STL.64 [R1+0x4168], R6 ;  /* 0x0041680601007387 */ /* 0x0011e20000100a00 */
[----:B------:R-:W-:Y:S03]  /*5ccd0*/  STL.64 [R1+0x4160], R4 ;  /* 0x0041600401007387 */ /* 0x000fe60000100a00 */
[----:B0-----:R-:W3:Y:S04]  /*5cce0*/  LDL R6, [R1+0x178] ;  /* 0x0001780001067983 */ /* 0x001ee80000100800 */
[----:B------:R-:W3:Y:S01]  /*5ccf0*/  LDL R7, [R1+0x17c] ;  /* 0x00017c0001077983 */ /* 0x000ee20000100800 */
[----:B------:R0:W-:Y:S02]  /*5cd00*/  STL.64 [R1+0x8e0], R20 ;  /* 0x0008e01401007387 */ /* 0x0001e40000100a00 */
[----:B------:R1:W-:Y:S02]  /*5cd10*/  STL.64 [R1+0x8e8], R22 ;  /* 0x0008e81601007387 */ /* 0x0003e40000100a00 */
[----:B0-----:R-:W-:Y:S01]  /*5cd20*/  IMAD.MOV.U32 R21, RZ, RZ, R26 ;  /* 0x000000ffff157224 */ /* 0x001fe200078e001a */
[----:B-1----:R-:W4:Y:S01]  /*5cd30*/  LDL.LU.64 R22, [R1+0x4360] ;  /* 0x0043600001167983 */ /* 0x002f220000300a00 */
[----:B------:R-:W-:-:S02]  /*5cd40*/  IMAD.MOV.U32 R20, RZ, RZ, R27 ;  /* 0x000000ffff147224 */ /* 0x000fc400078e001b */
        /* <DEDUP_REMOVED lines=52> */
[----:B------:R0:W-:Y:S01]  /*5d090*/  STL.64 [R1+0x870], R12 ;  /* 0x0008700c01007387 */ /* 0x0001e20000100a00 */
[----:B------:R1:W-:Y:S03]  /*5d0a0*/  STL.64 [R1+0x878], R14 ;  /* 0x0008780e01007387 */ /* 0x0003e60000100a00 */
[----:B0-----:R-:W2:Y:S01]  /*5d0b0*/  LDL.LU R12, [R1+0x42c0] ;  /* 0x0042c000010c7983 */ /* 0x001ea20000300800 */
[----:B------:R-:W-:Y:S02]  /*5d0c0*/  IMAD.MOV.U32 R9, RZ, RZ, R26 ;  /* 0x000000ffff097224 */ /* 0x000fe400078e001a */
[----:B------:R-:W-:Y:S02]  /*5d0d0*/  IMAD.MOV.U32 R5, RZ, RZ, R27 ;  /* 0x000000ffff057224 */ /* 0x000fe400078e001b */
[----:B----4-:R-:W-:Y:S01]  /*5d0e0*/  IMAD.MOV.U32 R26, RZ, RZ, R22 ;  /* 0x000000ffff1a7224 */ /* 0x010fe200078e0016 */
[----:B------:R-:W4:Y:S01]  /*5d0f0*/  LDL.LU.64 R24, [R1+0x42b8] ;  /* 0x0042b80001187983 */ /* 0x000f220000300a00 */
[----:B------:R-:W3:Y:S02]  /*5d100*/  LDL.LU R22, [R1+0x42b4] ;  /* 0x0042b40001167983 */ /* 0x000ee40000300800 */
[----:B--2---:R-:W-:-:S05]  /*5d110*/  IMAD.MOV.U32 R27, RZ, RZ, R12 ;  /* 0x000000ffff1b7224 */ /* 0x004fca00078e000c */
[----:B------:R0:W-:Y:S01]  /*5d120*/  STL.64 [R1+0x4260], R26 ;  /* 0x0042601a01007387 */ /* 0x0001e20000100a00 */
[----:B------:R-:W2:Y:S02]  /*5d130*/  LDL.LU R12, [R1+0x450] ;  /* 0x00045000010c7983 */ /* 0x000ea40000300800 */
[----:B------:R-:W2:Y:S02]  /*5d140*/  LDL.LU R13, [R1+0x454] ;  /* 0x00045400010d7983 */ /* 0x000ea40000300800 */
[----:B-1----:R-:W2:Y:S01]  /*5d150*/  LDL.LU R14, [R1+0x458] ;  /* 0x00045800010e7983 */ /* 0x002ea20000300800 */
[----:B------:R-:W2:Y:S01]  /*5d160*/  LDL.LU R15, [R1+0x45c] ;  /* 0x00045c00010f7983 */ /* 0x000ea20000300800 */
[----:B0-----:R-:W-:Y:S02]  /*5d170*/  IMAD.MOV.U32 R26, RZ, RZ, R23 ;  /* 0x000000ffff1a7224 */ /* 0x001fe400078e0017 */
        /* <DEDUP_REMOVED lines=10> */
[----:B----4-:R-:W-:-:S02]  /*5d220*/  IMAD.MOV.U32 R26, RZ, RZ, R25 ;  /* 0x000000ffff1a7224 */ /* 0x010fc400078e0019 */
[----:B------:R-:W-:-:S05]  /*5d230*/  IMAD.MOV.U32 R27, RZ, RZ, R24 ;  /* 0x000000ffff1b7224 */ /* 0x000fca00078e0018 */
[----:B------:R0:W-:Y:S01]  /*5d240*/  STL.64 [R1+0x42a0], R26 ;  /* 0x0042a01a01007387 */ /* 0x0001e20000100a00 */
[----:B------:R-:W4:Y:S02]  /*5d250*/  LDL.LU R24, [R1+0x490] ;  /* 0x0004900001187983 */ /* 0x000f240000300800 */
[----:B------:R-:W4:Y:S01]  /*5d260*/  LDL.LU R25, [R1+0x494] ;  /* 0x0004940001197983 */ /* 0x000f220000300800 */
[----:B0-----:R-:W4:Y:S01]  /*5d270*/  LDL.LU R26, [R1+0x498] ;  /* 0x00049800011a7983 */ /* 0x001f220000300800 */
[----:B------:R-:W4:Y:S03]  /*5d280*/  LDL.LU R27, [R1+0x49c] ;  /* 0x00049c00011b7983 */ /* 0x000f260000300800 */
        /* <DEDUP_REMOVED lines=12> */
[----:B------:R-:W-:Y:S01]  /*5d350*/  STL.64 [R1+0x4230], R10 ;  /* 0x0042300a01007387 */ /* 0x000fe20000100a00 */
[----:B---3--:R0:W-:Y:S03]  /*5d360*/  STL.64 [R1+0x4228], R8 ;  /* 0x0042280801007387 */ /* 0x0081e60000100a00 */
[----:B0-----:R-:W3:Y:S01]  /*5d370*/  LDL.LU R8, [R1+0x7b0] ;  /* 0x0007b00001087983 */ /* 0x001ee20000300800 */
[----:B------:R-:W3:Y:S02]  /*5d380*/  LDL.LU R9, [R1+0x7b4] ;  /* 0x0007b40001097983 */ /* 0x000ee40000300800 */
[----:B------:R-:W3:Y:S02]  /*5d390*/  LDL.LU R10, [R1+0x7b8] ;  /* 0x0007b800010a7983 */ /* 0x000ee40000300800 */
[----:B------:R-:W3:Y:S02]  /*5d3a0*/  LDL.LU R11, [R1+0x7bc] ;  /* 0x0007bc00010b7983 */ /* 0x000ee40000300800 */
[C---:B---3--:R-:W-:Y:S11]  /*5d3b0*/  HMMA.16816.F32.BF16 R8, R16.reuse, R6, R8 ;  /* 0x000000061008723c */ /* 0x048ff60000041808 */
[----:B------:R-:W-:Y:S11]  /*5d3c0*/  @!UPT UIADD3 URZ, URZ, URZ, URZ ;  /* 0x0000003f3f3ff290 */ /* 0x000ff6000fffe03f */
[----:B------:R-:W-:Y:S01]  /*5d3d0*/  @!UPT UIADD3 URZ, URZ, URZ, URZ ;  /* 0x0000003f3f3ff290 */ /* 0x000fe2000fffe03f */
[----:B------:R0:W-:Y:S01]  /*5d3e0*/  STL.64 [R1+0x860], R8 ;  /* 0x0008600801007387 */ /* 0x0001e20000100a00 */
[----:B------:R1:W-:Y:S03]  /*5d3f0*/  STL.64 [R1+0x868], R10 ;  /* 0x0008680a01007387 */ /* 0x0003e60000100a00 */
[----:B0-----:R-:W3:Y:S01]  /*5d400*/  LDL.LU R8, [R1+0x440] ;  /* 0x0004400001087983 */ /* 0x001ee20000300800 */
[----:B------:R-:W3:Y:S02]  /*5d410*/  LDL.LU R9, [R1+0x444] ;  /* 0x0004440001097983 */ /* 0x000ee40000300800 */
[----:B-1----:R-:W3:Y:S02]  /*5d420*/  LDL.LU R10, [R1+0x448] ;  /* 0x00044800010a7983 */ /* 0x002ee40000300800 */
[----:B------:R-:W3:Y:S01]  /*5d430*/  LDL.LU R11, [R1+0x44c] ;  /* 0x00044c00010b7983 */ /* 0x000ee20000300800 */
[----:B------:R-:W-:Y:S01]  /*5d440*/  STL.64 [R1+0x4178], R6 ;  /* 0x0041780601007387 */ /* 0x000fe20000100a00 */
[----:B------:R0:W-:Y:S03]  /*5d450*/  STL.64 [R1+0x41f0], R4 ;  /* 0x0041f00401007387 */ /* 0x0001e60000100a00 */
[----:B0-----:R-:W2:Y:S01]  /*5d460*/  LDL.LU R4, [R1+0x780] ;  /* 0x0007800001047983 */ /* 0x001ea20000300800 */
[----:B------:R-:W2:Y:S02]  /*5d470*/  LDL.LU R5, [R1+0x784] ;  /* 0x0007840001057983 */ /* 0x000ea40000300800 */
[----:B------:R-:W2:Y:S02]  /*5d480*/  LDL.LU R6, [R1+0x788] ;  /* 0x0007880001067983 */ /* 0x000ea40000300800 */
[----:B------:R-:W2:Y:S01]  /*5d490*/  LDL.LU R7, [R1+0x78c] ;  /* 0x00078c0001077983 */ /* 0x000ea20000300800 */
[----:B----4-:R-:W-:Y:S01]  /*5d4a0*/  HMMA.16816.F32.BF16 R16, R16, R22, R24 ;  /* 0x000000161010723c */ /* 0x010fe20000041818 */
[----:B--2---:R0:W-:Y:S01]  /*5d4b0*/  STL.64 [R1+0x4200], R6 ;  /* 0x0042000601007387 */ /* 0x0041e20000100a00 */
[----:B------:R1:W-:Y:S02]  /*5d4c0*/  STL.64 [R1+0x41f8], R4 ;  /* 0x0041f80401007387 */ /* 0x0003e40000100a00 */
[----:B0-----:R-:W-:-:S02]  /*5d4d0*/  IMAD.MOV.U32 R6, RZ, RZ, R29 ;  /* 0x000000ffff067224 */ /* 0x001fc400078e001d */
[----:B------:R-:W-:Y:S01]  /*5d4e0*/  IMAD.MOV.U32 R7, RZ, RZ, R28 ;  /* 0x000000ffff077224 */ /* 0x000fe200078e001c */
[----:B------:R-:W2:Y:S01]  /*5d4f0*/  LDL.LU R29, [R1+0x42a8] ;  /* 0x0042a800011d7983 */ /* 0x000ea20000300800 */
[----:B-1----:R-:W-:-:S03]  /*5d500*/  IMAD.MOV.U32 R5, RZ, RZ, R22 ;  /* 0x000000ffff057224 */ /* 0x002fc600078e0016 */
[----:B------:R0:W-:Y:S01]  /*5d510*/  STL.64 [R1+0x4210], R6 ;  /* 0x0042100601007387 */ /* 0x0001e20000100a00 */
[----:B------:R-:W4:Y:S11]  /*5d520*/  LDL.LU.64 R26, [R1+0x42a0] ;  /* 0x0042a000011a7983 */ /* 0x000f360000300a00 */
[----:B------:R1:W-:Y:S02]  /*5d530*/  STL.64 [R1+0x490], R16 ;  /* 0x0004901001007387 */ /* 0x0003e40000100a00 */
[----:B------:R-:W-:Y:S01]  /*5d540*/  IMAD.MOV.U32 R4, RZ, RZ, R23 ;  /* 0x000000ffff047224 */ /* 0x000fe200078e0017 */
[----:B------:R1:W-:Y:S01]  /*5d550*/  STL.64 [R1+0x498], R18 ;  /* 0x0004981201007387 */ /* 0x0003e20000100a00 */
[----:B------:R-:W4:Y:S02]  /*5d560*/  LDL.LU.64 R22, [R1+0x4298] ;  /* 0x0042980001167983 */ /* 0x000f240000300a00 */
[----:B0-----:R-:W-:-:S02]  /*5d570*/  IMAD.MOV.U32 R6, RZ, RZ, R21 ;  /* 0x000000ffff067224 */ /* 0x001fc400078e0015 */
[----:B------:R-:W-:Y:S02]  /*5d580*/  IMAD.MOV.U32 R7, RZ, RZ, R20 ;  /* 0x000000ffff077224 */ /* 0x000fe400078e0014 */
[----:B------:R-:W4:Y:S01]  /*5d590*/  LDL.LU.64 R20, [R1+0x4290] ;  /* 0x0042900001147983 */ /* 0x000f220000300a00 */
[----:B-1----:R-:W2:Y:S02]  /*5d5a0*/  LDL.LU R16, [R1+0x430] ;  /* 0x0004300001107983 */ /* 0x002ea40000300800 */
[----:B------:R-:W2:Y:S02]  /*5d5b0*/  LDL.LU R17, [R1+0x434] ;  /* 0x0004340001117983 */ /* 0x000ea40000300800 */
[----:B------:R-:W2:Y:S01]  /*5d5c0*/  LDL.LU R18, [R1+0x438] ;  /* 0x0004380001127983 */ /* 0x000ea20000300800 */
[----:B------:R-:W2:Y:S01]  /*5d5d0*/  LDL.LU R19, [R1+0x43c] ;  /* 0x00043c0001137983 */ /* 0x000ea20000300800 */
        /* <DEDUP_REMOVED lines=21> */
[C---:B----4-:R-:W-:Y:S11]  /*5d730*/  HMMA.16816.F32.BF16 R12, R20.reuse, R26, R12 ;  /* 0x0000001a140c723c */ /* 0x050ff6000004180c */
[----:B------:R-:W-:Y:S11]  /*5d740*/  @!UPT UIADD3 URZ, URZ, URZ, URZ ;  /* 0x0000003f3f3ff290 */ /* 0x000ff6000fffe03f */
[----:B------:R-:W-:Y:S01]  /*5d750*/  @!UPT UIADD3 URZ, URZ, URZ, URZ ;  /* 0x0000003f3f3ff290 */ /* 0x000fe2000fffe03f */
[----:B------:R-:W-:Y:S01]  /*5d760*/  STL.64 [R1+0x450], R12 ;  /* 0x0004500c01007387 */ /* 0x000fe20000100a00 */
[----:B------:R0:W-:Y:S03]  /*5d770*/  STL.64 [R1+0x458], R14 ;  /* 0x0004580e01007387 */ /* 0x0001e60000100a00 */
[----:B0-----:R-:W3:Y:S01]  /*5d780*/  LDL.LU.64 R14, [R1+0x4240] ;  /* 0x00424000010e7983 */ /* 0x001ee20000300a00 */
[----:B------:R-:W4:Y:S02]  /*5d790*/  LDL.LU R13, [R1+0x4238] ;  /* 0x00423800010d7983 */ /* 0x000f240000300800 */
[----:B------:R0:W-:Y:S02]  /*5d7a0*/  STL.64 [R1+0x4208], R26 ;  /* 0x0042081a01007387 */ /* 0x0001e40000100a00 */
[----:B------:R-:W2:Y:S01]  /*5d7b0*/  LDL.LU R24, [R1+0x790] ;  /* 0x0007900001187983 */ /* 0x000ea20000300800 */
[----:B------:R-:W2:Y:S04]  /*5d7c0*/  LDL.LU R25, [R1+0x794] ;  /* 0x0007940001197983 */ /* 0x000ea80000300800 */
[----:B0-----:R-:W2:Y:S01]  /*5d7d0*/  LDL.LU R26, [R1+0x798] ;  /* 0x00079800011a7983 */ /* 0x001ea20000300800 */
[----:B------:R-:W2:Y:S01]  /*5d7e0*/  LDL.LU R27, [R1+0x79c] ;  /* 0x00079c00011b7983 */ /* 0x000ea20000300800 */
[C---:B---3--:R-:W-:Y:S02]  /*5d7f0*/  HMMA.16816.F32.BF16 R8, R20.reuse, R14, R8 ;  /* 0x0000000e1408723c */ /* 0x048fe40000041808 */
[----:B--2---:R-:W-:Y:S01]  /*5d800*/  STL.64 [R1+0x4220], R26 ;  /* 0x0042201a01007387 */ /* 0x004fe20000100a00 */
[----:B------:R0:W-:Y:S03]  /*5d810*/  STL.64 [R1+0x4218], R24 ;  /* 0x0042181801007387 */ /* 0x0001e60000100a00 */
[----:B0-----:R-:W2:Y:S01]  /*5d820*/  LDL.LU R24, [R1+0x7a0] ;  /* 0x0007a00001187983 */ /* 0x001ea20000300800 */
[----:B------:R-:W2:Y:S02]  /*5d830*/  LDL.LU R25, [R1+0x7a4] ;  /* 0x0007a40001197983 */ /* 0x000ea40000300800 */
[----:B------:R-:W2:Y:S02]  /*5d840*/  LDL.LU R26, [R1+0x7a8] ;  /* 0x0007a800011a7983 */ /* 0x000ea40000300800 */
[----:B------:R-:W2:Y:S11]  /*5d850*/  LDL.LU R27, [R1+0x7ac] ;  /* 0x0007ac00011b7983 */ /* 0x000eb60000300800 */
[----:B------:R-:W-:Y:S01]  /*5d860*/  @!UPT UIADD3 URZ, URZ, URZ, URZ ;  /* 0x0000003f3f3ff290 */ /* 0x000fe2000fffe03f */
[----:B------:R-:W-:Y:S01]  /*5d870*/  STL.64 [R1+0x440], R8 ;  /* 0x0004400801007387 */ /* 0x000fe20000100a00 */
[----:B------:R0:W-:Y:S03]  /*5d880*/  STL.64 [R1+0x448], R10 ;  /* 0x0004480a01007387 */ /* 0x0001e60000100a00 */
[----:B0-----:R-:W3:Y:S01]  /*5d890*/  LDL.LU.64 R10, [R1+0x4230] ;  /* 0x00423000010a7983 */ /* 0x001ee20000300a00 */
[----:B------:R-:W2:Y:S01]  /*5d8a0*/  LDL.LU.64 R8, [R1+0x4228] ;  /* 0x0042280001087983 */ /* 0x000ea20000300a00 */
[C---:B---3--:R-:W-:Y:S02]  /*5d8b0*/  HMMA.16816.F32.BF16 R16, R20.reuse, R10, R16 ;  /* 0x0000000a1410723c */ /* 0x048fe40000041810 */
[----:B------:R-:W-:Y:S01]  /*5d8c0*/  STL.64 [R1+0x41d0], R10 ;  /* 0x0041d00a01007387 */ /* 0x000fe20000100a00 */
[----:B--2---:R-:W-:Y:S11]  /*5d8d0*/  STL [R1+0x41c8], R8 ;  /* 0x0041c80801007387 */ /* 0x004ff60000100800 */
[----:B------:R-:W-:Y:S09]  /*5d8e0*/  @!UPT UIADD3 URZ, URZ, URZ, URZ ;  /* 0x0000003f3f3ff290 */ /* 0x000ff2000fffe03f */
[----:B------:R-:W-:Y:S01]  /*5d8f0*/  STL.64 [R1+0x430], R16 ;  /* 0x0004301001007387 */ /* 0x000fe20000100a00 */
[----:B------:R-:W-:Y:S02]  /*5d900*/  STL.64 [R1+0x438], R18 ;  /* 0x0004381201007387 */ /* 0x000fe40000100a00 */
[----:B------:R-:W0:Y:S02]  /*5d910*/  LDSM.16.MT88.4 R16, [R29+0x14180] ;  /* 0x014180001d10783b */ /* 0x000e240000004200 */
[----:B0-----:R0:W-:Y:S02]  /*5d920*/  STL.64 [R1+0x4058], R18 ;  /* 0x0040581201007387 */ /* 0x0011e40000100a00 */
[----:B0-----:R-:W-:Y:S02]  /*5d930*/  IMAD.MOV.U32 R18, RZ, RZ, R5 ;  /* 0x000000ffff127224 */ /* 0x001fe400078e0005 */
[----:B------:R-:W-:Y:S02]  /*5d940*/  IMAD.MOV.U32 R19, RZ, RZ, R4 ;  /* 0x000000ffff137224 */ /* 0x000fe400078e0004 */
[C---:B------:R-:W-:Y:S01]  /*5d950*/  HMMA.16816.F32.BF16 R4, R20.reuse, R6, R24 ;  /* 0x000000061404723c */ /* 0x040fe20000041818 */
[----:B------:R-:W-:Y:S02]  /*5d960*/  STL.64 [R1+0x4050], R16 ;  /* 0x0040501001007387 */ /* 0x000fe40000100a00 */
[----:B------:R0:W-:Y:S02]  /*5d970*/  STL.64 [R1+0x4170], R18 ;  /* 0x0041701201007387 */ /* 0x0001e40000100a00 */
[----:B0-----:R-:W2:Y:S01]  /*5d980*/  LDL.64 R18, [R1+0x1d8] ;  /* 0x0001d80001127983 */ /* 0x001ea20000100a00 */
[----:B------:R-:W3:Y:S02]  /*5d990*/  LDL.LU.64 R26, [R1+0x4220] ;  /* 0x00422000011a7983 */ /* 0x000ee40000300a00 */
[----:B------:R-:W3:Y:S11]  /*5d9a0*/  LDL.LU.64 R24, [R1+0x4218] ;  /* 0x0042180001187983 */ /* 0x000ef60000300a00 */
[----:B------:R-:W-:Y:S04]  /*5d9b0*/  @!UPT UIADD3 URZ, URZ, URZ, URZ ;  /* 0x0000003f3f3ff290 */ /* 0x000fe8000fffe03f */
[----:B------:R-:W-:Y:S01]  /*5d9c0*/  STL.64 [R1+0x850], R4 ;  /* 0x0008500401007387 */ /* 0x000fe20000100a00 */
[----:B------:R0:W-:Y:S03]  /*5d9d0*/  STL.64 [R1+0x858], R6 ;  /* 0x0008580601007387 */ /* 0x0001e60000100a00 */
[----:B0-----:R-:W3:Y:S02]  /*5d9e0*/  LDL.LU.64 R6, [R1+0x4210] ;  /* 0x0042100001067983 */ /* 0x001ee40000300a00 */
[C---:B---3--:R-:W-:Y:S02]  /*5d9f0*/  HMMA.16816.F32.BF16 R4, R20.reuse, R6, R24 ;  /* 0x000000061404723c */ /* 0x048fe40000041818 */
[----:B------:R-:W3:Y:S11]  /*5da00*/  LDL.LU.64 R26, [R1+0x4208] ;  /* 0x00420800011a7983 */ /* 0x000ef60000300a00 */
[----:B------:R-:W-:Y:S10]  /*5da10*/  @!UPT UIADD3 URZ, URZ, URZ, URZ ;  /* 0x0000003f3f3ff290 */ /* 0x000ff4000fffe03f */
[----:B------:R-:W-:Y:S01]  /*5da20*/  STL.64 [R1+0x840], R4 ;  /* 0x0008400401007387 */ /* 0x000fe20000100a00 */
[----:B------:R0:W-:Y:S03]  /*5da30*/  STL.64 [R1+0x848], R6 ;  /* 0x0008480601007387 */ /* 0x0001e60000100a00 */
[----:B0-----:R-:W3:Y:S01]  /*5da40*/  LDL.LU.64 R6, [R1+0x4200] ;  /* 0x0042000001067983 */ /* 0x001ee20000300a00 */
[----:B------:R-:W3:Y:S02]  /*5da50*/  LDL.LU.64 R4, [R1+0x41f8] ;  /* 0x0041f80001047983 */ /* 0x000ee40000300a00 */
[----:B--2---:R-:W-:Y:S02]  /*5da60*/  IMAD.MOV.U32 R12, RZ, RZ, R18 ;  /* 0x000000ffff0c7224 */ /* 0x004fe400078e0012 */
[----:B------:R-:W-:Y:S01]  /*5da70*/  IMAD.MOV.U32 R25, RZ, RZ, R19 ;  /* 0x000000ffff197224 */ /* 0x000fe200078e0013 */
[----:B---3--:R-:W-:Y:S11]  /*5da80*/  HMMA.16816.F32.BF16 R4, R20, R18, R4 ;  /* 0x000000121404723c */ /* 0x008ff60000041804 */
[----:B------:R-:W-:Y:S11]  /*5da90*/  @!UPT UIADD3 URZ, URZ, URZ, URZ ;  /* 0x0000003f3f3ff290 */ /* 0x000ff6000fffe03f */
[----:B------:R-:W-:Y:S01]  /*5daa0*/  @!UPT UIADD3 URZ, URZ, URZ, URZ ;  /* 0x0000003f3f3ff290 */ /* 0x000fe2000fffe03f */
[----:B------:R0:W-:Y:S01]  /*5dab0*/  STL.64 [R1+0x830], R4 ;  /* 0x0008300401007387 */ /* 0x0001e20000100a00 */
[----:B------:R1:W-:Y:S03]  /*5dac0*/  STL.64 [R1+0x838], R6 ;  /* 0x0008380601007387 */ /* 0x0003e60000100a00 */
[----:B0-----:R-:W2:Y:S01]  /*5dad0*/  LDL.LU.64 R4, [R1+0x41f0] ;  /* 0x0041f00001047983 */ /* 0x001ea20000300a00 */
[----:B------:R-:W3:Y:S02]  /*5dae0*/  LDL.LU R16, [R1+0x720] ;  /* 0x0007200001107983 */ /* 0x000ee40000300800 */
[----:B------:R-:W3:Y:S02]  /*5daf0*/  LDL.LU R17, [R1+0x724] ;  /* 0x0007240001117983 */ /* 0x000ee40000300800 */
[----:B------:R-:W3:Y:S01]  /*5db00*/  LDL.LU R18, [R1+0x728] ;  /* 0x0007280001127983 */ /* 0x000ee20000300800 */
[----:B------:R-:W3:Y:S01]  /*5db10*/  LDL.LU R19, [R1+0x72c] ;  /* 0x00072c0001137983 */ /* 0x000ee20000300800 */
[----:B-1----:R-:W-:-:S02]  /*5db20*/  IMAD.MOV.U32 R6, RZ, RZ, R9 ;  /* 0x000000ffff067224 */ /* 0x002fc400078e0009 */
[----:B--2---:R-:W-:Y:S01]  /*5db30*/  IMAD.MOV.U32 R7, RZ, RZ, R5 ;  /* 0x000000ffff077224 */ /* 0x004fe200078e0005 */
[----:B---3--:R-:W-:Y:S01]  /*5db40*/  STL.64 [R1+0x4188], R18 ;  /* 0x0041881201007387 */ /* 0x008fe20000100a00 */
[----:B------:R-:W-:Y:S03]  /*5db50*/  STL.64 [R1+0x4180], R16 ;  /* 0x0041801001007387 */ /* 0x000fe60000100a00 */
[----:B------:R0:W-:Y:S02]  /*5db60*/  STL.64 [R1+0x4190], R6 ;  /* 0x0041900601007387 */ /* 0x0001e40000100a00 */
[----:B0-----:R-:W2:Y:S04]  /*5db70*/  LDL.64 R6, [R1+0x198] ;  /* 0x0001980001067983 */ /* 0x001ea80000100a00 */
[----:B--2---:R0:W-:Y:S01]  /*5db80*/  STL.64 [R1+0x41a8], R6 ;  /* 0x0041a80601007387 */ /* 0x0041e20000100a00 */
[----:B------:R-:W2:Y:S02]  /*5db90*/  LDL.LU R16, [R1+0x730] ;  /* 0x0007300001107983 */ /* 0x000ea40000300800 */
[----:B------:R-:W2:Y:S02]  /*5dba0*/  LDL.LU R17, [R1+0x734] ;  /* 0x0007340001117983 */ /* 0x000ea40000300800 */
[----:B------:R-:W3:Y:S01]  /*5dbb0*/  LDL.LU R18, [R1+0x738] ;  /* 0x0007380001127983 */ /* 0x000ee20000300800 */
[----:B------:R-:W3:Y:S01]  /*5dbc0*/  LDL.LU R19, [R1+0x73c] ;  /* 0x00073c0001137983 */ /* 0x000ee20000300800 */
[----:B------:R-:W2:Y:S02]  /*5dbd0*/  LDL.LU R8, [R1+0x760] ;  /* 0x0007600001087983 */ /* 0x000ea40000300800 */
[----:B------:R-:W2:Y:S02]  /*5dbe0*/  LDL.LU R9, [R1+0x764] ;  /* 0x0007640001097983 */ /* 0x000ea40000300800 */
[----:B------:R-:W2:Y:S01]  /*5dbf0*/  LDL.LU R10, [R1+0x768] ;  /* 0x00076800010a7983 */ /* 0x000ea20000300800 */
[----:B------:R-:W2:Y:S01]  /*5dc00*/  LDL.LU R11, [R1+0x76c] ;  /* 0x00076c00010b7983 */ /* 0x000ea20000300800 */
[----:B0-----:R-:W-:-:S02]  /*5dc10*/  IMAD.MOV.U32 R6, RZ, RZ, R4 ;  /* 0x000000ffff067224 */ /* 0x001fc400078e0004 */
[----:B------:R-:W-:Y:S01]  /*5dc20*/  IMAD.MOV.U32 R7, RZ, RZ, R3 ;  /* 0x000000ffff077224 */ /* 0x000fe200078e0003 */
[----:B--2---:R-:W-:Y:S01]  /*5dc30*/  STL.64 [R1+0x41e0], R10 ;  /* 0x0041e00a01007387 */ /* 0x004fe20000100a00 */
[----:B------:R-:W-:Y:S03]  /*5dc40*/  STL.64 [R1+0x41d8], R8 ;  /* 0x0041d80801007387 */ /* 0x000fe60000100a00 */
[----:B------:R0:W-:Y:S02]  /*5dc50*/  STL.64 [R1+0x41c0], R6 ;  /* 0x0041c00601007387 */ /* 0x0001e40000100a00 */
[----:B0-----:R-:W2:Y:S04]  /*5dc60*/  LDL.64 R6, [R1+0x1b8] ;  /* 0x0001b80001067983 */ /* 0x001ea80000100a00 */
[----:B--2---:R0:W-:Y:S01]  /*5dc70*/  STL.64 [R1+0x41e8], R6 ;  /* 0x0041e80601007387 */ /* 0x0041e20000100a00 */
[----:B------:R-:W2:Y:S02]  /*5dc80*/  LDL.LU R4, [R1+0x770] ;  /* 0x0007700001047983 */ /* 0x000ea40000300800 */
[----:B------:R-:W2:Y:S01]  /*5dc90*/  LDL.LU R5, [R1+0x774] ;  /* 0x0007740001057983 */ /* 0x000ea20000300800 */
[----:B0-----:R-:W2:Y:S01]  /*5dca0*/  LDL.LU R6, [R1+0x778] ;  /* 0x0007780001067983 */ /* 0x001ea20000300800 */
[----:B------:R-:W2:Y:S02]  /*5dcb0*/  LDL.LU R7, [R1+0x77c] ;  /* 0x00077c0001077983 */ /* 0x000ea40000300800 */
        /* <DEDUP_REMOVED lines=12> */
[----:B------:R0:W-:Y:S01]  /*5dd80*/  STL.64 [R1+0x4140], R26 ;  /* 0x0041401a01007387 */ /* 0x0001e20000100a00 */
[----:B------:R-:W-:Y:S03]  /*5dd90*/  STL [R1+0x4138], R25 ;  /* 0x0041381901007387 */ /* 0x000fe60000100800 */
[----:B0-----:R-:W3:Y:S01]  /*5dda0*/  LDL.64 R26, [R1+0x18] ;  /* 0x00001800011a7983 */ /* 0x001ee20000100a00 */
[----:B------:R-:W-:-:S02]  /*5ddb0*/  IMAD.MOV.U32 R10, RZ, RZ, R2 ;  /* 0x000000ffff0a7224 */ /* 0x000fc400078e0002 */
[----:B------:R-:W-:-:S07]  /*5ddc0*/  IMAD.MOV.U32 R11, RZ, RZ, R0 ;  /* 0x000000ffff0b7224 */ /* 0x000fce00078e0000 */
[C---:B------:R-:W-:Y:S01]  /*5ddd0*/  HMMA.16816.F32.BF16 R8, R20.reuse, R10, R4 ;  /* 0x0000000a1408723c */ /* 0x040fe20000041804 */
[----:B---3--:R0:W-:Y:S04]  /*5dde0*/  STL.64 [R1+0x4158], R26 ;  /* 0x0041581a01007387 */ /* 0x0081e80000100a00 */
[----:B0-----:R-:W3:Y:S01]  /*5ddf0*/  LDL.64 R26, [R1+0x28] ;  /* 0x00002800011a7983 */ /* 0x001ee20000100a00 */
[----:B------:R-:W-:Y:S02]  /*5de00*/  STL.64 [R1+0x4130], R14 ;  /* 0x0041300e01007387 */ /* 0x000fe40000100a00 */
[----:B----4-:R0:W-:Y:S02]  /*5de10*/  STL.64 [R1+0x4128], R12 ;  /* 0x0041280c01007387 */ /* 0x0101e40000100a00 */
        /* <DEDUP_REMOVED lines=10> */
[----:B------:R-:W4:Y:S01]  /*5dec0*/  LDL.LU.64 R6, [R1+0x41e8] ;  /* 0x0041e80001067983 */ /* 0x000f220000300a00 */
[----:B------:R-:W-:Y:S02]  /*5ded0*/  STL.64 [R1+0x820], R8 ;  /* 0x0008200801007387 */ /* 0x000fe40000100a00 */
[----:B------:R0:W-:Y:S02]  /*5dee0*/  STL.64 [R1+0x828], R10 ;  /* 0x0008280a01007387 */ /* 0x0001e40000100a00 */
[----:B0-----:R-:W4:Y:S01]  /*5def0*/  LDL.LU.64 R10, [R1+0x41e0] ;  /* 0x0041e000010a7983 */ /* 0x001f220000300a00 */
[----:B------:R-:W4:Y:S02]  /*5df00*/  LDL.LU.64 R8, [R1+0x41d8] ;  /* 0x0041d80001087983 */ /* 0x000f240000300a00 */
[C---:B----4-:R-:W-:Y:S01]  /*5df10*/  HMMA.16816.F32.BF16 R8, R20.reuse, R6, R8 ;  /* 0x000000061408723c */ /* 0x050fe20000041808 */
[----:B------:R-:W-:Y:S11]  /*5df20*/  IMAD.MOV.U32 R28, RZ, RZ, R7 ;  /* 0x000000ffff1c7224 */ /* 0x000ff600078e0007 */
[----:B------:R-:W-:Y:S11]  /*5df30*/  @!UPT UIADD3 URZ, URZ, URZ, URZ ;  /* 0x0000003f3f3ff290 */ /* 0x000ff6000fffe03f */
[----:B------:R0:W-:Y:S01]  /*5df40*/  STL.64 [R1+0x810], R8 ;  /* 0x0008100801007387 */ /* 0x0001e20000100a00 */
[----:B------:R1:W-:Y:S02]  /*5df50*/  STL.64 [R1+0x818], R10 ;  /* 0x0008180a01007387 */ /* 0x0003e40000100a00 */
[----:B0-----:R-:W-:Y:S01]  /*5df60*/  IMAD.MOV.U32 R9, RZ, RZ, R6 ;  /* 0x000000ffff097224 */ /* 0x001fe200078e0006 */
[----:B-1----:R-:W4:Y:S01]  /*5df70*/  LDL.LU.64 R10, [R1+0x41d0] ;  /* 0x0041d000010a7983 */ /* 0x002f220000300a00 */
[----:B------:R-:W2:Y:S02]  /*5df80*/  LDL.LU R8, [R1+0x41c8] ;  /* 0x0041c80001087983 */ /* 0x000ea40000300800 */
[----:B------:R-:W2:Y:S02]  /*5df90*/  LDL.LU.64 R6, [R1+0x41c0] ;  /* 0x0041c00001067983 */ /* 0x000ea40000300a00 */
[C---:B--2---:R-:W-:Y:S01]  /*5dfa0*/  HMMA.16816.F32.BF16 R4, R20.reuse, R6, R16 ;  /* 0x000000061404723c */ /* 0x044fe20000041810 */
[----:B----4-:R-:W-:Y:S01]  /*5dfb0*/  STL.64 [R1+0x4118], R10 ;  /* 0x0041180a01007387 */ /* 0x010fe20000100a00 */
[----:B------:R0:W-:Y:S03]  /*5dfc0*/  STL.64 [R1+0x4110], R8 ;  /* 0x0041100801007387 */ /* 0x0001e60000100a00 */
[----:B0-----:R-:W2:Y:S01]  /*5dfd0*/  LDL.LU R8, [R1+0x420] ;  /* 0x0004200001087983 */ /* 0x001ea20000300800 */
[----:B------:R-:W2:Y:S02]  /*5dfe0*/  LDL.LU R9, [R1+0x424] ;  /* 0x0004240001097983 */ /* 0x000ea40000300800 */
[----:B------:R-:W2:Y:S02]  /*5dff0*/  LDL.LU R10, [R1+0x428] ;  /* 0x00042800010a7983 */ /* 0x000ea40000300800 */
[----:B------:R-:W2:Y:S01]  /*5e000*/  LDL.LU R11, [R1+0x42c] ;  /* 0x00042c00010b7983 */ /* 0x000ea20000300800 */
[----:B------:R-:W4:Y:S01]  /*5e010*/  LDL.LU.64 R18, [R1+0x41b8] ;  /* 0x0041b80001127983 */ /* 0x000f220000300a00 */
[----:B------:R-:W4:Y:S11]  /*5e020*/  LDL.LU.64 R16, [R1+0x41b0] ;  /* 0x0041b00001107983 */ /* 0x000f360000300a00 */
[----:B------:R-:W-:Y:S01]  /*5e030*/  STL.64 [R1+0x800], R4 ;  /* 0x0008000401007387 */ /* 0x000fe20000100a00 */
[----:B------:R0:W-:Y:S03]  /*5e040*/  STL.64 [R1+0x808], R6 ;  /* 0x0008080601007387 */ /* 0x0001e60000100a00 */
[----:B0-----:R-:W4:Y:S02]  /*5e050*/  LDL.LU.64 R6, [R1+0x41a8] ;  /* 0x0041a80001067983 */ /* 0x001f240000300a00 */
        /* <DEDUP_REMOVED lines=17> */
[----:B------:R-:W2:Y:S11]  /*5e170*/  LDL.LU.64 R18, [R1+0x4170] ;  /* 0x0041700001127983 */ /* 0x000eb60000300a00 */
[----:B------:R-:W-:Y:S10]  /*5e180*/  @!UPT UIADD3 URZ, URZ, URZ, URZ ;  /* 0x0000003f3f3ff290 */ /* 0x000ff4000fffe03f */
[----:B------:R-:W-:Y:S01]  /*5e190*/  STL.64 [R1+0x7d0], R4 ;  /* 0x0007d00401007387 */ /* 0x000fe20000100a00 */
[----:B------:R0:W-:Y:S03]  /*5e1a0*/  STL.64 [R1+0x7d8], R6 ;  /* 0x0007d80601007387 */ /* 0x0001e60000100a00 */
[----:B0-----:R-:W4:Y:S01]  /*5e1b0*/  LDL.LU.64 R6, [R1+0x4168] ;  /* 0x0041680001067983 */ /* 0x001f220000300a00 */
[----:B------:R-:W4:Y:S01]  /*5e1c0*/  LDL.LU.64 R4, [R1+0x4160] ;  /* 0x0041600001047983 */ /* 0x000f220000300a00 */
[----:B--2---:R-:W-:Y:S02]  /*5e1d0*/  HMMA.16816.F32.BF16 R8, R20, R18, R8 ;  /* 0x000000121408723c */ /* 0x004fe40000041808 */
[----:B------:R-:W2:Y:S11]  /*5e1e0*/  LDL.64 R22, [R1+0x8] ;  /* 0x0000080001167983 */ /* 0x000eb60000100a00 */
[----:B------:R-:W-:Y:S10]  /*5e1f0*/  @!UPT UIADD3 URZ, URZ, URZ, URZ ;  /* 0x0000003f3f3ff290 */ /* 0x000ff4000fffe03f */
[----:B------:R0:W-:Y:S01]  /*5e200*/  STL.64 [R1+0x420], R8 ;  /* 0x0004200801007387 */ /* 0x0001e20000100a00 */
[----:B------:R1:W-:Y:S03]  /*5e210*/  STL.64 [R1+0x428], R10 ;  /* 0x0004280a01007387 */ /* 0x0003e60000100a00 */
[----:B0-----:R-:W2:Y:S01]  /*5e220*/  LDL.LU R8, [R1+0x3d0] ;  /* 0x0003d00001087983 */ /* 0x001ea20000300800 */
[----:B------:R-:W2:Y:S02]  /*5e230*/  LDL.LU R9, [R1+0x3d4] ;  /* 0x0003d40001097983 */ /* 0x000ea40000300800 */
[----:B-1----:R-:W2:Y:S02]  /*5e240*/  LDL.LU R10, [R1+0x3d8] ;  /* 0x0003d800010a7983 */ /* 0x002ea40000300800 */
[----:B------:R-:W2:Y:S01]  /*5e250*/  LDL.LU R11, [R1+0x3dc] ;  /* 0x0003dc00010b7983 */ /* 0x000ea20000300800 */
[----:B------:R0:W-:Y:S01]  /*5e260*/  STL.64 [R1+0x4068], R18 ;  /* 0x0040681201007387 */ /* 0x0001e20000100a00 */
[----:B------:R-:W4:Y:S02]  /*5e270*/  LDL.LU R16, [R1+0x410] ;  /* 0x0004100001107983 */ /* 0x000f240000300800 */
[----:B------:R-:W4:Y:S01]  /*5e280*/  LDL.LU R17, [R1+0x414] ;  /* 0x0004140001117983 */ /* 0x000f220000300800 */
[----:B0-----:R-:W4:Y:S01]  /*5e290*/  LDL.LU R18, [R1+0x418] ;  /* 0x0004180001127983 */ /* 0x001f220000300800 */
[----:B------:R-:W4:Y:S02]  /*5e2a0*/  LDL.LU R19, [R1+0x41c] ;  /* 0x00041c0001137983 */ /* 0x000f240000300800 */
[----:B---3--:R-:W-:Y:S01]  /*5e2b0*/  IMAD.MOV.U32 R3, RZ, RZ, R27 ;  /* 0x000000ffff037224 */ /* 0x008fe200078e001b */
[C---:B----4-:R-:W-:Y:S11]  /*5e2c0*/  HMMA.16816.F32.BF16 R16, R4.reuse, R26, R16 ;  /* 0x0000001a0410723c */ /* 0x050ff60000041810 */
[----:B------:R-:W-:Y:S11]  /*5e2d0*/  @!UPT UIADD3 URZ, URZ, URZ, URZ ;  /* 0x0000003f3f3ff290 */ /* 0x000ff6000fffe03f */
[----:B------:R-:W-:Y:S01]  /*5e2e0*/  @!UPT UIADD3 URZ, URZ, URZ, URZ ;  /* 0x0000003f3f3ff290 */ /* 0x000fe2000fffe03f */
[----:B------:R0:W-:Y:S01]  /*5e2f0*/  STL.64 [R1+0x410], R16 ;  /* 0x0004101001007387 */ /* 0x0001e20000100a00 */
[----:B------:R-:W-:Y:S02]  /*5e300*/  STL.64 [R1+0x418], R18 ;  /* 0x0004181201007387 */ /* 0x000fe40000100a00 */
[----:B0-----:R-:W-:Y:S02]  /*5e310*/  IMAD.MOV.U32 R16, RZ, RZ, R26 ;  /* 0x000000ffff107224 */ /* 0x001fe400078e001a */
[----:B------:R-:W3:Y:S02]  /*5e320*/  LDL.LU.64 R26, [R1+0x4158] ;  /* 0x00415800011a7983 */ /* 0x000ee40000300a00 */
[----:B---3--:R-:W-:Y:S11]  /*5e330*/  HMMA.16816.F32.BF16 R12, R4, R26, R12 ;  /* 0x0000001a040c723c */ /* 0x008ff6000004180c */
        /* <DEDUP_REMOVED lines=9> */
[----:B------:R-:W4:Y:S02]  /*5e3d0*/  LDL.LU R25, [R1+0x4138] ;  /* 0x0041380001197983 */ /* 0x000f240000300800 */
[----:B--2---:R-:W-:-:S02]  /*5e3e0*/  IMAD.MOV.U32 R19, RZ, RZ, R23 ;  /* 0x000000ffff137224 */ /* 0x004fc400078e0017 */
[----:B------:R-:W-:Y:S01]  /*5e3f0*/  IMAD.MOV.U32 R24, RZ, RZ, R22 ;  /* 0x000000ffff187224 */ /* 0x000fe200078e0016 */
[----:B---3--:R-:W-:Y:S11]  /*5e400*/  HMMA.16816.F32.BF16 R12, R4, R22, R12 ;  /* 0x00000016040c723c */ /* 0x008ff6000004180c */
[----:B------:R-:W-:Y:S11]  /*5e410*/  @!UPT UIADD3 URZ, URZ, URZ, URZ ;  /* 0x0000003f3f3ff290 */ /* 0x000ff6000fffe03f */
[----:B------:R-:W-:Y:S01]  /*5e420*/  @!UPT UIADD3 URZ, URZ, URZ, URZ ;  /* 0x0000003f3f3ff290 */ /* 0x000fe2000fffe03f */
[----:B------:R-:W-:Y:S01]  /*5e430*/  STL.64 [R1+0x3f0], R12 ;  /* 0x0003f00c01007387 */ /* 0x000fe20000100a00 */
[----:B------:R0:W-:Y:S03]  /*5e440*/  STL.64 [R1+0x3f8], R14 ;  /* 0x0003f80e01007387 */ /* 0x0001e60000100a00 */
[----:B0-----:R-:W2:Y:S01]  /*5e450*/  LDL.LU.64 R14, [R1+0x4130] ;  /* 0x00413000010e7983 */ /* 0x001ea20000300a00 */
[----:B------:R-:W3:Y:S02]  /*5e460*/  LDL.LU.64 R12, [R1+0x4128] ;  /* 0x00412800010c7983 */ /* 0x000ee40000300a00 */
[----:B------:R-:W2:Y:S02]  /*5e470*/  LDL.LU R20, [R1+0x3c0] ;  /* 0x0003c00001147983 */ /* 0x000ea40000300800 */
[----:B------:R-:W2:Y:S01]  /*5e480*/  LDL.LU R21, [R1+0x3c4] ;  /* 0x0003c40001157983 */ /* 0x000ea20000300800 */
[----:B------:R-:W2:Y:S01]  /*5e490*/  LDL.LU R22, [R1+0x3c8] ;  /* 0x0003c80001167983 */ /* 0x000ea20000300800 */
[----:B------:R-:W2:Y:S02]  /*5e4a0*/  LDL.LU R23, [R1+0x3cc] ;  /* 0x0003cc0001177983 */ /* 0x000ea40000300800 */
[----:B------:R0:W-:Y:S02]  /*5e4b0*/  STL.64 [R1+0x40d0], R18 ;  /* 0x0040d01201007387 */ /* 0x0001e40000100a00 */
[----:B------:R-:W-:Y:S01]  /*5e4c0*/  STL.64 [R1+0x40c8], R16 ;  /* 0x0040c81001007387 */ /* 0x000fe20000100a00 */
[----:B0-----:R-:W2:Y:S04]  /*5e4d0*/  LDL.64 R18, [R1+0x1c8] ;  /* 0x0001c80001127983 */ /* 0x001ea80000100a00 */
[----:B--2---:R3:W-:Y:S02]  /*5e4e0*/  STL.64 [R1+0x40d8], R18 ;  /* 0x0040d81201007387 */ /* 0x0047e40000100a00 */
[----:B---3--:R-:W-:-:S02]  /*5e4f0*/  IMAD.MOV.U32 R18, RZ, RZ, R12 ;  /* 0x000000ffff127224 */ /* 0x008fc400078e000c */
[----:B----4-:R-:W-:Y:S01]  /*5e500*/  IMAD.MOV.U32 R19, RZ, RZ, R25 ;  /* 0x000000ffff137224 */ /* 0x010fe200078e0019 */
[----:B------:R-:W2:Y:S04]  /*5e510*/  LDL.LU R12, [R1+0x4120] ;  /* 0x00412000010c7983 */ /* 0x000ea80000300800 */
[----:B------:R0:W-:Y:S04]  /*5e520*/  STL.64 [R1+0x40e8], R18 ;  /* 0x0040e81201007387 */ /* 0x0001e80000100a00 */
[----:B0-----:R-:W3:Y:S04]  /*5e530*/  LDL.64 R18, [R1+0x1e8] ;  /* 0x0001e80001127983 */ /* 0x001ee80000100a00 */
[----:B---3--:R0:W-:Y:S01]  /*5e540*/  STL.64 [R1+0x4100], R18 ;  /* 0x0041001201007387 */ /* 0x0081e20000100a00 */
[----:B------:R-:W3:Y:S02]  /*5e550*/  LDL.LU R16, [R1+0x3e0] ;  /* 0x0003e00001107983 */ /* 0x000ee40000300800 */
[----:B------:R-:W3:Y:S01]  /*5e560*/  LDL.LU R17, [R1+0x3e4] ;  /* 0x0003e40001117983 */ /* 0x000ee20000300800 */
[----:B0-----:R-:W3:Y:S01]  /*5e570*/  LDL.LU R18, [R1+0x3e8] ;  /* 0x0003e80001127983 */ /* 0x001ee20000300800 */
[----:B------:R-:W3:Y:S01]  /*5e580*/  LDL.LU R19, [R1+0x3ec] ;  /* 0x0003ec0001137983 */ /* 0x000ee20000300800 */
[C---:B------:R-:W-:Y:S08]  /*5e590*/  HMMA.16816.F32.BF16 R8, R4.reuse, R14, R8 ;  /* 0x0000000e0408723c */ /* 0x040ff00000041808 */
[----:B---3--:R-:W-:Y:S11]  /*5e5a0*/  HMMA.16816.F32.BF16 R16, R4, R26, R16 ;  /* 0x0000001a0410723c */ /* 0x008ff60000041810 */
[----:B------:R-:W-:Y:S11]  /*5e5b0*/  @!UPT UIADD3 URZ, URZ, URZ, URZ ;  /* 0x0000003f3f3ff290 */ /* 0x000ff6000fffe03f */
[----:B------:R-:W-:Y:S01]  /*5e5c0*/  @!UPT UIADD3 URZ, URZ, URZ, URZ ;  /* 0x0000003f3f3ff290 */ /* 0x000fe2000fffe03f */
[----:B------:R-:W-:Y:S01]  /*5e5d0*/  STL.64 [R1+0x3e0], R16 ;  /* 0x0003e01001007387 */ /* 0x000fe20000100a00 */
[----:B------:R0:W-:Y:S03]  /*5e5e0*/  STL.64 [R1+0x3e8], R18 ;  /* 0x0003e81201007387 */ /* 0x0001e60000100a00 */
[----:B0-----:R-:W3:Y:S01]  /*5e5f0*/  LDL.64 R18, [R1+0x38] ;  /* 0x0000380001127983 */ /* 0x001ee20000100a00 */
[----:B------:R-:W-:Y:S02]  /*5e600*/  STL [R1+0x404c], R26 ;  /* 0x00404c1a01007387 */ /* 0x000fe40000100800 */
[----:B------:R-:W-:Y:S02]  /*5e610*/  STL [R1+0x4048], R27 ;  /* 0x0040481b01007387 */ /* 0x000fe40000100800 */
[----:B------:R0:W-:Y:S02]  /*5e620*/  STL [R1+0x4108], R24 ;  /* 0x0041081801007387 */ /* 0x0001e40000100800 */
[----:B0-----:R-:W3:Y:S01]  /*5e630*/  LDL.LU R24, [R1+0x710] ;  /* 0x0007100001187983 */ /* 0x001ee20000300800 */
[----:B------:R-:W3:Y:S02]  /*5e640*/  LDL.LU R25, [R1+0x714] ;  /* 0x0007140001197983 */ /* 0x000ee40000300800 */
[----:B------:R-:W3:Y:S02]  /*5e650*/  LDL.LU R26, [R1+0x718] ;  /* 0x00071800011a7983 */ /* 0x000ee40000300800 */
[----:B------:R-:W3:Y:S01]  /*5e660*/  LDL.LU R27, [R1+0x71c] ;  /* 0x00071c00011b7983 */ /* 0x000ee20000300800 */
[----:B------:R-:W-:Y:S01]  /*5e670*/  STL.64 [R1+0x3d0], R8 ;  /* 0x0003d00801007387 */ /* 0x000fe20000100a00 */
[----:B------:R0:W-:Y:S03]  /*5e680*/  STL.64 [R1+0x3d8], R10 ;  /* 0x0003d80a01007387 */ /* 0x0001e60000100a00 */
[----:B0-----:R-:W4:Y:S01]  /*5e690*/  LDL.LU.64 R10, [R1+0x4118] ;  /* 0x00411800010a7983 */ /* 0x001f220000300a00 */
[----:B------:R-:W3:Y:S02]  /*5e6a0*/  LDL.LU.64 R8, [R1+0x4110] ;  /* 0x0041100001087983 */ /* 0x000ee40000300a00 */
[----:B------:R0:W-:Y:S02]  /*5e6b0*/  STL.64 [R1+0x3ff0], R14 ;  /* 0x003ff00e01007387 */ /* 0x0001e40000100a00 */
[----:B--2---:R1:W-:Y:S02]  /*5e6c0*/  STL.64 [R1+0x3fe8], R12 ;  /* 0x003fe80c01007387 */ /* 0x0043e40000100a00 */
[----:B0-----:R-:W-:-:S02]  /*5e6d0*/  IMAD.MOV.U32 R15, RZ, RZ, R28 ;  /* 0x000000ffff0f7224 */ /* 0x001fc400078e001c */
[----:B---3--:R-:W-:Y:S02]  /*5e6e0*/  IMAD.MOV.U32 R14, RZ, RZ, R9 ;  /* 0x000000ffff0e7224 */ /* 0x008fe400078e0009 */
[----:B------:R-:W2:Y:S03]  /*5e6f0*/  LDL.LU R9, [R1+0x410c] ;  /* 0x00410c0001097983 */ /* 0x000ea60000300800 */
[----:B------:R0:W-:Y:S02]  /*5e700*/  STL.64 [R1+0x40e0], R14 ;  /* 0x0040e00e01007387 */ /* 0x0001e40000100a00 */
[----:B-1----:R-:W3:Y:S02]  /*5e710*/  LDL.LU R12, [R1+0x6f0] ;  /* 0x0006f000010c7983 */ /* 0x002ee40000300800 */
[----:B------:R-:W3:Y:S01]  /*5e720*/  LDL.LU R13, [R1+0x6f4] ;  /* 0x0006f400010d7983 */ /* 0x000ee20000300800 */
[----:B0-----:R-:W2:Y:S01]  /*5e730*/  LDL.LU R14, [R1+0x6f8] ;  /* 0x0006f800010e7983 */ /* 0x001ea20000300800 */
[----:B------:R-:W2:Y:S01]  /*5e740*/  LDL.LU R15, [R1+0x6fc] ;  /* 0x0006fc00010f7983 */ /* 0x000ea20000300800 */
[C---:B----4-:R-:W-:Y:S08]  /*5e750*/  HMMA.16816.F32.BF16 R20, R4.reuse, R10, R20 ;  /* 0x0000000a0414723c */ /* 0x050ff00000041814 */
[----:B------:R-:W-:Y:S01]  /*5e760*/  HMMA.16816.F32.BF16 R24, R4, R18, R24 ;  /* 0x000000120418723c */ /* 0x000fe20000041818 */
[----:B------:R-:W-:Y:S01]  /*5e770*/  IMAD.MOV.U32 R28, RZ, RZ, R18 ;  /* 0x000000ffff1c7224 */ /* 0x000fe200078e0012 */
[----:B--2---:R-:W-:Y:S01]  /*5e780*/  STL.64 [R1+0x40f8], R14 ;  /* 0x0040f80e01007387 */ /* 0x004fe20000100a00 */
[----:B---3--:R0:W-:Y:S03]  /*5e790*/  STL.64 [R1+0x40f0], R12 ;  /* 0x0040f00c01007387 */ /* 0x0081e60000100a00 */
[----:B0-----:R-:W2:Y:S01]  /*5e7a0*/  LDL.LU R12, [R1+0x700] ;  /* 0x00070000010c7983 */ /* 0x001ea20000300800 */
[----:B------:R-:W2:Y:S02]  /*5e7b0*/  LDL.LU R13, [R1+0x704] ;  /* 0x00070400010d7983 */ /* 0x000ea40000300800 */
[----:B------:R-:W2:Y:S02]  /*5e7c0*/  LDL.LU R14, [R1+0x708] ;  /* 0x00070800010e7983 */ /* 0x000ea40000300800 */
[----:B------:R-:W2:Y:S01]  /*5e7d0*/  LDL.LU R15, [R1+0x70c] ;  /* 0x00070c00010f7983 */ /* 0x000ea20000300800 */
[----:B------:R-:W-:Y:S01]  /*5e7e0*/  STL.64 [R1+0x3fe0], R10 ;  /* 0x003fe00a01007387 */ /* 0x000fe20000100a00 */
[----:B------:R0:W-:Y:S02]  /*5e7f0*/  STL.64 [R1+0x3fd8], R8 ;  /* 0x003fd80801007387 */ /* 0x0001e40000100a00 */
[----:B------:R-:W-:Y:S02]  /*5e800*/  STL.64 [R1+0x3c0], R20 ;  /* 0x0003c01401007387 */ /* 0x000fe40000100a00 */
[----:B------:R-:W-:Y:S02]  /*5e810*/  STL.64 [R1+0x3c8], R22 ;  /* 0x0003c81601007387 */ /* 0x000fe40000100a00 */
[----:B------:R-:W1:Y:S04]  /*5e820*/  LDSM.16.MT88.4 R20, [R29+0x14200] ;  /* 0x014200001d14783b */ /* 0x000e680000004200 */
[----:B0-----:R-:W3:Y:S01]  /*5e830*/  LDL.LU R8, [R1+0x6d0] ;  /* 0x0006d00001087983 */ /* 0x001ee20000300800 */
[----:B------:R-:W3:Y:S02]  /*5e840*/  LDL.LU R9, [R1+0x6d4] ;  /* 0x0006d40001097983 */ /* 0x000ee40000300800 */
[----:B------:R-:W3:Y:S02]  /*5e850*/  LDL.LU R10, [R1+0x6d8] ;  /* 0x0006d800010a7983 */ /* 0x000ee40000300800 */
[----:B------:R-:W3:Y:S01]  /*5e860*/  LDL.LU R11, [R1+0x6dc] ;  /* 0x0006dc00010b7983 */ /* 0x000ee20000300800 */
[----:B-1----:R-:W-:Y:S01]  /*5e870*/  STL.64 [R1+0x3f38], R22 ;  /* 0x003f381601007387 */ /* 0x002fe20000100a00 */
[----:B------:R0:W-:Y:S03]  /*5e880*/  STL.64 [R1+0x3f30], R20 ;  /* 0x003f301401007387 */ /* 0x0001e60000100a00 */
[----:B0-----:R-:W4:Y:S01]  /*5e890*/  LDL.LU R20, [R1+0x6e0] ;  /* 0x0006e00001147983 */ /* 0x001f220000300800 */
[----:B------:R-:W4:Y:S02]  /*5e8a0*/  LDL.LU R21, [R1+0x6e4] ;  /* 0x0006e40001157983 */ /* 0x000f240000300800 */
[----:B------:R-:W4:Y:S02]  /*5e8b0*/  LDL.LU R22, [R1+0x6e8] ;  /* 0x0006e80001167983 */ /* 0x000f240000300800 */
[----:B------:R-:W4:Y:S01]  /*5e8c0*/  LDL.LU R23, [R1+0x6ec] ;  /* 0x0006ec0001177983 */ /* 0x000f220000300800 */
[----:B------:R0:W-:Y:S01]  /*5e8d0*/  STL.64 [R1+0x7c0], R24 ;  /* 0x0007c01801007387 */ /* 0x0001e20000100a00 */
[----:B------:R1:W-:Y:S03]  /*5e8e0*/  STL.64 [R1+0x7c8], R26 ;  /* 0x0007c81a01007387 */ /* 0x0003e60000100a00 */
[----:B0-----:R-:W2:Y:S01]  /*5e8f0*/  LDL.LU R24, [R1+0x4108] ;  /* 0x0041080001187983 */ /* 0x001ea20000300800 */
[----:B------:R-:W-:-:S02]  /*5e900*/  IMAD.MOV.U32 R25, RZ, RZ, R19 ;  /* 0x000000ffff197224 */ /* 0x000fc400078e0013 */
[----:B------:R-:W2:Y:S02]  /*5e910*/  LDL.LU.64 R18, [R1+0x4100] ;  /* 0x0041000001127983 */ /* 0x000ea40000300a00 */
[C---:B--2---:R-:W-:Y:S01]  /*5e920*/  HMMA.16816.F32.BF16 R12, R4.reuse, R18, R12 ;  /* 0x00000012040c723c */ /* 0x044fe2000004180c */
[----:B-1----:R-:W-:Y:S02]  /*5e930*/  IMAD.MOV.U32 R26, RZ, RZ, R18 ;  /* 0x000000ffff1a7224 */ /* 0x002fe400078e0012 */
        /* <DEDUP_REMOVED lines=8> */
[----:B------:R-:W-:Y:S01]  /*5e9c0*/  STL [R1+0x4090], R25 ;  /* 0x0040901901007387 */ /* 0x000fe20000100800 */
[C---:B--2---:R-:W-:Y:S03]  /*5e9d0*/  HMMA.16816.F32.BF16 R16, R4.reuse, R18, R12 ;  /* 0x000000120410723c */ /* 0x044fe6000004180c */
[----:B------:R-:W3:Y:S11]  /*5e9e0*/  LDL.LU.64 R14, [R1+0x40e0] ;  /* 0x0040e000010e7983 */ /* 0x000ef60000300a00 */
[----:B------:R-:W-:Y:S09]  /*5e9f0*/  @!UPT UIADD3 URZ, URZ, URZ, URZ ;  /* 0x0000003f3f3ff290 */ /* 0x000ff2000fffe03f */
[----:B------:R-:W-:Y:S01]  /*5ea00*/  STL.64 [R1+0x7a0], R16 ;  /* 0x0007a01001007387 */ /* 0x000fe20000100a00 */
[----:B------:R0:W-:Y:S03]  /*5ea10*/  STL.64 [R1+0x7a8], R18 ;  /* 0x0007a81201007387 */ /* 0x0001e60000100a00 */
[----:B0-----:R-:W4:Y:S01]  /*5ea20*/  LDL.LU.64 R18, [R1+0x40d8] ;  /* 0x0040d80001127983 */ /* 0x001f220000300a00 */
[C---:B---3--:R-:W-:Y:S08]  /*5ea30*/  HMMA.16816.F32.BF16 R8, R4.reuse, R14, R8 ;  /* 0x0000000e0408723c */ /* 0x048ff00000041808 */
[----:B----4-:R-:W-:Y:S11]  /*5ea40*/  HMMA.16816.F32.BF16 R20, R4, R18, R20 ;  /* 0x000000120414723c */ /* 0x010ff60000041814 */
[----:B------:R-:W-:Y:S11]  /*5ea50*/  @!UPT UIADD3 URZ, URZ, URZ, URZ ;  /* 0x0000003f3f3ff290 */ /* 0x000ff6000fffe03f */
[----:B------:R-:W-:Y:S01]  /*5ea60*/  @!UPT UIADD3 URZ, URZ, URZ, URZ ;  /* 0x0000003f3f3ff290 */ /* 0x000fe2000fffe03f */
[----:B------:R0:W-:Y:S01]  /*5ea70*/  STL.64 [R1+0x790], R20 ;  /* 0x0007901401007387 */ /* 0x0001e20000100a00 */
[----:B------:R1:W-:Y:S02]  /*5ea80*/  STL.64 [R1+0x798], R22 ;  /* 0x0007981601007387 */ /* 0x0003e40000100a00 */
[----:B0-----:R-:W-:Y:S02]  /*5ea90*/  IMAD.MOV.U32 R21, RZ, RZ, R19 ;  /* 0x000000ffff157224 */ /* 0x001fe400078e0013 */
[----:B-1----:R-:W-:Y:S02]  /*5eaa0*/  IMAD.MOV.U32 R22, RZ, RZ, R18 ;  /* 0x000000ffff167224 */ /* 0x002fe400078e0012 */
[----:B------:R-:W2:Y:S01]  /*5eab0*/  LDL.LU.64 R18, [R1+0x40d0] ;  /* 0x0040d00001127983 */ /* 0x000ea20000300a00 */
[----:B------:R-:W3:Y:S02]  /*5eac0*/  LDL.LU.64 R16, [R1+0x40c8] ;  /* 0x0040c80001107983 */ /* 0x000ee40000300a00 */
[----:B------:R-:W-:Y:S02]  /*5ead0*/  STL [R1+0x40c4], R22 ;  /* 0x0040c41601007387 */ /* 0x000fe40000100800 */
[----:B------:R-:W-:Y:S01]  /*5eae0*/  STL [R1+0x40c0], R21 ;  /* 0x0040c01501007387 */ /* 0x000fe20000100800 */
[----:B------:R-:W4:Y:S01]  /*5eaf0*/  LDL.LU R12, [R1+0x370] ;  /* 0x00037000010c7983 */ /* 0x000f220000300800 */
[----:B------:R-:W-:Y:S02]  /*5eb00*/  STL.64 [R1+0x780], R8 ;  /* 0x0007800801007387 */ /* 0x000fe40000100a00 */
[----:B------:R-:W-:Y:S02]  /*5eb10*/  STL.64 [R1+0x788], R10 ;  /* 0x0007880a01007387 */ /* 0x000fe40000100a00 */
[----:B------:R-:W4:Y:S01]  /*5eb20*/  LDL.LU R13, [R1+0x374] ;  /* 0x00037400010d7983 */ /* 0x000f220000300800 */
[----:B------:R-:W2:Y:S01]  /*5eb30*/  LDL.LU R14, [R1+0x378] ;  /* 0x00037800010e7983 */ /* 0x000ea20000300800 */
[----:B------:R-:W2:Y:S03]  /*5eb40*/  LDL.LU R15, [R1+0x37c] ;  /* 0x00037c00010f7983 */ /* 0x000ea60000300800 */
[----:B--2---:R0:W-:Y:S01]  /*5eb50*/  STL.64 [R1+0x4000], R14 ;  /* 0x0040000e01007387 */ /* 0x0041e20000100a00 */
[----:B----4-:R-:W-:Y:S02]  /*5eb60*/  STL.64 [R1+0x3ff8], R12 ;  /* 0x003ff80c01007387 */ /* 0x010fe40000100a00 */
[----:B0-----:R-:W-:-:S02]  /*5eb70*/  IMAD.MOV.U32 R14, RZ, RZ, R24 ;  /* 0x000000ffff0e7224 */ /* 0x001fc400078e0018 */
[----:B------:R-:W-:-:S05]  /*5eb80*/  IMAD.MOV.U32 R15, RZ, RZ, R19 ;  /* 0x000000ffff0f7224 */ /* 0x000fca00078e0013 */
[----:B------:R0:W-:Y:S01]  /*5eb90*/  STL.64 [R1+0x4018], R14 ;  /* 0x0040180e01007387 */ /* 0x0001e20000100a00 */
[----:B------:R-:W2:Y:S02]  /*5eba0*/  LDL.LU R8, [R1+0x360] ;  /* 0x0003600001087983 */ /* 0x000ea40000300800 */
[----:B------:R-:W2:Y:S02]  /*5ebb0*/  LDL.LU R9, [R1+0x364] ;  /* 0x0003640001097983 */ /* 0x000ea40000300800 */
[----:B------:R-:W4:Y:S01]  /*5ebc0*/  LDL.LU R10, [R1+0x368] ;  /* 0x00036800010a7983 */ /* 0x000f220000300800 */
[----:B------:R-:W4:Y:S01]  /*5ebd0*/  LDL.LU R11, [R1+0x36c] ;  /* 0x00036c00010b7983 */ /* 0x000f220000300800 */
[----:B0-----:R-:W-:Y:S02]  /*5ebe0*/  IMAD.MOV.U32 R14, RZ, RZ, R18 ;  /* 0x000000ffff0e7224 */ /* 0x001fe400078e0012 */
[----:B---3--:R-:W-:-:S05]  /*5ebf0*/  IMAD.MOV.U32 R15, RZ, RZ, R17 ;  /* 0x000000ffff0f7224 */ /* 0x008fca00078e0011 */
[----:B------:R-:W-:Y:S04]  /*5ec00*/  STL.64 [R1+0x4030], R14 ;  /* 0x0040300e01007387 */ /* 0x000fe80000100a00 */
[----:B----4-:R-:W-:Y:S01]  /*5ec10*/  STL.64 [R1+0x4010], R10 ;  /* 0x0040100a01007387 */ /* 0x010fe20000100a00 */
[----:B--2---:R0:W-:Y:S03]  /*5ec20*/  STL.64 [R1+0x4008], R8 ;  /* 0x0040080801007387 */ /* 0x0041e60000100a00 */
[----:B0-----:R-:W2:Y:S01]  /*5ec30*/  LDL.LU R8, [R1+0x380] ;  /* 0x0003800001087983 */ /* 0x001ea20000300800 */
[----:B------:R-:W2:Y:S02]  /*5ec40*/  LDL.LU R9, [R1+0x384] ;  /* 0x0003840001097983 */ /* 0x000ea40000300800 */
[----:B------:R-:W3:Y:S02]  /*5ec50*/  LDL.LU R10, [R1+0x388] ;  /* 0x00038800010a7983 */ /* 0x000ee40000300800 */
[----:B------:R-:W3:Y:S01]  /*5ec60*/  LDL.LU R11, [R1+0x38c] ;  /* 0x00038c00010b7983 */ /* 0x000ee20000300800 */
[----:B------:R-:W4:Y:S01]  /*5ec70*/  LDL.LU R24, [R1+0x6a0] ;  /* 0x0006a00001187983 */ /* 0x000f220000300800 */
[----:B------:R-:W4:Y:S02]  /*5ec80*/  LDL.LU R25, [R1+0x6a4] ;  /* 0x0006a40001197983 */ /* 0x000f240000300800 */
[----:B------:R-:W2:Y:S02]  /*5ec90*/  LDL.LU R26, [R1+0x6a8] ;  /* 0x0006a800011a7983 */ /* 0x000ea40000300800 */
[----:B------:R-:W2:Y:S02]  /*5eca0*/  LDL.LU R27, [R1+0x6ac] ;  /* 0x0006ac00011b7983 */ /* 0x000ea40000300800 */
[----:B------:R-:W-:-:S02]  /*5ecb0*/  IMAD.MOV.U32 R14, RZ, RZ, R16 ;  /* 0x000000ffff0e7224 */ /* 0x000fc400078e0010 */
[----:B------:R-:W-:Y:S01]  /*5ecc0*/  IMAD.MOV.U32 R15, RZ, RZ, R3 ;  /* 0x000000ffff0f7224 */ /* 0x000fe200078e0003 */
[----:B--2---:R0:W-:Y:S01]  /*5ecd0*/  STL.64 [R1+0x40a8], R26 ;  /* 0x0040a81a01007387 */ /* 0x0041e20000100a00 */
[----:B----4-:R-:W-:Y:S02]  /*5ece0*/  STL.64 [R1+0x40a0], R24 ;  /* 0x0040a01801007387 */ /* 0x010fe40000100a00 */
[----:B------:R-:W2:Y:S02]  /*5ecf0*/  LDL.LU R20, [R1+0x6c0] ;  /* 0x0006c00001147983 */ /* 0x000ea40000300800 */
[----:B------:R-:W2:Y:S01]  /*5ed00*/  LDL.LU R21, [R1+0x6c4] ;  /* 0x0006c40001157983 */ /* 0x000ea20000300800 */
[----:B------:R-:W2:Y:S01]  /*5ed10*/  LDL.LU R22, [R1+0x6c8] ;  /* 0x0006c80001167983 */ /* 0x000ea20000300800 */
[----:B------:R-:W2:Y:S02]  /*5ed20*/  LDL.LU R23, [R1+0x6cc] ;  /* 0x0006cc0001177983 */ /* 0x000ea40000300800 */
[----:B0-----:R-:W-:-:S02]  /*5ed30*/  IMAD.MOV.U32 R26, RZ, RZ, R2 ;  /* 0x000000ffff1a7224 */ /* 0x001fc400078e0002 */
[----:B------:R-:W-:-:S05]  /*5ed40*/  IMAD.MOV.U32 R27, RZ, RZ, R0 ;  /* 0x000000ffff1b7224 */ /* 0x000fca00078e0000 */
[----:B------:R0:W-:Y:S04]  /*5ed50*/  STL.64 [R1+0x40b8], R26 ;  /* 0x0040b81a01007387 */ /* 0x0001e80000100a00 */
        /* <DEDUP_REMOVED lines=11> */
[----:B------:R-:W4:Y:S02]  /*5ee10*/  LDL.LU R15, [R1+0x69c] ;  /* 0x00069c00010f7983 */ /* 0x000f240000300800 */
[----:B----4-:R0:W-:Y:S01]  /*5ee20*/  STL.64 [R1+0x4088], R14 ;  /* 0x0040880e01007387 */ /* 0x0101e20000100a00 */
[----:B--2---:R1:W-:Y:S03]  /*5ee30*/  STL.64 [R1+0x4080], R12 ;  /* 0x0040800c01007387 */ /* 0x0043e60000100a00 */
[----:B0-----:R-:W2:Y:S01]  /*5ee40*/  LDL.64 R14, [R1+0x188] ;  /* 0x00018800010e7983 */ /* 0x001ea20000100a00 */
[C---:B------:R-:W-:Y:S03]  /*5ee50*/  HMMA.16816.F32.BF16 R20, R4.reuse, R26, R20 ;  /* 0x0000001a0414723c */ /* 0x040fe60000041814 */
[----:B--2---:R0:W-:Y:S01]  /*5ee60*/  STL.64 [R1+0x40b0], R14 ;  /* 0x0040b00e01007387 */ /* 0x0041e20000100a00 */
[----:B-1----:R-:W2:Y:S02]  /*5ee70*/  LDL.LU R12, [R1+0x6b0] ;  /* 0x0006b000010c7983 */ /* 0x002ea40000300800 */
[----:B------:R-:W2:Y:S01]  /*5ee80*/  LDL.LU R13, [R1+0x6b4] ;  /* 0x0006b400010d7983 */ /* 0x000ea20000300800 */
[----:B0-----:R-:W2:Y:S01]  /*5ee90*/  LDL.LU R14, [R1+0x6b8] ;  /* 0x0006b800010e7983 */ /* 0x001ea20000300800 */
[----:B------:R-:W2:Y:S02]  /*5eea0*/  LDL.LU R15, [R1+0x6bc] ;  /* 0x0006bc00010f7983 */ /* 0x000ea40000300800 */
[----:B------:R-:W4:Y:S02]  /*5eeb0*/  LDL.64 R18, [R1+0x178] ;  /* 0x0001780001127983 */ /* 0x000f240000100a00 */
[----:B---3--:R-:W-:Y:S01]  /*5eec0*/  STL.64 [R1+0x4028], R10 ;  /* 0x0040280a01007387 */ /* 0x008fe20000100a00 */
[----:B------:R0:W-:Y:S04]  /*5eed0*/  STL.64 [R1+0x4020], R8 ;  /* 0x0040200801007387 */ /* 0x0001e80000100a00 */
[----:B0-----:R-:W3:Y:S01]  /*5eee0*/  LDL.LU R8, [R1+0x390] ;  /* 0x0003900001087983 */ /* 0x001ee20000300800 */
[----:B------:R-:W3:Y:S02]  /*5eef0*/  LDL.LU R9, [R1+0x394] ;  /* 0x0003940001097983 */ /* 0x000ee40000300800 */
[----:B------:R-:W2:Y:S02]  /*5ef00*/  LDL.LU R10, [R1+0x398] ;  /* 0x00039800010a7983 */ /* 0x000ea40000300800 */
[----:B------:R-:W2:Y:S02]  /*5ef10*/  LDL.LU R11, [R1+0x39c] ;  /* 0x00039c00010b7983 */ /* 0x000ea40000300800 */
[----:B------:R-:W-:Y:S01]  /*5ef20*/  IMAD.MOV.U32 R3, RZ, RZ, R27 ;  /* 0x000000ffff037224 */ /* 0x000fe200078e001b */
[----:B--2---:R-:W-:Y:S01]  /*5ef30*/  STL.64 [R1+0x4040], R10 ;  /* 0x0040400a01007387 */ /* 0x004fe20000100a00 */
[----:B---3--:R0:W-:Y:S03]  /*5ef40*/  STL.64 [R1+0x4038], R8 ;  /* 0x0040380801007387 */ /* 0x0081e60000100a00 */
[----:B0-----:R-:W2:Y:S01]  /*5ef50*/  LDL.LU R8, [R1+0x3a0] ;  /* 0x0003a00001087983 */ /* 0x001ea20000300800 */
[----:B------:R-:W2:Y:S02]  /*5ef60*/  LDL.LU R9, [R1+0x3a4] ;  /* 0x0003a40001097983 */ /* 0x000ea40000300800 */
[----:B------:R-:W2:Y:S02]  /*5ef70*/  LDL.LU R10, [R1+0x3a8] ;  /* 0x0003a800010a7983 */ /* 0x000ea40000300800 */
[----:B------:R-:W2:Y:S01]  /*5ef80*/  LDL.LU R11, [R1+0x3ac] ;  /* 0x0003ac00010b7983 */ /* 0x000ea20000300800 */
[----:B------:R0:W-:Y:S01]  /*5ef90*/  STL.64 [R1+0x770], R20 ;  /* 0x0007701401007387 */ /* 0x0001e20000100a00 */
[----:B------:R1:W-:Y:S02]  /*5efa0*/  STL.64 [R1+0x778], R22 ;  /* 0x0007781601007387 */ /* 0x0003e40000100a00 */
[----:B0-----:R-:W-:Y:S01]  /*5efb0*/  IMAD.MOV.U32 R20, RZ, RZ, R26 ;  /* 0x000000ffff147224 */ /* 0x001fe200078e001a */
[----:B-1----:R-:W3:Y:S01]  /*5efc0*/  LDL.LU R22, [R1+0x40c4] ;  /* 0x0040c40001167983 */ /* 0x002ee20000300800 */
[----:B------:R-:W2:Y:S02]  /*5efd0*/  LDL.LU R21, [R1+0x40c0] ;  /* 0x0040c00001157983 */ /* 0x000ea40000300800 */
[----:B------:R-:W2:Y:S02]  /*5efe0*/  LDL.LU.64 R26, [R1+0x40b8] ;  /* 0x0040b800011a7983 */ /* 0x000ea40000300a00 */
[C---:B--2---:R-:W-:Y:S01]  /*5eff0*/  HMMA.16816.F32.BF16 R24, R4.reuse, R26, R12 ;  /* 0x0000001a0418723c */ /* 0x044fe2000004180c */
[----:B------:R-:W2:Y:S11]  /*5f000*/  LDL.LU.64 R14, [R1+0x40b0] ;  /* 0x0040b000010e7983 */ /* 0x000eb60000300a00 */
[----:B------:R-:W-:Y:S11]  /*5f010*/  @!UPT UIADD3 URZ, URZ, URZ, URZ ;  /* 0x0000003f3f3ff290 */ /* 0x000ff6000fffe03f */
[----:B------:R-:W-:Y:S01]  /*5f020*/  STL.64 [R1+0x760], R24 ;  /* 0x0007601801007387 */ /* 0x000fe20000100a00 */
[----:B------:R0:W-:Y:S03]  /*5f030*/  STL.64 [R1+0x768], R26 ;  /* 0x0007681a01007387 */ /* 0x0001e60000100a00 */
[----:B0-----:R-:W3:Y:S01]  /*5f040*/  LDL.LU.64 R26, [R1+0x40a8] ;  /* 0x0040a800011a7983 */ /* 0x001ee20000300a00 */
[----:B------:R-:W3:Y:S02]  /*5f050*/  LDL.LU.64 R24, [R1+0x40a0] ;  /* 0x0040a00001187983 */ /* 0x000ee40000300a00 */
[----:B--2---:R-:W-:Y:S01]  /*5f060*/  IMAD.MOV.U32 R23, RZ, RZ, R15 ;  /* 0x000000ffff177224 */ /* 0x004fe200078e000f */
[----:B---3--:R-:W-:Y:S11]  /*5f070*/  HMMA.16816.F32.BF16 R24, R4, R14, R24 ;  /* 0x0000000e0418723c */ /* 0x008ff60000041818 */
        /* <DEDUP_REMOVED lines=8> */
[----:B------:R-:W2:Y:S01]  /*5f100*/  LDL.LU.64 R12, [R1+0x4080] ;  /* 0x00408000010c7983 */ /* 0x000ea20000300a00 */
[----:B------:R-:W-:Y:S01]  /*5f110*/  STL.64 [R1+0x3fc0], R22 ;  /* 0x003fc01601007387 */ /* 0x000fe20000100a00 */
[----:B------:R0:W-:Y:S03]  /*5f120*/  STL.64 [R1+0x3fb8], R20 ;  /* 0x003fb81401007387 */ /* 0x0001e60000100a00 */
[----:B0-----:R-:W3:Y:S01]  /*5f130*/  LDL.LU R20, [R1+0x340] ;  /* 0x0003400001147983 */ /* 0x001ee20000300800 */
[----:B------:R-:W3:Y:S02]  /*5f140*/  LDL.LU R21, [R1+0x344] ;  /* 0x0003440001157983 */ /* 0x000ee40000300800 */
[----:B------:R-:W3:Y:S02]  /*5f150*/  LDL.LU R22, [R1+0x348] ;  /* 0x0003480001167983 */ /* 0x000ee40000300800 */
[----:B------:R-:W3:Y:S02]  /*5f160*/  LDL.LU R23, [R1+0x34c] ;  /* 0x00034c0001177983 */ /* 0x000ee40000300800 */
[----:B----4-:R-:W-:-:S02]  /*5f170*/  IMAD.MOV.U32 R2, RZ, RZ, R18 ;  /* 0x000000ffff027224 */ /* 0x010fc400078e0012 */
[----:B------:R-:W-:Y:S01]  /*5f180*/  IMAD.MOV.U32 R0, RZ, RZ, R19 ;  /* 0x000000ffff007224 */ /* 0x000fe200078e0013 */
[C---:B--2---:R-:W-:Y:S01]  /*5f190*/  HMMA.16816.F32.BF16 R12, R4.reuse, R18, R12 ;  /* 0x00000012040c723c */ /* 0x044fe2000004180c */
[----:B---3--:R-:W-:Y:S01]  /*5f1a0*/  STL.64 [R1+0x3fd0], R22 ;  /* 0x003fd01601007387 */ /* 0x008fe20000100a00 */
        /* <DEDUP_REMOVED lines=16> */
[----:B------:R-:W-:Y:S01]  /*5f2b0*/  STL.64 [R1+0x3b0], R4 ;  /* 0x0003b00401007387 */ /* 0x000fe20000100a00 */
[----:B------:R0:W-:Y:S02]  /*5f2c0*/  STL.64 [R1+0x3b8], R6 ;  /* 0x0003b80601007387 */ /* 0x0001e40000100a00 */
[----:B0-----:R-:W-:Y:S02]  /*5f2d0*/  IMAD.MOV.U32 R6, RZ, RZ, R26 ;  /* 0x000000ffff067224 */ /* 0x001fe400078e001a */
[----:B------:R-:W-:Y:S01]  /*5f2e0*/  IMAD.MOV.U32 R7, RZ, RZ, R27 ;  /* 0x000000ffff077224 */ /* 0x000fe200078e001b */
[----:B------:R-:W4:Y:S01]  /*5f2f0*/  LDL.LU R26, [R1+0x404c] ;  /* 0x00404c00011a7983 */ /* 0x000f220000300800 */
[----:B------:R-:W4:Y:S01]  /*5f300*/  LDL.LU R27, [R1+0x4048] ;  /* 0x00404800011b7983 */ /* 0x000f220000300800 */
[C---:B---3--:R-:W-:Y:S02]  /*5f310*/  HMMA.16816.F32.BF16 R12, R16.reuse, R14, R8 ;  /* 0x0000000e100c723c */ /* 0x048fe40000041808 */
[----:B------:R-:W3:Y:S01]  /*5f320*/  LDL.LU.64 R10, [R1+0x4040] ;  /* 0x00404000010a7983 */ /* 0x000ee20000300a00 */
[----:B------:R-:W3:Y:S11]  /*5f330*/  LDL.LU.64 R8, [R1+0x4038] ;  /* 0x0040380001087983 */ /* 0x000ef60000300a00 */
[----:B------:R-:W-:Y:S09]  /*5f340*/  @!UPT UIADD3 URZ, URZ, URZ, URZ ;  /* 0x0000003f3f3ff290 */ /* 0x000ff2000fffe03f */
        /* <DEDUP_REMOVED lines=33> */
[----:B------:R-:W-:Y:S02]  /*5f560*/  STL.64 [R1+0x3ef8], R14 ;  /* 0x003ef80e01007387 */ /* 0x000fe40000100a00 */
[----:B----4-:R0:W-:Y:S02]  /*5f570*/  STL.64 [R1+0x3ef0], R12 ;  /* 0x003ef00c01007387 */ /* 0x0101e40000100a00 */
[----:B0-----:R-:W4:Y:S01]  /*5f580*/  LDL.LU R12, [R1+0x330] ;  /* 0x00033000010c7983 */ /* 0x001f220000300800 */
[----:B------:R-:W4:Y:S02]  /*5f590*/  LDL.LU R13, [R1+0x334] ;  /* 0x00033400010d7983 */ /* 0x000f240000300800 */
[----:B------:R-:W4:Y:S02]  /*5f5a0*/  LDL.LU R14, [R1+0x338] ;  /* 0x00033800010e7983 */ /* 0x000f240000300800 */
[----:B------:R-:W4:Y:S01]  /*5f5b0*/  LDL.LU R15, [R1+0x33c] ;  /* 0x00033c00010f7983 */ /* 0x000f220000300800 */
        /* <DEDUP_REMOVED lines=8> */
[----:B---3--:R2:W-:Y:S02]  /*5f640*/  STL.64 [R1+0x3f00], R8 ;  /* 0x003f000801007387 */ /* 0x0085e40000100a00 */
[----:B0-----:R-:W-:-:S02]  /*5f650*/  IMAD.MOV.U32 R10, RZ, RZ, R28 ;  /* 0x000000ffff0a7224 */ /* 0x001fc400078e001c */
[----:B------:R-:W-:-:S07]  /*5f660*/  IMAD.MOV.U32 R11, RZ, RZ, R25 ;  /* 0x000000ffff0b7224 */ /* 0x000fce00078e0019 */
[C---:B--2---:R-:W-:Y:S01]  /*5f670*/  HMMA.16816.F32.BF16 R8, R16.reuse, R10, R20 ;  /* 0x0000000a1008723c */ /* 0x044fe20000041814 */
[----:B------:R-:W2:Y:S01]  /*5f680*/  LDL.LU.64 R22, [R1+0x3fc0] ;  /* 0x003fc00001167983 */ /* 0x000ea20000300a00 */
[----:B------:R-:W3:Y:S11]  /*5f690*/  LDL.LU.64 R20, [R1+0x3fb8] ;  /* 0x003fb80001147983 */ /* 0x000ef60000300a00 */
[----:B------:R-:W-:Y:S10]  /*5f6a0*/  @!UPT UIADD3 URZ, URZ, URZ, URZ ;  /* 0x0000003f3f3ff290 */ /* 0x000ff4000fffe03f */
[----:B------:R-:W-:Y:S01]  /*5f6b0*/  STL.64 [R1+0xa00], R8 ;  /* 0x000a000801007387 */ /* 0x000fe20000100a00 */
[----:B------:R4:W-:Y:S02]  /*5f6c0*/  STL.64 [R1+0xa08], R10 ;  /* 0x000a080a01007387 */ /* 0x0009e40000100a00 */
[----:B----4-:R-:W-:Y:S07]  /*5f6d0*/  HMMA.16816.F32.BF16 R8, R16, R6, R12 ;  /* 0x000000061008723c */ /* 0x010fee000004180c */
[----:B------:R-:W-:Y:S11]  /*5f6e0*/  IMAD.MOV.U32 R6, RZ, RZ, R24 ;  /* 0x000000ffff067224 */ /* 0x000ff600078e0018 */
[----:B------:R-:W-:Y:S05]  /*5f6f0*/  @!UPT UIADD3 URZ, URZ, URZ, URZ ;  /* 0x0000003f3f3ff290 */ /* 0x000fea000fffe03f */
[----:B------:R0:W-:Y:S01]  /*5f700*/  STL.64 [R1+0x9f0], R8 ;  /* 0x0009f00801007387 */ /* 0x0001e20000100a00 */
[----:B------:R1:W-:Y:S02]  /*5f710*/  STL.64 [R1+0x9f8], R10 ;  /* 0x0009f80a01007387 */ /* 0x0003e40000100a00 */
[----:B--2---:R-:W-:Y:S02]  /*5f720*/  IMAD.MOV.U32 R7, RZ, RZ, R23 ;  /* 0x000000ffff077224 */ /* 0x004fe400078e0017 */
[----:B------:R-:W-:Y:S02]  /*5f730*/  IMAD.MOV.U32 R26, RZ, RZ, R22 ;  /* 0x000000ffff1a7224 */ /* 0x000fe400078e0016 */
[----:B---3--:R-:W-:Y:S01]  /*5f740*/  IMAD.MOV.U32 R27, RZ, RZ, R21 ;  /* 0x000000ffff1b7224 */ /* 0x008fe200078e0015 */
[----:B------:R-:W-:Y:S01]  /*5f750*/  STL.64 [R1+0x3f58], R6 ;  /* 0x003f580601007387 */ /* 0x000fe20000100a00 */
[----:B------:R-:W2:Y:S02]  /*5f760*/  LDL.LU R12, [R1+0x2d0] ;  /* 0x0002d000010c7983 */ /* 0x000ea40000300800 */
[----:B------:R-:W2:Y:S02]  /*5f770*/  LDL.LU R13, [R1+0x2d4] ;  /* 0x0002d400010d7983 */ /* 0x000ea40000300800 */
[----:B------:R-:W3:Y:S01]  /*5f780*/  LDL.LU R14, [R1+0x2d8] ;  /* 0x0002d800010e7983 */ /* 0x000ee20000300800 */
[----:B------:R-:W3:Y:S01]  /*5f790*/  LDL.LU R15, [R1+0x2dc] ;  /* 0x0002dc00010f7983 */ /* 0x000ee20000300800 */
[----:B------:R-:W-:Y:S02]  /*5f7a0*/  STL.64 [R1+0x3fa0], R26 ;  /* 0x003fa01a01007387 */ /* 0x000fe40000100a00 */
[----:B0-----:R-:W4:Y:S02]  /*5f7b0*/  LDL.LU R8, [R1+0x310] ;  /* 0x0003100001087983 */ /* 0x001f240000300800 */
[----:B------:R-:W4:Y:S01]  /*5f7c0*/  LDL.LU R9, [R1+0x314] ;  /* 0x0003140001097983 */ /* 0x000f220000300800 */
[----:B-1----:R-:W2:Y:S01]  /*5f7d0*/  LDL.LU R10, [R1+0x318] ;  /* 0x00031800010a7983 */ /* 0x002ea20000300800 */
[----:B------:R-:W2:Y:S03]  /*5f7e0*/  LDL.LU R11, [R1+0x31c] ;  /* 0x00031c00010b7983 */ /* 0x000ea60000300800 */
[----:B--2---:R-:W-:Y:S01]  /*5f7f0*/  STL.64 [R1+0x3fb0], R10 ;  /* 0x003fb00a01007387 */ /* 0x004fe20000100a00 */
[----:B----4-:R0:W-:Y:S03]  /*5f800*/  STL.64 [R1+0x3fa8], R8 ;  /* 0x003fa80801007387 */ /* 0x0101e60000100a00 */
[----:B0-----:R-:W2:Y:S01]  /*5f810*/  LDL.LU R8, [R1+0x320] ;  /* 0x0003200001087983 */ /* 0x001ea20000300800 */
        /* <DEDUP_REMOVED lines=8> */
[----:B------:R-:W4:Y:S02]  /*5f8a0*/  LDL.LU R14, [R1+0x2e8] ;  /* 0x0002e800010e7983 */ /* 0x000f240000300800 */
[----:B------:R-:W4:Y:S02]  /*5f8b0*/  LDL.LU R15, [R1+0x2ec] ;  /* 0x0002ec00010f7983 */ /* 0x000f240000300800 */
[----:B----4-:R0:W-:Y:S01]  /*5f8c0*/  STL.64 [R1+0x3f78], R14 ;  /* 0x003f780e01007387 */ /* 0x0101e20000100a00 */
[----:B---3--:R-:W-:Y:S02]  /*5f8d0*/  STL.64 [R1+0x3f70], R12 ;  /* 0x003f700c01007387 */ /* 0x008fe40000100a00 */
[----:B0-----:R-:W-:-:S02]  /*5f8e0*/  IMAD.MOV.U32 R14, RZ, RZ, R20 ;  /* 0x000000ffff0e7224 */ /* 0x001fc400078e0014 */
[----:B------:R-:W-:-:S05]  /*5f8f0*/  IMAD.MOV.U32 R15, RZ, RZ, R3 ;  /* 0x000000ffff0f7224 */ /* 0x000fca00078e0003 */
[----:B------:R0:W-:Y:S01]  /*5f900*/  STL.64 [R1+0x3f88], R14 ;  /* 0x003f880e01007387 */ /* 0x0001e20000100a00 */
[----:B------:R-:W3:Y:S03]  /*5f910*/  LDL.64 R6, [R1+0x198] ;  /* 0x0001980001067983 */ /* 0x000ee60000100a00 */
[----:B0-----:R-:W4:Y:S04]  /*5f920*/  LDL.64 R14, [R1+0x1b8] ;  /* 0x0001b800010e7983 */ /* 0x001f280000100a00 */
[----:B---3--:R0:W-:Y:S01]  /*5f930*/  STL.64 [R1+0x3f80], R6 ;  /* 0x003f800601007387 */ /* 0x0081e20000100a00 */
[----:B------:R-:W3:Y:S02]  /*5f940*/  LDL.LU R4, [R1+0x2f0] ;  /* 0x0002f00001047983 */ /* 0x000ee40000300800 */
[----:B------:R-:W3:Y:S01]  /*5f950*/  LDL.LU R5, [R1+0x2f4] ;  /* 0x0002f40001057983 */ /* 0x000ee20000300800 */
[----:B0-----:R-:W3:Y:S01]  /*5f960*/  LDL.LU R6, [R1+0x2f8] ;  /* 0x0002f80001067983 */ /* 0x001ee20000300800 */
[----:B------:R-:W3:Y:S01]  /*5f970*/  LDL.LU R7, [R1+0x2fc] ;  /* 0x0002fc0001077983 */ /* 0x000ee20000300800 */
[C---:B--2---:R-:W-:Y:S02]  /*5f980*/  HMMA.16816.F32.BF16 R8, R16.reuse, R26, R8 ;  /* 0x0000001a1008723c */ /* 0x044fe40000041808 */
[----:B---3--:R-:W-:Y:S01]  /*5f990*/  STL.64 [R1+0x3f98], R6 ;  /* 0x003f980601007387 */ /* 0x008fe20000100a00 */
[----:B------:R0:W-:Y:S03]  /*5f9a0*/  STL.64 [R1+0x3f90], R4 ;  /* 0x003f900401007387 */ /* 0x0001e60000100a00 */
[----:B0-----:R-:W4:Y:S01]  /*5f9b0*/  LDL.LU R4, [R1+0x300] ;  /* 0x0003000001047983 */ /* 0x001f220000300800 */
[----:B------:R-:W4:Y:S02]  /*5f9c0*/  LDL.LU R5, [R1+0x304] ;  /* 0x0003040001057983 */ /* 0x000f240000300800 */
[----:B------:R-:W4:Y:S02]  /*5f9d0*/  LDL.LU R6, [R1+0x308] ;  /* 0x0003080001067983 */ /* 0x000f240000300800 */
[----:B------:R-:W4:Y:S01]  /*5f9e0*/  LDL.LU R7, [R1+0x30c] ;  /* 0x00030c0001077983 */ /* 0x000f220000300800 */
[----:B------:R-:W2:Y:S01]  /*5f9f0*/  LDL.LU R20, [R1+0x2c0] ;  /* 0x0002c00001147983 */ /* 0x000ea20000300800 */
[----:B------:R-:W2:Y:S02]  /*5fa00*/  LDL.LU R21, [R1+0x2c4] ;  /* 0x0002c40001157983 */ /* 0x000ea40000300800 */
[----:B------:R-:W3:Y:S02]  /*5fa10*/  LDL.LU R22, [R1+0x2c8] ;  /* 0x0002c80001167983 */ /* 0x000ee40000300800 */
[----:B------:R-:W3:Y:S02]  /*5fa20*/  LDL.LU R23, [R1+0x2cc] ;  /* 0x0002cc0001177983 */ /* 0x000ee40000300800 */
[----:B------:R-:W-:Y:S01]  /*5fa30*/  IMAD.MOV.U32 R3, RZ, RZ, R27 ;  /* 0x000000ffff037224 */ /* 0x000fe200078e001b */
[----:B---3--:R-:W-:Y:S01]  /*5fa40*/  STL.64 [R1+0x3f48], R22 ;  /* 0x003f481601007387 */ /* 0x008fe20000100a00 */
[----:B--2---:R-:W-:Y:S02]  /*5fa50*/  STL.64 [R1+0x3f40], R20 ;  /* 0x003f401401007387 */ /* 0x004fe40000100a00 */
[----:B------:R-:W-:Y:S02]  /*5fa60*/  STL.64 [R1+0x9e0], R8 ;  /* 0x0009e00801007387 */ /* 0x000fe40000100a00 */
[----:B------:R0:W-:Y:S02]  /*5fa70*/  STL.64 [R1+0x9e8], R10 ;  /* 0x0009e80a01007387 */ /* 0x0001e40000100a00 */
[----:B0-----:R-:W2:Y:S01]  /*5fa80*/  LDL.LU.64 R10, [R1+0x3fb0] ;  /* 0x003fb000010a7983 */ /* 0x001ea20000300a00 */
[----:B------:R-:W2:Y:S02]  /*5fa90*/  LDL.LU.64 R8, [R1+0x3fa8] ;  /* 0x003fa80001087983 */ /* 0x000ea40000300a00 */
[----:B------:R-:W2:Y:S02]  /*5faa0*/  LDL.LU.64 R26, [R1+0x3fa0] ;  /* 0x003fa000011a7983 */ /* 0x000ea40000300a00 */
[----:B------:R-:W3:Y:S01]  /*5fab0*/  LDL.LU R24, [R1+0x2a0] ;  /* 0x0002a00001187983 */ /* 0x000ee20000300800 */
[C---:B--2---:R-:W-:Y:S11]  /*5fac0*/  HMMA.16816.F32.BF16 R8, R16.reuse, R26, R8 ;  /* 0x0000001a1008723c */ /* 0x044ff60000041808 */
[----:B------:R-:W-:Y:S11]  /*5fad0*/  @!UPT UIADD3 URZ, URZ, URZ, URZ ;  /* 0x0000003f3f3ff290 */ /* 0x000ff6000fffe03f */
[----:B------:R-:W-:Y:S01]  /*5fae0*/  @!UPT UIADD3 URZ, URZ, URZ, URZ ;  /* 0x0000003f3f3ff290 */ /* 0x000fe2000fffe03f */
[----:B------:R-:W-:Y:S01]  /*5faf0*/  STL.64 [R1+0x730], R8 ;  /* 0x0007300801007387 */ /* 0x000fe20000100a00 */
[----:B------:R-:W-:Y:S02]  /*5fb00*/  STL.64 [R1+0x738], R10 ;  /* 0x0007380a01007387 */ /* 0x000fe40000100a00 */
[----:B------:R-:W3:Y:S02]  /*5fb10*/  LDL.LU R25, [R1+0x2a4] ;  /* 0x0002a40001197983 */ /* 0x000ee40000300800 */
[----:B------:R-:W2:Y:S01]  /*5fb20*/  LDL.LU R26, [R1+0x2a8] ;  /* 0x0002a800011a7983 */ /* 0x000ea20000300800 */
[----:B------:R-:W2:Y:S04]  /*5fb30*/  LDL.LU R27, [R1+0x2ac] ;  /* 0x0002ac00011b7983 */ /* 0x000ea80000300800 */
[----:B--2---:R0:W-:Y:S01]  /*5fb40*/  STL.64 [R1+0x3f28], R26 ;  /* 0x003f281a01007387 */ /* 0x0041e20000100a00 */
[----:B---3--:R1:W-:Y:S03]  /*5fb50*/  STL.64 [R1+0x3f20], R24 ;  /* 0x003f201801007387 */ /* 0x0083e60000100a00 */
[----:B0-----:R-:W2:Y:S01]  /*5fb60*/  LDL.64 R26, [R1+0x28] ;  /* 0x00002800011a7983 */ /* 0x001ea20000100a00 */
[----:B----4-:R-:W-:Y:S03]  /*5fb70*/  HMMA.16816.F32.BF16 R4, R16, R14, R4 ;  /* 0x0000000e1004723c */ /* 0x010fe60000041804 */
[----:B--2---:R0:W-:Y:S01]  /*5fb80*/  STL.64 [R1+0x3f50], R26 ;  /* 0x003f501a01007387 */ /* 0x0041e20000100a00 */
[----:B-1----:R-:W2:Y:S02]  /*5fb90*/  LDL.LU R24, [R1+0x680] ;  /* 0x0006800001187983 */ /* 0x002ea40000300800 */
[----:B------:R-:W2:Y:S01]  /*5fba0*/  LDL.LU R25, [R1+0x684] ;  /* 0x0006840001197983 */ /* 0x000ea20000300800 */
[----:B0-----:R-:W2:Y:S01]  /*5fbb0*/  LDL.LU R26, [R1+0x688] ;  /* 0x00068800011a7983 */ /* 0x001ea20000300800 */
[----:B------:R-:W2:Y:S02]  /*5fbc0*/  LDL.LU R27, [R1+0x68c] ;  /* 0x00068c00011b7983 */ /* 0x000ea40000300800 */
[----:B------:R-:W3:Y:S02]  /*5fbd0*/  LDL.64 R10, [R1+0x8] ;  /* 0x00000800010a7983 */ /* 0x000ee40000100a00 */
[----:B------:R-:W-:-:S02]  /*5fbe0*/  IMAD.MOV.U32 R22, RZ, RZ, R2 ;  /* 0x000000ffff167224 */ /* 0x000fc400078e0002 */
[----:B------:R-:W-:Y:S02]  /*5fbf0*/  IMAD.MOV.U32 R23, RZ, RZ, R0 ;  /* 0x000000ffff177224 */ /* 0x000fe400078e0000 */
[----:B------:R-:W-:Y:S02]  /*5fc00*/  IMAD.MOV.U32 R2, RZ, RZ, R14 ;  /* 0x000000ffff027224 */ /* 0x000fe400078e000e */
[----:B------:R-:W-:Y:S01]  /*5fc10*/  IMAD.MOV.U32 R0, RZ, RZ, R15 ;  /* 0x000000ffff007224 */ /* 0x000fe200078e000f */
[----:B---3--:R0:W-:Y:S04]  /*5fc20*/  STL.64 [R1+0x3f10], R10 ;  /* 0x003f100a01007387 */ /* 0x0081e80000100a00 */
[----:B0-----:R-:W3:Y:S01]  /*5fc30*/  LDL.64 R10, [R1+0x18] ;  /* 0x00001800010a7983 */ /* 0x001ee20000100a00 */
[----:B------:R-:W-:Y:S02]  /*5fc40*/  STL.64 [R1+0x720], R4 ;  /* 0x0007200401007387 */ /* 0x000fe40000100a00 */
[----:B------:R0:W-:Y:S02]  /*5fc50*/  STL.64 [R1+0x728], R6 ;  /* 0x0007280601007387 */ /* 0x0001e40000100a00 */
[----:B0-----:R-:W4:Y:S01]  /*5fc60*/  LDL.LU.64 R6, [R1+0x3f98] ;  /* 0x003f980001067983 */ /* 0x001f220000300a00 */
[----:B------:R-:W4:Y:S02]  /*5fc70*/  LDL.LU.64 R4, [R1+0x3f90] ;  /* 0x003f900001047983 */ /* 0x000f240000300a00 */
[----:B------:R-:W4:Y:S02]  /*5fc80*/  LDL.LU.64 R14, [R1+0x3f88] ;  /* 0x003f8800010e7983 */ /* 0x000f240000300a00 */
[C---:B----4-:R-:W-:Y:S01]  /*5fc90*/  HMMA.16816.F32.BF16 R12, R16.reuse, R14, R4 ;  /* 0x0000000e100c723c */ /* 0x050fe20000041804 */
[----:B------:R-:W4:Y:S11]  /*5fca0*/  LDL.LU.64 R6, [R1+0x3f80] ;  /* 0x003f800001067983 */ /* 0x000f360000300a00 */
[----:B------:R-:W-:Y:S11]  /*5fcb0*/  @!UPT UIADD3 URZ, URZ, URZ, URZ ;  /* 0x0000003f3f3ff290 */ /* 0x000ff6000fffe03f */
[----:B------:R-:W-:Y:S01]  /*5fcc0*/  STL.64 [R1+0x710], R12 ;  /* 0x0007100c01007387 */ /* 0x000fe20000100a00 */
[----:B------:R0:W-:Y:S03]  /*5fcd0*/  STL.64 [R1+0x718], R14 ;  /* 0x0007180e01007387 */ /* 0x0001e60000100a00 */
[----:B0-----:R-:W2:Y:S01]  /*5fce0*/  LDL.LU.64 R14, [R1+0x3f78] ;  /* 0x003f7800010e7983 */ /* 0x001ea20000300a00 */
[----:B------:R-:W2:Y:S02]  /*5fcf0*/  LDL.LU.64 R12, [R1+0x3f70] ;  /* 0x003f7000010c7983 */ /* 0x000ea40000300a00 */
[----:B----4-:R-:W-:Y:S01]  /*5fd00*/  IMAD.MOV.U32 R28, RZ, RZ, R7 ;  /* 0x000000ffff1c7224 */ /* 0x010fe200078e0007 */
[C---:B--2---:R-:W-:Y:S11]  /*5fd10*/  HMMA.16816.F32.BF16 R12, R16.reuse, R6, R12 ;  /* 0x00000006100c723c */ /* 0x044ff6000004180c */
[----:B------:R-:W-:Y:S11]  /*5fd20*/  @!UPT UIADD3 URZ, URZ, URZ, URZ ;  /* 0x0000003f3f3ff290 */ /* 0x000ff6000fffe03f */
[----:B------:R-:W-:Y:S01]  /*5fd30*/  @!UPT UIADD3 URZ, URZ, URZ, URZ ;  /* 0x0000003f3f3ff290 */ /* 0x000fe2000fffe03f */
[----:B------:R-:W-:Y:S01]  /*5fd40*/  STL.64 [R1+0x700], R12 ;  /* 0x0007000c01007387 */ /* 0x000fe20000100a00 */
[----:B------:R0:W-:Y:S03]  /*5fd50*/  STL.64 [R1+0x708], R14 ;  /* 0x0007080e01007387 */ /* 0x0001e60000100a00 */
[----:B0-----:R-:W2:Y:S01]  /*5fd60*/  LDL.LU.64 R14, [R1+0x3f68] ;  /* 0x003f6800010e7983 */ /* 0x001ea20000300a00 */
[----:B------:R-:W2:Y:S02]  /*5fd70*/  LDL.LU.64 R12, [R1+0x3f60] ;  /* 0x003f6000010c7983 */ /* 0x000ea40000300a00 */
[----:B------:R-:W2:Y:S01]  /*5fd80*/  LDL.LU.64 R6, [R1+0x3f58] ;  /* 0x003f580001067983 */ /* 0x000ea20000300a00 */
[C---:B------:R-:W-:Y:S08]  /*5fd90*/  HMMA.16816.F32.BF16 R20, R16.reuse, R22, R24 ;  /* 0x000000161014723c */ /* 0x040ff00000041818 */
[C---:B--2---:R-:W-:Y:S01]  /*5fda0*/  HMMA.16816.F32.BF16 R4, R16.reuse, R6, R12 ;  /* 0x000000061004723c */ /* 0x044fe2000004180c */
[----:B------:R-:W2:Y:S11]  /*5fdb0*/  LDL.LU R12, [R1+0x280] ;  /* 0x00028000010c7983 */ /* 0x000eb60000300800 */
[----:B------:R-:W-:Y:S11]  /*5fdc0*/  @!UPT UIADD3 URZ, URZ, URZ, URZ ;  /* 0x0000003f3f3ff290 */ /* 0x000ff6000fffe03f */
[----:B------:R-:W-:Y:S01]  /*5fdd0*/  STL.64 [R1+0x6f0], R4 ;  /* 0x0006f00401007387 */ /* 0x000fe20000100a00 */
[----:B------:R-:W-:Y:S02]  /*5fde0*/  STL.64 [R1+0x6f8], R6 ;  /* 0x0006f80601007387 */ /* 0x000fe40000100a00 */
[----:B------:R-:W0:Y:S04]  /*5fdf0*/  LDSM.16.MT88.4 R4, [R29+0x14280] ;  /* 0x014280001d04783b */ /* 0x000e280000004200 */
[----:B------:R-:W2:Y:S01]  /*5fe00*/  LDL.LU R13, [R1+0x284] ;  /* 0x00028400010d7983 */ /* 0x000ea20000300800 */
[----:B------:R-:W2:Y:S01]  /*5fe10*/  LDL.LU R14, [R1+0x288] ;  /* 0x00028800010e7983 */ /* 0x000ea20000300800 */
[----:B------:R-:W2:Y:S03]  /*5fe20*/  LDL.LU R15, [R1+0x28c] ;  /* 0x00028c00010f7983 */ /* 0x000ea60000300800 */
[----:B0-----:R0:W-:Y:S01]  /*5fe30*/  STL.64 [R1+0x3e50], R6 ;  /* 0x003e500601007387 */ /* 0x0011e20000100a00 */
[----:B------:R-:W-:Y:S03]  /*5fe40*/  STL.64 [R1+0x3e48], R4 ;  /* 0x003e480401007387 */ /* 0x000fe60000100a00 */
[----:B0-----:R-:W4:Y:S04]  /*5fe50*/  LDL R6, [R1+0x168] ;  /* 0x0001680001067983 */ /* 0x001f280000100800 */
[----:B------:R-:W4:Y:S01]  /*5fe60*/  LDL R7, [R1+0x16c] ;  /* 0x00016c0001077983 */ /* 0x000f220000100800 */
[----:B------:R-:W2:Y:S02]  /*5fe70*/  LDL.LU.64 R26, [R1+0x3f50] ;  /* 0x003f5000011a7983 */ /* 0x000ea40000300a00 */
[----:B------:R-:W-:Y:S02]  /*5fe80*/  STL.64 [R1+0x6e0], R20 ;  /* 0x0006e01401007387 */ /* 0x000fe40000100a00 */
[----:B------:R0:W-:Y:S02]  /*5fe90*/  STL.64 [R1+0x6e8], R22 ;  /* 0x0006e81601007387 */ /* 0x0001e40000100a00 */
        /* <DEDUP_REMOVED lines=10> */
[----:B-1----:R-:W4:Y:S02]  /*5ff40*/  LDL.LU R18, [R1+0x298] ;  /* 0x0002980001127983 */ /* 0x002f240000300800 */
[----:B------:R-:W4:Y:S01]  /*5ff50*/  LDL.LU R19, [R1+0x29c] ;  /* 0x00029c0001137983 */ /* 0x000f220000300800 */
[----:B------:R0:W-:Y:S01]  /*5ff60*/  STL.64 [R1+0x3e60], R6 ;  /* 0x003e600601007387 */ /* 0x0001e20000100a00 */
[----:B------:R-:W2:Y:S02]  /*5ff70*/  LDL.LU R4, [R1+0x2b0] ;  /* 0x0002b00001047983 */ /* 0x000ea40000300800 */
[----:B------:R-:W2:Y:S01]  /*5ff80*/  LDL.LU R5, [R1+0x2b4] ;  /* 0x0002b40001057983 */ /* 0x000ea20000300800 */
[----:B0-----:R-:W2:Y:S01]  /*5ff90*/  LDL.LU R6, [R1+0x2b8] ;  /* 0x0002b80001067983 */ /* 0x001ea20000300800 */
[----:B------:R-:W2:Y:S02]  /*5ffa0*/  LDL.LU R7, [R1+0x2bc] ;  /* 0x0002bc0001077983 */ /* 0x000ea40000300800 */
[C---:B--2---:R-:W-:Y:S11]  /*5ffb0*/  HMMA.16816.F32.BF16 R4, R20.reuse, R26, R4 ;  /* 0x0000001a1404723c */ /* 0x044ff60000041804 */
[----:B------:R-:W-:Y:S11]  /*5ffc0*/  @!UPT UIADD3 URZ, URZ, URZ, URZ ;  /* 0x0000003f3f3ff290 */ /* 0x000ff6000fffe03f */
[----:B------:R-:W-:Y:S01]  /*5ffd0*/  @!UPT UIADD3 URZ, URZ, URZ, URZ ;  /* 0x0000003f3f3ff290 */ /* 0x000fe2000fffe03f */
[----:B------:R0:W-:Y:S01]  /*5ffe0*/  STL.64 [R1+0x330], R4 ;  /* 0x0003300401007387 */ /* 0x0001e20000100a00 */
[----:B------:R-:W-:Y:S02]  /*5fff0*/  STL.64 [R1+0x338], R6 ;  /* 0x0003380601007387 */ /* 0x000fe40000100a00 */
[----:B0-----:R-:W-:Y:S02]  /*60000*/  IMAD.MOV.U32 R5, RZ, RZ, R26 ;  /* 0x000000ffff057224 */ /* 0x001fe400078e001a */
[----:B------:R-:W-:Y:S02]  /*60010*/  IMAD.MOV.U32 R4, RZ, RZ, R27 ;  /* 0x000000ffff047224 */ /* 0x000fe400078e001b */
[----:B------:R-:W3:Y:S01]  /*60020*/  LDL.LU.64 R26, [R1+0x3f28] ;  /* 0x003f2800011a7983 */ /* 0x000ee20000300a00 */
[----:B------:R-:W3:Y:S02]  /*60030*/  LDL.LU.64 R24, [R1+0x3f20] ;  /* 0x003f200001187983 */ /* 0x000ee40000300a00 */
[----:B------:R0:W-:Y:S02]  /*60040*/  STL.64 [R1+0x3eb0], R4 ;  /* 0x003eb00401007387 */ /* 0x0001e40000100a00 */
[----:B0-----:R-:W2:Y:S01]  /*60050*/  LDL.LU R4, [R1+0x270] ;  /* 0x0002700001047983 */ /* 0x001ea20000300800 */
[----:B------:R-:W2:Y:S02]  /*60060*/  LDL.LU R5, [R1+0x274] ;  /* 0x0002740001057983 */ /* 0x000ea40000300800 */
[----:B------:R-:W2:Y:S02]  /*60070*/  LDL.LU R6, [R1+0x278] ;  /* 0x0002780001067983 */ /* 0x000ea40000300800 */
[----:B------:R-:W2:Y:S01]  /*60080*/  LDL.LU R7, [R1+0x27c] ;  /* 0x00027c0001077983 */ /* 0x000ea20000300800 */
[C---:B---3--:R-:W-:Y:S11]  /*60090*/  HMMA.16816.F32.BF16 R24, R20.reuse, R10, R24 ;  /* 0x0000000a1418723c */ /* 0x048ff60000041818 */
[----:B------:R-:W-:Y:S11]  /*600a0*/  @!UPT UIADD3 URZ, URZ, URZ, URZ ;  /* 0x0000003f3f3ff290 */ /* 0x000ff6000fffe03f */
[----:B------:R-:W-:Y:S01]  /*600b0*/  @!UPT UIADD3 URZ, URZ, URZ, URZ ;  /* 0x0000003f3f3ff290 */ /* 0x000fe2000fffe03f */
[----:B------:R0:W-:Y:S01]  /*600c0*/  STL.64 [R1+0x320], R24 ;  /* 0x0003201801007387 */ /* 0x0001e20000100a00 */
[----:B------:R1:W-:Y:S02]  /*600d0*/  STL.64 [R1+0x328], R26 ;  /* 0x0003281a01007387 */ /* 0x0003e40000100a00 */
[----:B0-----:R-:W-:Y:S01]  /*600e0*/  IMAD.MOV.U32 R25, RZ, RZ, R10 ;  /* 0x000000ffff197224 */ /* 0x001fe200078e000a */
[----:B-1----:R-:W3:Y:S01]  /*600f0*/  LDL.LU.64 R26, [R1+0x3f18] ;  /* 0x003f1800011a7983 */ /* 0x002ee20000300a00 */
[----:B------:R-:W-:Y:S02]  /*60100*/  IMAD.MOV.U32 R24, RZ, RZ, R11 ;  /* 0x000000ffff187224 */ /* 0x000fe400078e000b */
[----:B------:R-:W4:Y:S02]  /*60110*/  LDL.LU.64 R10, [R1+0x3f10] ;  /* 0x003f1000010a7983 */ /* 0x000f240000300a00 */
[C---:B----4-:R-:W-:Y:S11]  /*60120*/  HMMA.16816.F32.BF16 R16, R20.reuse, R10, R16 ;  /* 0x0000000a1410723c */ /* 0x050ff60000041810 */
[----:B------:R-:W-:Y:S11]  /*60130*/  @!UPT UIADD3 URZ, URZ, URZ, URZ ;  /* 0x0000003f3f3ff290 */ /* 0x000ff6000fffe03f */
[----:B------:R-:W-:Y:S01]  /*60140*/  @!UPT UIADD3 URZ, URZ, URZ, URZ ;  /* 0x0000003f3f3ff290 */ /* 0x000fe2000fffe03f */
[----:B------:R0:W-:Y:S01]  /*60150*/  STL.64 [R1+0x310], R16 ;  /* 0x0003101001007387 */ /* 0x0001e20000100a00 */
[----:B------:R-:W-:Y:S02]  /*60160*/  STL.64 [R1+0x318], R18 ;  /* 0x0003181201007387 */ /* 0x000fe40000100a00 */
[----:B0-----:R-:W-:Y:S02]  /*60170*/  IMAD.MOV.U32 R17, RZ, RZ, R10 ;  /* 0x000000ffff117224 */ /* 0x001fe400078e000a */
[----:B------:R-:W-:Y:S02]  /*60180*/  IMAD.MOV.U32 R16, RZ, RZ, R11 ;  /* 0x000000ffff107224 */ /* 0x000fe400078e000b */
[----:B------:R-:W4:Y:S01]  /*60190*/  LDL.LU.64 R10, [R1+0x3f08] ;  /* 0x003f0800010a7983 */ /* 0x000f220000300a00 */
[----:B------:R-:W2:Y:S02]  /*601a0*/  LDL.LU.64 R8, [R1+0x3f00] ;  /* 0x003f000001087983 */ /* 0x000ea40000300a00 */
[----:B------:R0:W-:Y:S02]  /*601b0*/  STL.64 [R1+0x3ed8], R16 ;  /* 0x003ed81001007387 */ /* 0x0001e40000100a00 */
[----:B0-----:R-:W2:Y:S01]  /*601c0*/  LDL.LU R16, [R1+0x250] ;  /* 0x0002500001107983 */ /* 0x001ea20000300800 */
[----:B------:R-:W2:Y:S02]  /*601d0*/  LDL.LU R17, [R1+0x254] ;  /* 0x0002540001117983 */ /* 0x000ea40000300800 */
[----:B------:R-:W2:Y:S02]  /*601e0*/  LDL.LU R18, [R1+0x258] ;  /* 0x0002580001127983 */ /* 0x000ea40000300800 */
[----:B------:R-:W2:Y:S01]  /*601f0*/  LDL.LU R19, [R1+0x25c] ;  /* 0x00025c0001137983 */ /* 0x000ea20000300800 */
[C---:B---3--:R-:W-:Y:S01]  /*60200*/  HMMA.16816.F32.BF16 R12, R20.reuse, R26, R12 ;  /* 0x0000001a140c723c */ /* 0x048fe2000004180c */
[----:B--2---:R-:W-:Y:S01]  /*60210*/  STL.64 [R1+0x3ee8], R18 ;  /* 0x003ee81201007387 */ /* 0x004fe20000100a00 */
[----:B------:R0:W-:Y:S03]  /*60220*/  STL.64 [R1+0x3ee0], R16 ;  /* 0x003ee01001007387 */ /* 0x0001e60000100a00 */
[----:B0-----:R-:W4:Y:S01]  /*60230*/  LDL.LU R16, [R1+0x260] ;  /* 0x0002600001107983 */ /* 0x001f220000300800 */
[----:B------:R-:W4:Y:S02]  /*60240*/  LDL.LU R17, [R1+0x264] ;  /* 0x0002640001117983 */ /* 0x000f240000300800 */
[----:B------:R-:W4:Y:S02]  /*60250*/  LDL.LU R18, [R1+0x268] ;  /* 0x0002680001127983 */ /* 0x000f240000300800 */
[----:B------:R-:W4:Y:S11]  /*60260*/  LDL.LU R19, [R1+0x26c] ;  /* 0x00026c0001137983 */ /* 0x000f360000300800 */
[----:B------:R-:W-:Y:S02]  /*60270*/  @!UPT UIADD3 URZ, URZ, URZ, URZ ;  /* 0x0000003f3f3ff290 */ /* 0x000fe4000fffe03f */
[----:B------:R-:W-:Y:S01]  /*60280*/  STL.64 [R1+0x300], R12 ;  /* 0x0003000c01007387 */ /* 0x000fe20000100a00 */
[----:B------:R0:W-:Y:S03]  /*60290*/  STL.64 [R1+0x308], R14 ;  /* 0x0003080e01007387 */ /* 0x0001e60000100a00 */
[----:B0-----:R-:W2:Y:S01]  /*602a0*/  LDL.LU.64 R14, [R1+0x3ef8] ;  /* 0x003ef800010e7983 */ /* 0x001ea20000300a00 */
[----:B------:R-:W3:Y:S02]  /*602b0*/  LDL.LU.64 R12, [R1+0x3ef0] ;  /* 0x003ef000010c7983 */ /* 0x000ee40000300a00 */
[----:B------:R-:W-:Y:S01]  /*602c0*/  STL.64 [R1+0x3e78], R26 ;  /* 0x003e781a01007387 */ /* 0x000fe20000100a00 */
[C---:B--2---:R-:W-:Y:S11]  /*602d0*/  HMMA.16816.F32.BF16 R4, R20.reuse, R14, R4 ;  /* 0x0000000e1404723c */ /* 0x044ff60000041804 */
[----:B------:R-:W-:Y:S11]  /*602e0*/  @!UPT UIADD3 URZ, URZ, URZ, URZ ;  /* 0x0000003f3f3ff290 */ /* 0x000ff6000fffe03f */
[----:B------:R-:W-:Y:S01]  /*602f0*/  @!UPT UIADD3 URZ, URZ, URZ, URZ ;  /* 0x0000003f3f3ff290 */ /* 0x000fe2000fffe03f */
[----:B------:R0:W-:Y:S01]  /*60300*/  STL.64 [R1+0x2f0], R4 ;  /* 0x0002f00401007387 */ /* 0x0001e20000100a00 */
[----:B------:R1:W-:Y:S03]  /*60310*/  STL.64 [R1+0x2f8], R6 ;  /* 0x0002f80601007387 */ /* 0x0003e60000100a00 */
[----:B0-----:R-:W2:Y:S01]  /*60320*/  LDL.LU R4, [R1+0x650] ;  /* 0x0006500001047983 */ /* 0x001ea20000300800 */
[----:B------:R-:W2:Y:S02]  /*60330*/  LDL.LU R5, [R1+0x654] ;  /* 0x0006540001057983 */ /* 0x000ea40000300800 */
[----:B-1----:R-:W2:Y:S02]  /*60340*/  LDL.LU R6, [R1+0x658] ;  /* 0x0006580001067983 */ /* 0x002ea40000300800 */
[----:B------:R-:W2:Y:S01]  /*60350*/  LDL.LU R7, [R1+0x65c] ;  /* 0x00065c0001077983 */ /* 0x000ea20000300800 */
[C---:B----4-:R-:W-:Y:S01]  /*60360*/  HMMA.16816.F32.BF16 R16, R20.reuse, R10, R16 ;  /* 0x0000000a1410723c */ /* 0x050fe20000041810 */
[----:B--2---:R-:W-:Y:S01]  /*60370*/  STL.64 [R1+0x3ec0], R6 ;  /* 0x003ec00601007387 */ /* 0x004fe20000100a00 */
[----:B------:R0:W-:Y:S03]  /*60380*/  STL.64 [R1+0x3eb8], R4 ;  /* 0x003eb80401007387 */ /* 0x0001e60000100a00 */
[----:B0-----:R-:W2:Y:S01]  /*60390*/  LDL.LU R4, [R1+0x660] ;  /* 0x0006600001047983 */ /* 0x001ea20000300800 */
[----:B------:R-:W2:Y:S02]  /*603a0*/  LDL.LU R5, [R1+0x664] ;  /* 0x0006640001057983 */ /* 0x000ea40000300800 */
[----:B------:R-:W4:Y:S02]  /*603b0*/  LDL.LU R6, [R1+0x668] ;  /* 0x0006680001067983 */ /* 0x000f240000300800 */
[----:B------:R-:W4:Y:S02]  /*603c0*/  LDL.LU R7, [R1+0x66c] ;  /* 0x00066c0001077983 */ /* 0x000f240000300800 */
[----:B----4-:R0:W-:Y:S01]  /*603d0*/  STL.64 [R1+0x3ed0], R6 ;  /* 0x003ed00601007387 */ /* 0x0101e20000100a00 */
[----:B--2---:R-:W-:Y:S03]  /*603e0*/  STL.64 [R1+0x3ec8], R4 ;  /* 0x003ec80401007387 */ /* 0x004fe60000100a00 */
[----:B0-----:R-:W2:Y:S01]  /*603f0*/  LDL.64 R6, [R1+0x1e8] ;  /* 0x0001e80001067983 */ /* 0x001ea20000100a00 */
[----:B------:R0:W-:Y:S02]  /*60400*/  STL.64 [R1+0x3e00], R14 ;  /* 0x003e000e01007387 */ /* 0x0001e40000100a00 */
[----:B---3--:R-:W-:Y:S01]  /*60410*/  STL.64 [R1+0x3df8], R12 ;  /* 0x003df80c01007387 */ /* 0x008fe20000100a00 */
[----:B0-----:R-:W3:Y:S03]  /*60420*/  LDL.64 R14, [R1+0x38] ;  /* 0x00003800010e7983 */ /* 0x001ee60000100a00 */
[----:B------:R-:W-:Y:S02]  /*60430*/  STL.64 [R1+0x2e0], R16 ;  /* 0x0002e01001007387 */ /* 0x000fe40000100a00 */
[----:B------:R0:W-:Y:S02]  /*60440*/  STL.64 [R1+0x2e8], R18 ;  /* 0x0002e81201007387 */ /* 0x0001e40000100a00 */
[----:B0-----:R-:W3:Y:S01]  /*60450*/  LDL.LU.64 R18, [R1+0x3ee8] ;  /* 0x003ee80001127983 */ /* 0x001ee20000300a00 */
[----:B------:R-:W3:Y:S02]  /*60460*/  LDL.LU.64 R16, [R1+0x3ee0] ;  /* 0x003ee00001107983 */ /* 0x000ee40000300a00 */
[----:B------:R-:W-:Y:S02]  /*60470*/  STL.64 [R1+0x3df0], R10 ;  /* 0x003df00a01007387 */ /* 0x000fe40000100a00 */
[----:B------:R0:W-:Y:S02]  /*60480*/  STL.64 [R1+0x3de8], R8 ;  /* 0x003de80801007387 */ /* 0x0001e40000100a00 */
[----:B0-----:R-:W2:Y:S01]  /*60490*/  LDL.LU R8, [R1+0x670] ;  /* 0x0006700001087983 */ /* 0x001ea20000300800 */
[----:B------:R-:W2:Y:S02]  /*604a0*/  LDL.LU R9, [R1+0x674] ;  /* 0x0006740001097983 */ /* 0x000ea40000300800 */
[----:B------:R-:W2:Y:S02]  /*604b0*/  LDL.LU R10, [R1+0x678] ;  /* 0x00067800010a7983 */ /* 0x000ea40000300800 */
[----:B------:R-:W2:Y:S01]  /*604c0*/  LDL.LU R11, [R1+0x67c] ;  /* 0x00067c00010b7983 */ /* 0x000ea20000300800 */
[----:B---3--:R-:W-:Y:S11]  /*604d0*/  HMMA.16816.F32.BF16 R16, R20, R14, R16 ;  /* 0x0000000e1410723c */ /* 0x008ff60000041810 */
[----:B------:R-:W-:Y:S11]  /*604e0*/  @!UPT UIADD3 URZ, URZ, URZ, URZ ;  /* 0x0000003f3f3ff290 */ /* 0x000ff6000fffe03f */
[----:B------:R-:W-:Y:S01]  /*604f0*/  @!UPT UIADD3 URZ, URZ, URZ, URZ ;  /* 0x0000003f3f3ff290 */ /* 0x000fe2000fffe03f */
[----:B------:R0:W-:Y:S01]  /*60500*/  STL.64 [R1+0x6d0], R16 ;  /* 0x0006d01001007387 */ /* 0x0001e20000100a00 */
[----:B------:R-:W-:Y:S03]  /*60510*/  STL.64 [R1+0x6d8], R18 ;  /* 0x0006d81201007387 */ /* 0x000fe60000100a00 */
[----:B0-----:R-:W3:Y:S01]  /*60520*/  LDL.LU.64 R16, [R1+0x3ed8] ;  /* 0x003ed80001107983 */ /* 0x001ee20000300a00 */
[----:B------:R-:W-:Y:S02]  /*60530*/  IMAD.MOV.U32 R26, RZ, RZ, R2 ;  /* 0x000000ffff1a7224 */ /* 0x000fe400078e0002 */
[----:B------:R-:W-:Y:S02]  /*60540*/  IMAD.MOV.U32 R27, RZ, RZ, R0 ;  /* 0x000000ffff1b7224 */ /* 0x000fe400078e0000 */
[----:B------:R-:W-:Y:S02]  /*60550*/  IMAD.MOV.U32 R2, RZ, RZ, R14 ;  /* 0x000000ffff027224 */ /* 0x000fe400078e000e */
[----:B------:R-:W-:-:S02]  /*60560*/  IMAD.MOV.U32 R0, RZ, RZ, R15 ;  /* 0x000000ffff007224 */ /* 0x000fc400078e000f */
[----:B---3--:R-:W-:Y:S02]  /*60570*/  IMAD.MOV.U32 R14, RZ, RZ, R17 ;  /* 0x000000ffff0e7224 */ /* 0x008fe400078e0011 */
[----:B------:R-:W-:Y:S02]  /*60580*/  IMAD.MOV.U32 R15, RZ, RZ, R16 ;  /* 0x000000ffff0f7224 */ /* 0x000fe400078e0010 */
[----:B------:R-:W0:Y:S04]  /*60590*/  LDSM.16.MT88.4 R16, [R29+0x14300] ;  /* 0x014300001d10783b */ /* 0x000e280000004200 */
[----:B------:R1:W-:Y:S04]  /*605a0*/  STL.64 [R1+0x3e18], R14 ;  /* 0x003e180e01007387 */ /* 0x0003e80000100a00 */
[----:B-1----:R-:W3:Y:S04]  /*605b0*/  LDL R14, [R1+0x1d8] ;  /* 0x0001d800010e7983 */ /* 0x002ee80000100800 */
[----:B0-----:R0:W-:Y:S01]  /*605c0*/  STL.64 [R1+0x3d28], R18 ;  /* 0x003d281201007387 */ /* 0x0011e20000100a00 */
[----:B------:R-:W-:Y:S03]  /*605d0*/  STL.64 [R1+0x3d20], R16 ;  /* 0x003d201001007387 */ /* 0x000fe60000100a00 */
[----:B0-----:R-:W4:Y:S01]  /*605e0*/  LDL.64 R18, [R1+0x178] ;  /* 0x0001780001127983 */ /* 0x001f220000100a00 */
[----:B--2---:R-:W-:Y:S01]  /*605f0*/  HMMA.16816.F32.BF16 R8, R20, R6, R8 ;  /* 0x000000061408723c */ /* 0x004fe20000041808 */
[----:B------:R-:W-:-:S02]  /*60600*/  IMAD.MOV.U32 R15, RZ, RZ, R3 ;  /* 0x000000ffff0f7224 */ /* 0x000fc400078e0003 */
[----:B------:R-:W-:Y:S01]  /*60610*/  IMAD.MOV.U32 R3, RZ, RZ, R7 ;  /* 0x000000ffff037224 */ /* 0x000fe200078e0007 */
[----:B----4-:R0:W-:Y:S04]  /*60620*/  STL.64 [R1+0x3ea8], R18 ;  /* 0x003ea81201007387 */ /* 0x0101e80000100a00 */
[----:B0-----:R-:W2:Y:S11]  /*60630*/  LDL.64 R18, [R1+0x1c8] ;  /* 0x0001c80001127983 */ /* 0x001eb60000100a00 */
[----:B------:R-:W-:Y:S04]  /*60640*/  @!UPT UIADD3 URZ, URZ, URZ, URZ ;  /* 0x0000003f3f3ff290 */ /* 0x000fe8000fffe03f */
[----:B------:R0:W-:Y:S02]  /*60650*/  STL.64 [R1+0x6c0], R8 ;  /* 0x0006c00801007387 */ /* 0x0001e40000100a00 */
[----:B------:R-:W-:Y:S02]  /*60660*/  STL.64 [R1+0x6c8], R10 ;  /* 0x0006c80a01007387 */ /* 0x000fe40000100a00 */
[----:B0-----:R-:W-:Y:S02]  /*60670*/  IMAD.MOV.U32 R8, RZ, RZ, R6 ;  /* 0x000000ffff087224 */ /* 0x001fe400078e0006 */
[----:B------:R-:W3:Y:S01]  /*60680*/  LDL.LU.64 R6, [R1+0x3ed0] ;  /* 0x003ed00001067983 */ /* 0x000ee20000300a00 */
[----:B------:R-:W3:Y:S02]  /*60690*/  LDL.LU.64 R4, [R1+0x3ec8] ;  /* 0x003ec80001047983 */ /* 0x000ee40000300a00 */
[----:B---3--:R-:W-:Y:S01]  /*606a0*/  HMMA.16816.F32.BF16 R12, R20, R14, R4 ;  /* 0x0000000e140c723c */ /* 0x008fe20000041804 */
        /* <DEDUP_REMOVED lines=8> */
[----:B------:R-:W3:Y:S02]  /*60730*/  LDL.LU R12, [R1+0x640] ;  /* 0x00064000010c7983 */ /* 0x000ee40000300800 */
[----:B------:R-:W3:Y:S01]  /*60740*/  LDL.LU R13, [R1+0x644] ;  /* 0x00064400010d7983 */ /* 0x000ee20000300800 */
[----:B0-----:R-:W3:Y:S01]  /*60750*/  LDL.LU R14, [R1+0x648] ;  /* 0x00064800010e7983 */ /* 0x001ee20000300800 */
[----:B------:R-:W3:Y:S01]  /*60760*/  LDL.LU R15, [R1+0x64c] ;  /* 0x00064c00010f7983 */ /* 0x000ee20000300800 */
        /* <DEDUP_REMOVED lines=8> */
[----:B------:R-:W4:Y:S01]  /*607f0*/  LDL.LU R16, [R1+0x630] ;  /* 0x0006300001107983 */ /* 0x000f220000300800 */
[----:B------:R-:W4:Y:S01]  /*60800*/  LDL.LU R17, [R1+0x634] ;  /* 0x0006340001117983 */ /* 0x000f220000300800 */
[----:B------:R-:W4:Y:S02]  /*60810*/  LDL.LU R18, [R1+0x638] ;  /* 0x0006380001127983 */ /* 0x000f240000300800 */
[----:B------:R-:W4:Y:S01]  /*60820*/  LDL.LU R19, [R1+0x63c] ;  /* 0x00063c0001137983 */ /* 0x000f220000300800 */
[C---:B---3--:R-:W-:Y:S01]  /*60830*/  HMMA.16816.F32.BF16 R24, R20.reuse, R26, R12 ;  /* 0x0000001a1418723c */ /* 0x048fe2000004180c */
[----:B------:R0:W-:Y:S01]  /*60840*/  STL [R1+0x3ea0], R10 ;  /* 0x003ea00a01007387 */ /* 0x0001e20000100800 */
[----:B------:R-:W-:Y:S03]  /*60850*/  STL.64 [R1+0x3e98], R8 ;  /* 0x003e980801007387 */ /* 0x000fe60000100a00 */
[----:B0-----:R-:W4:Y:S11]  /*60860*/  LDL.64 R10, [R1+0x1a8] ;  /* 0x0001a800010a7983 */ /* 0x001f360000100a00 */
[----:B------:R-:W-:Y:S07]  /*60870*/  @!UPT UIADD3 URZ, URZ, URZ, URZ ;  /* 0x0000003f3f3ff290 */ /* 0x000fee000fffe03f */
[----:B------:R0:W-:Y:S01]  /*60880*/  STL.64 [R1+0x690], R24 ;  /* 0x0006901801007387 */ /* 0x0001e20000100a00 */
[----:B------:R1:W-:Y:S02]  /*60890*/  STL.64 [R1+0x698], R26 ;  /* 0x0006981a01007387 */ /* 0x0003e40000100a00 */
[----:B--2---:R-:W-:Y:S02]  /*608a0*/  IMAD.MOV.U32 R15, RZ, RZ, R4 ;  /* 0x000000ffff0f7224 */ /* 0x004fe400078e0004 */
[----:B------:R-:W-:Y:S01]  /*608b0*/  IMAD.MOV.U32 R14, RZ, RZ, R5 ;  /* 0x000000ffff0e7224 */ /* 0x000fe200078e0005 */
[----:B------:R-:W2:Y:S01]  /*608c0*/  LDL.LU R4, [R1+0x600] ;  /* 0x0006000001047983 */ /* 0x000ea20000300800 */
[----:B------:R-:W2:Y:S02]  /*608d0*/  LDL.LU R5, [R1+0x604] ;  /* 0x0006040001057983 */ /* 0x000ea40000300800 */
[----:B------:R-:W3:Y:S02]  /*608e0*/  LDL.LU R6, [R1+0x608] ;  /* 0x0006080001067983 */ /* 0x000ee40000300800 */
[----:B------:R-:W3:Y:S01]  /*608f0*/  LDL.LU R7, [R1+0x60c] ;  /* 0x00060c0001077983 */ /* 0x000ee20000300800 */
[----:B0-----:R-:W2:Y:S01]  /*60900*/  LDL.LU R24, [R1+0x610] ;  /* 0x0006100001187983 */ /* 0x001ea20000300800 */
[----:B------:R-:W2:Y:S02]  /*60910*/  LDL.LU R25, [R1+0x614] ;  /* 0x0006140001197983 */ /* 0x000ea40000300800 */
[----:B-1----:R-:W2:Y:S02]  /*60920*/  LDL.LU R26, [R1+0x618] ;  /* 0x00061800011a7983 */ /* 0x002ea40000300800 */
[----:B------:R-:W2:Y:S02]  /*60930*/  LDL.LU R27, [R1+0x61c] ;  /* 0x00061c00011b7983 */ /* 0x000ea40000300800 */
[----:B--2---:R0:W-:Y:S01]  /*60940*/  STL.64 [R1+0x3e88], R26 ;  /* 0x003e881a01007387 */ /* 0x0041e20000100a00 */
[----:B------:R-:W-:Y:S03]  /*60950*/  STL.64 [R1+0x3e80], R24 ;  /* 0x003e801801007387 */ /* 0x000fe60000100a00 */
[----:B0-----:R-:W2:Y:S01]  /*60960*/  LDL R26, [R1+0x198] ;  /* 0x00019800011a7983 */ /* 0x001ea20000100800 */
[----:B---3--:R0:W-:Y:S02]  /*60970*/  STL.64 [R1+0x3e70], R6 ;  /* 0x003e700601007387 */ /* 0x0081e40000100a00 */
[----:B------:R1:W-:Y:S01]  /*60980*/  STL.64 [R1+0x3e68], R4 ;  /* 0x003e680401007387 */ /* 0x0003e20000100a00 */
[----:B0-----:R-:W3:Y:S01]  /*60990*/  LDL.64 R6, [R1+0x188] ;  /* 0x0001880001067983 */ /* 0x001ee20000100a00 */
[----:B----4-:R-:W-:Y:S03]  /*609a0*/  HMMA.16816.F32.BF16 R16, R20, R10, R16 ;  /* 0x0000000a1410723c */ /* 0x010fe60000041810 */
[----:B---3--:R0:W-:Y:S01]  /*609b0*/  STL.64 [R1+0x3e90], R6 ;  /* 0x003e900601007387 */ /* 0x0081e20000100a00 */
[----:B-1----:R-:W2:Y:S02]  /*609c0*/  LDL.LU R4, [R1+0x620] ;  /* 0x0006200001047983 */ /* 0x002ea40000300800 */
[----:B------:R-:W2:Y:S01]  /*609d0*/  LDL.LU R5, [R1+0x624] ;  /* 0x0006240001057983 */ /* 0x000ea20000300800 */
[----:B0-----:R-:W2:Y:S01]  /*609e0*/  LDL.LU R6, [R1+0x628] ;  /* 0x0006280001067983 */ /* 0x001ea20000300800 */
[----:B------:R-:W2:Y:S02]  /*609f0*/  LDL.LU R7, [R1+0x62c] ;  /* 0x00062c0001077983 */ /* 0x000ea40000300800 */
[----:B------:R0:W-:Y:S02]  /*60a00*/  STL.64 [R1+0x3e58], R14 ;  /* 0x003e580e01007387 */ /* 0x0001e40000100a00 */
[----:B------:R-:W3:Y:S01]  /*60a10*/  LDL.LU R12, [R1+0x240] ;  /* 0x00024000010c7983 */ /* 0x000ee20000300800 */
[----:B------:R-:W3:Y:S04]  /*60a20*/  LDL.LU R13, [R1+0x244] ;  /* 0x00024400010d7983 */ /* 0x000ee80000300800 */
[----:B0-----:R-:W3:Y:S01]  /*60a30*/  LDL.LU R14, [R1+0x248] ;  /* 0x00024800010e7983 */ /* 0x001ee20000300800 */
[----:B------:R-:W3:Y:S05]  /*60a40*/  LDL.LU R15, [R1+0x24c] ;  /* 0x00024c00010f7983 */ /* 0x000eea0000300800 */
[----:B------:R0:W-:Y:S02]  /*60a50*/  STL.64 [R1+0x680], R16 ;  /* 0x0006801001007387 */ /* 0x0001e40000100a00 */
[----:B------:R1:W-:Y:S02]  /*60a60*/  STL.64 [R1+0x688], R18 ;  /* 0x0006881201007387 */ /* 0x0003e40000100a00 */
[----:B0-----:R-:W-:Y:S01]  /*60a70*/  IMAD.MOV.U32 R16, RZ, RZ, R10 ;  /* 0x000000ffff107224 */ /* 0x001fe200078e000a */
[----:B-1----:R-:W4:Y:S01]  /*60a80*/  LDL.LU.64 R18, [R1+0x3ea8] ;  /* 0x003ea80001127983 */ /* 0x002f220000300a00 */
[----:B------:R-:W2:Y:S02]  /*60a90*/  LDL.LU R10, [R1+0x3ea0] ;  /* 0x003ea000010a7983 */ /* 0x000ea40000300800 */
[----:B------:R-:W3:Y:S01]  /*60aa0*/  LDL.LU.64 R8, [R1+0x3e98] ;  /* 0x003e980001087983 */ /* 0x000ee20000300a00 */
[----:B--2---:R-:W-:Y:S01]  /*60ab0*/  STL.64 [R1+0x3e10], R10 ;  /* 0x003e100a01007387 */ /* 0x004fe20000100a00 */
[----:B---3--:R0:W-:Y:S03]  /*60ac0*/  STL.64 [R1+0x3e08], R8 ;  /* 0x003e080801007387 */ /* 0x0081e60000100a00 */
[----:B0-----:R-:W2:Y:S01]  /*60ad0*/  LDL.LU R8, [R1+0x5d0] ;  /* 0x0005d00001087983 */ /* 0x001ea20000300800 */
[----:B------:R-:W2:Y:S02]  /*60ae0*/  LDL.LU R9, [R1+0x5d4] ;  /* 0x0005d40001097983 */ /* 0x000ea40000300800 */
[----:B------:R-:W3:Y:S02]  /*60af0*/  LDL.LU R10, [R1+0x5d8] ;  /* 0x0005d800010a7983 */ /* 0x000ee40000300800 */
[----:B------:R-:W3:Y:S02]  /*60b00*/  LDL.LU R11, [R1+0x5dc] ;  /* 0x0005dc00010b7983 */ /* 0x000ee40000300800 */
[----:B------:R-:W-:-:S07]  /*60b10*/  IMAD.MOV.U32 R27, RZ, RZ, R28 ;  /* 0x000000ffff1b7224 */ /* 0x000fce00078e001c */
[C---:B------:R-:W-:Y:S01]  /*60b20*/  HMMA.16816.F32.BF16 R24, R20.reuse, R26, R4 ;  /* 0x0000001a1418723c */ /* 0x040fe20000041804 */
        /* <DEDUP_REMOVED lines=12> */
[----:B------:R-:W3:Y:S01]  /*60bf0*/  LDL.LU.64 R6, [R1+0x3e90] ;  /* 0x003e900001067983 */ /* 0x000ee20000300a00 */
        /* <DEDUP_REMOVED lines=11> */
[----:B------:R-:W4:Y:S02]  /*60cb0*/  LDL.LU.64 R6, [R1+0x3e70] ;  /* 0x003e700001067983 */ /* 0x000f240000300a00 */
[----:B------:R-:W4:Y:S02]  /*60cc0*/  LDL.LU.64 R4, [R1+0x3e68] ;  /* 0x003e680001047983 */ /* 0x000f240000300a00 */
[C---:B----4-:R-:W-:Y:S11]  /*60cd0*/  HMMA.16816.F32.BF16 R4, R20.reuse, R18, R4 ;  /* 0x000000121404723c */ /* 0x050ff60000041804 */
[----:B------:R-:W-:Y:S11]  /*60ce0*/  @!UPT UIADD3 URZ, URZ, URZ, URZ ;  /* 0x0000003f3f3ff290 */ /* 0x000ff6000fffe03f */
[----:B------:R-:W-:Y:S01]  /*60cf0*/  @!UPT UIADD3 URZ, URZ, URZ, URZ ;  /* 0x0000003f3f3ff290 */ /* 0x000fe2000fffe03f */
[----:B------:R-:W-:Y:S01]  /*60d00*/  STL.64 [R1+0x650], R4 ;  /* 0x0006500401007387 */ /* 0x000fe20000100a00 */
[----:B------:R0:W-:Y:S03]  /*60d10*/  STL.64 [R1+0x658], R6 ;  /* 0x0006580601007387 */ /* 0x0001e60000100a00 */
[----:B0-----:R-:W4:Y:S01]  /*60d20*/  LDL.LU.64 R6, [R1+0x3e60] ;  /* 0x003e600001067983 */ /* 0x001f220000300a00 */
[----:B------:R-:W-:Y:S01]  /*60d30*/  STL.64 [R1+0x3d30], R18 ;  /* 0x003d301201007387 */ /* 0x000fe20000100a00 */
[----:B----4-:R-:W-:Y:S02]  /*60d40*/  HMMA.16816.F32.BF16 R20, R20, R6, R12 ;  /* 0x000000061414723c */ /* 0x010fe4000004180c */
        /* <DEDUP_REMOVED lines=8> */
[----:B------:R1:W-:Y:S02]  /*60dd0*/  STL.64 [R1+0x3bc0], R20 ;  /* 0x003bc01401007387 */ /* 0x0003e40000100a00 */
[----:B0-----:R-:W4:Y:S01]  /*60de0*/  LDL.LU.64 R22, [R1+0x168] ;  /* 0x0001680001167983 */ /* 0x001f220000300a00 */
[C---:B--2---:R-:W-:Y:S03]  /*60df0*/  HMMA.16816.F32.BF16 R12, R4.reuse, R14, R8 ;  /* 0x0000000e040c723c */ /* 0x044fe60000041808 */
[----:B----4-:R0:W-:Y:S01]  /*60e00*/  STL.64 [R1+0x3d78], R22 ;  /* 0x003d781601007387 */ /* 0x0101e20000100a00 */
[----:B-1----:R-:W3:Y:S02]  /*60e10*/  LDL.LU R20, [R1+0x5c0] ;  /* 0x0005c00001147983 */ /* 0x002ee40000300800 */
[----:B------:R-:W3:Y:S01]  /*60e20*/  LDL.LU R21, [R1+0x5c4] ;  /* 0x0005c40001157983 */ /* 0x000ee20000300800 */
[----:B0-----:R-:W3:Y:S01]  /*60e30*/  LDL.LU R22, [R1+0x5c8] ;  /* 0x0005c80001167983 */ /* 0x001ee20000300800 */
[----:B------:R-:W3:Y:S02]  /*60e40*/  LDL.LU R23, [R1+0x5cc] ;  /* 0x0005cc0001177983 */ /* 0x000ee40000300800 */
[----:B------:R-:W2:Y:S02]  /*60e50*/  LDL.LU.64 R10, [R1+0x3e40] ;  /* 0x003e4000010a7983 */ /* 0x000ea40000300a00 */
[----:B------:R-:W2:Y:S11]  /*60e60*/  LDL.LU.64 R8, [R1+0x3e38] ;  /* 0x003e380001087983 */ /* 0x000eb60000300a00 */
        /* <DEDUP_REMOVED lines=10> */
[----:B---3--:R-:W-:Y:S01]  /*60f10*/  HMMA.16816.F32.BF16 R20, R4, R26, R20 ;  /* 0x0000001a0414723c */ /* 0x008fe20000041814 */
[----:B------:R-:W-:Y:S02]  /*60f20*/  IMAD.MOV.U32 R18, RZ, RZ, R24 ;  /* 0x000000ffff127224 */ /* 0x000fe400078e0018 */
[----:B------:R-:W-:-:S05]  /*60f30*/  IMAD.MOV.U32 R19, RZ, RZ, R17 ;  /* 0x000000ffff137224 */ /* 0x000fca00078e0011 */
[----:B--2---:R-:W-:Y:S01]  /*60f40*/  HMMA.16816.F32.BF16 R12, R4, R14, R8 ;  /* 0x0000000e040c723c */ /* 0x004fe20000041808 */
[----:B------:R-:W2:Y:S01]  /*60f50*/  LDL.LU.64 R10, [R1+0x3e10] ;  /* 0x003e1000010a7983 */ /* 0x000ea20000300a00 */
[----:B------:R-:W3:Y:S11]  /*60f60*/  LDL.LU.64 R8, [R1+0x3e08] ;  /* 0x003e080001087983 */ /* 0x000ef60000300a00 */
[----:B------:R-:W-:Y:S10]  /*60f70*/  @!UPT UIADD3 URZ, URZ, URZ, URZ ;  /* 0x0000003f3f3ff290 */ /* 0x000ff4000fffe03f */
[----:B------:R-:W-:Y:S01]  /*60f80*/  STL.64 [R1+0x2a0], R12 ;  /* 0x0002a00c01007387 */ /* 0x000fe20000100a00 */
[----:B------:R0:W-:Y:S03]  /*60f90*/  STL.64 [R1+0x2a8], R14 ;  /* 0x0002a80e01007387 */ /* 0x0001e60000100a00 */
[----:B0-----:R-:W4:Y:S01]  /*60fa0*/  LDL.LU.64 R14, [R1+0x3e00] ;  /* 0x003e0000010e7983 */ /* 0x001f220000300a00 */
[----:B------:R-:W2:Y:S02]  /*60fb0*/  LDL.LU.64 R12, [R1+0x3df8] ;  /* 0x003df800010c7983 */ /* 0x000ea40000300a00 */
[----:B------:R-:W-:Y:S02]  /*60fc0*/  STL.64 [R1+0x290], R20 ;  /* 0x0002901401007387 */ /* 0x000fe40000100a00 */
[----:B------:R-:W-:Y:S01]  /*60fd0*/  STL.64 [R1+0x298], R22 ;  /* 0x0002981601007387 */ /* 0x000fe20000100a00 */
[----:B------:R0:W-:Y:S04]  /*60fe0*/  STL.64 [R1+0x3d48], R18 ;  /* 0x003d481201007387 */ /* 0x0001e80000100a00 */
[----:B0-----:R-:W2:Y:S04]  /*60ff0*/  LDL.64 R18, [R1+0x198] ;  /* 0x0001980001127983 */ /* 0x001ea80000100a00 */
[----:B--2---:R0:W-:Y:S01]  /*61000*/  STL.64 [R1+0x3d60], R18 ;  /* 0x003d601201007387 */ /* 0x0041e20000100a00 */
[----:B------:R1:W-:Y:S02]  /*61010*/  STL.64 [R1+0x3cf8], R26 ;  /* 0x003cf81a01007387 */ /* 0x0003e40000100a00 */
[----:B------:R-:W2:Y:S02]  /*61020*/  LDL.LU R24, [R1+0x230] ;  /* 0x0002300001187983 */ /* 0x000ea40000300800 */
[----:B------:R-:W2:Y:S02]  /*61030*/  LDL.LU R25, [R1+0x234] ;  /* 0x0002340001197983 */ /* 0x000ea40000300800 */
[----:B0-----:R-:W-:-:S02]  /*61040*/  IMAD.MOV.U32 R18, RZ, RZ, R16 ;  /* 0x000000ffff127224 */ /* 0x001fc400078e0010 */
[----:B------:R-:W-:Y:S01]  /*61050*/  IMAD.MOV.U32 R19, RZ, RZ, R11 ;  /* 0x000000ffff137224 */ /* 0x000fe200078e000b */
[----:B-1----:R-:W2:Y:S01]  /*61060*/  LDL.LU R26, [R1+0x238] ;  /* 0x00023800011a7983 */ /* 0x002ea20000300800 */
[----:B------:R-:W2:Y:S03]  /*61070*/  LDL.LU R27, [R1+0x23c] ;  /* 0x00023c00011b7983 */ /* 0x000ea60000300800 */
[----:B------:R0:W-:Y:S01]  /*61080*/  STL.64 [R1+0x3d80], R18 ;  /* 0x003d801201007387 */ /* 0x0001e20000100a00 */
[----:B------:R-:W2:Y:S02]  /*61090*/  LDL.LU R20, [R1+0x550] ;  /* 0x0005500001147983 */ /* 0x000ea40000300800 */
[----:B------:R-:W2:Y:S02]  /*610a0*/  LDL.LU R21, [R1+0x554] ;  /* 0x0005540001157983 */ /* 0x000ea40000300800 */
[----:B------:R-:W2:Y:S01]  /*610b0*/  LDL.LU R22, [R1+0x558] ;  /* 0x0005580001167983 */ /* 0x000ea20000300800 */
[----:B------:R-:W2:Y:S01]  /*610c0*/  LDL.LU R23, [R1+0x55c] ;  /* 0x00055c0001177983 */ /* 0x000ea20000300800 */
[----:B0-----:R-:W-:-:S02]  /*610d0*/  IMAD.MOV.U32 R18, RZ, RZ, R10 ;  /* 0x000000ffff127224 */ /* 0x001fc400078e000a */
[----:B---3--:R-:W-:Y:S01]  /*610e0*/  IMAD.MOV.U32 R19, RZ, RZ, R9 ;  /* 0x000000ffff137224 */ /* 0x008fe200078e0009 */
[----:B--2---:R-:W-:Y:S01]  /*610f0*/  STL.64 [R1+0x3d90], R22 ;  /* 0x003d901601007387 */ /* 0x004fe20000100a00 */
        /* <DEDUP_REMOVED lines=16> */
[----:B------:R0:W-:Y:S01]  /*61200*/  STL.64 [R1+0x3dc8], R22 ;  /* 0x003dc81601007387 */ /* 0x0001e20000100a00 */
[----:B------:R-:W4:Y:S02]  /*61210*/  LDL.LU R8, [R1+0x5b0] ;  /* 0x0005b00001087983 */ /* 0x000f240000300800 */
[----:B------:R-:W4:Y:S02]  /*61220*/  LDL.LU R9, [R1+0x5b4] ;  /* 0x0005b40001097983 */ /* 0x000f240000300800 */
[----:B------:R-:W4:Y:S01]  /*61230*/  LDL.LU R10, [R1+0x5b8] ;  /* 0x0005b800010a7983 */ /* 0x000f220000300800 */
[----:B------:R-:W4:Y:S01]  /*61240*/  LDL.LU R11, [R1+0x5bc] ;  /* 0x0005bc00010b7983 */ /* 0x000f220000300800 */
[----:B0-----:R-:W-:Y:S02]  /*61250*/  IMAD.MOV.U32 R22, RZ, RZ, R2 ;  /* 0x000000ffff167224 */ /* 0x001fe400078e0002 */
[----:B------:R-:W-:-:S05]  /*61260*/  IMAD.MOV.U32 R23, RZ, RZ, R0 ;  /* 0x000000ffff177224 */ /* 0x000fca00078e0000 */
[----:B------:R-:W-:Y:S01]  /*61270*/  STL.64 [R1+0x3de0], R22 ;  /* 0x003de01601007387 */ /* 0x000fe20000100a00 */
[----:B------:R-:W2:Y:S03]  /*61280*/  LDL.64 R18, [R1+0x1d8] ;  /* 0x0001d80001127983 */ /* 0x000ea60000100a00 */
[----:B--2---:R0:W-:Y:S01]  /*61290*/  STL.64 [R1+0x3dc0], R18 ;  /* 0x003dc01201007387 */ /* 0x0041e20000100a00 */
[----:B------:R-:W2:Y:S02]  /*612a0*/  LDL.LU R16, [R1+0x580] ;  /* 0x0005800001107983 */ /* 0x000ea40000300800 */
[----:B------:R-:W2:Y:S01]  /*612b0*/  LDL.LU R17, [R1+0x584] ;  /* 0x0005840001117983 */ /* 0x000ea20000300800 */
[----:B0-----:R-:W3:Y:S01]  /*612c0*/  LDL.LU R18, [R1+0x588] ;  /* 0x0005880001127983 */ /* 0x001ee20000300800 */
[----:B------:R-:W3:Y:S02]  /*612d0*/  LDL.LU R19, [R1+0x58c] ;  /* 0x00058c0001137983 */ /* 0x000ee40000300800 */
[----:B------:R-:W2:Y:S02]  /*612e0*/  LDL.LU R20, [R1+0x5a0] ;  /* 0x0005a00001147983 */ /* 0x000ea40000300800 */
[----:B------:R-:W4:Y:S01]  /*612f0*/  LDL.LU R21, [R1+0x5a4] ;  /* 0x0005a40001157983 */ /* 0x000f220000300800 */
[----:B------:R-:W4:Y:S01]  /*61300*/  LDL.LU R22, [R1+0x5a8] ;  /* 0x0005a80001167983 */ /* 0x000f220000300800 */
[----:B------:R-:W4:Y:S03]  /*61310*/  LDL.LU R23, [R1+0x5ac] ;  /* 0x0005ac0001177983 */ /* 0x000f260000300800 */
        /* <DEDUP_REMOVED lines=29> */
[----:B------:R-:W-:Y:S02]  /*614f0*/  STL.64 [R1+0x3ce0], R14 ;  /* 0x003ce00e01007387 */ /* 0x000fe40000100a00 */
        /* <DEDUP_REMOVED lines=8> */
[----:B------:R-:W-:Y:S01]  /*61580*/  STL.64 [R1+0x270], R20 ;  /* 0x0002701401007387 */ /* 0x000fe20000100a00 */
[----:B------:R0:W-:Y:S03]  /*61590*/  STL.64 [R1+0x278], R22 ;  /* 0x0002781601007387 */ /* 0x0001e60000100a00 */
[----:B0-----:R-:W3:Y:S01]  /*615a0*/  LDL.LU.64 R22, [R1+0x3de0] ;  /* 0x003de00001167983 */ /* 0x001ee20000300a00 */
[----:B------:R0:W-:Y:S02]  /*615b0*/  STL.64 [R1+0x3cd0], R10 ;  /* 0x003cd00a01007387 */ /* 0x0001e40000100a00 */
[----:B----4-:R-:W-:Y:S01]  /*615c0*/  STL.64 [R1+0x3cc8], R8 ;  /* 0x003cc80801007387 */ /* 0x010fe20000100a00 */
[----:B0-----:R-:W4:Y:S01]  /*615d0*/  LDL.64 R10, [R1+0x1b8] ;  /* 0x0001b800010a7983 */ /* 0x001f220000100a00 */
[C---:B---3--:R-:W-:Y:S03]  /*615e0*/  HMMA.16816.F32.BF16 R20, R4.reuse, R22, R16 ;  /* 0x000000160414723c */ /* 0x048fe60000041810 */
[----:B------:R-:W3:Y:S01]  /*615f0*/  LDL.LU.64 R18, [R1+0x3dd8] ;  /* 0x003dd80001127983 */ /* 0x000ee20000300a00 */
[----:B------:R-:W3:Y:S11]  /*61600*/  LDL.LU.64 R16, [R1+0x3dd0] ;  /* 0x003dd00001107983 */ /* 0x000ef60000300a00 */
[----:B------:R-:W-:Y:S08]  /*61610*/  @!UPT UIADD3 URZ, URZ, URZ, URZ ;  /* 0x0000003f3f3ff290 */ /* 0x000ff0000fffe03f */
        /* <DEDUP_REMOVED lines=9> */
[----:B------:R-:W2:Y:S02]  /*616b0*/  LDL.LU.64 R20, [R1+0x3db0] ;  /* 0x003db00001147983 */ /* 0x000ea40000300a00 */
[----:B---3--:R-:W-:Y:S02]  /*616c0*/  IMAD.MOV.U32 R2, RZ, RZ, R18 ;  /* 0x000000ffff027224 */ /* 0x008fe400078e0012 */
        /* <DEDUP_REMOVED lines=16> */
[C---:B----4-:R-:W-:Y:S08]  /*617d0*/  HMMA.16816.F32.BF16 R20, R4.reuse, R10, R20 ;  /* 0x0000000a0414723c */ /* 0x050ff00000041814 */
[C---:B--2---:R-:W-:Y:S11]  /*617e0*/  HMMA.16816.F32.BF16 R16, R4.reuse, R18, R24 ;  /* 0x000000120410723c */ /* 0x044ff60000041818 */
[----:B------:R-:W-:Y:S04]  /*617f0*/  @!UPT UIADD3 URZ, URZ, URZ, URZ ;  /* 0x0000003f3f3ff290 */ /* 0x000fe8000fffe03f */
[----:B------:R0:W-:Y:S01]  /*61800*/  STL.64 [R1+0x600], R20 ;  /* 0x0006001401007387 */ /* 0x0001e20000100a00 */
[----:B------:R1:W-:Y:S02]  /*61810*/  STL.64 [R1+0x608], R22 ;  /* 0x0006081601007387 */ /* 0x0003e40000100a00 */
[----:B0-----:R-:W-:Y:S02]  /*61820*/  IMAD.MOV.U32 R20, RZ, RZ, R11 ;  /* 0x000000ffff147224 */ /* 0x001fe400078e000b */
[----:B------:R-:W-:Y:S01]  /*61830*/  IMAD.MOV.U32 R21, RZ, RZ, R10 ;  /* 0x000000ffff157224 */ /* 0x000fe200078e000a */
[----:B-1----:R-:W2:Y:S01]  /*61840*/  LDL.LU.64 R22, [R1+0x3d78] ;  /* 0x003d780001167983 */ /* 0x002ea20000300a00 */
[----:B------:R-:W3:Y:S02]  /*61850*/  LDL.LU.64 R10, [R1+0x28] ;  /* 0x00002800010a7983 */ /* 0x000ee40000300a00 */
[----:B------:R-:W-:Y:S01]  /*61860*/  STL [R1+0x3c78], R20 ;  /* 0x003c781401007387 */ /* 0x000fe20000100800 */
[----:B------:R-:W-:Y:S01]  /*61870*/  STL [R1+0x3c74], R21 ;  /* 0x003c741501007387 */ /* 0x000fe20000100800 */
[----:B------:R-:W4:Y:S02]  /*61880*/  LDL.LU.64 R26, [R1+0x3d70] ;  /* 0x003d7000011a7983 */ /* 0x000f240000300a00 */
[----:B------:R-:W4:Y:S01]  /*61890*/  LDL.LU.64 R24, [R1+0x3d68] ;  /* 0x003d680001187983 */ /* 0x000f220000300a00 */
        /* <DEDUP_REMOVED lines=13> */
[----:B------:R-:W2:Y:S01]  /*61970*/  LDL.LU.64 R26, [R1+0x3d40] ;  /* 0x003d4000011a7983 */ /* 0x000ea20000300a00 */
[----:B------:R-:W2:Y:S11]  /*61980*/  LDL.LU.64 R24, [R1+0x3d38] ;  /* 0x003d380001187983 */ /* 0x000eb60000300a00 */
[----:B------:R-:W-:Y:S10]  /*61990*/  @!UPT UIADD3 URZ, URZ, URZ, URZ ;  /* 0x0000003f3f3ff290 */ /* 0x000ff4000fffe03f */
[----:B------:R-:W-:Y:S01]  /*619a0*/  STL.64 [R1+0x5d0], R16 ;  /* 0x0005d01001007387 */ /* 0x000fe20000100a00 */
[----:B------:R0:W-:Y:S03]  /*619b0*/  STL.64 [R1+0x5d8], R18 ;  /* 0x0005d81201007387 */ /* 0x0001e60000100a00 */
[----:B0-----:R-:W4:Y:S02]  /*619c0*/  LDL.LU.64 R18, [R1+0x3d30] ;  /* 0x003d300001127983 */ /* 0x001f240000300a00 */
[C---:B----4-:R-:W-:Y:S08]  /*619d0*/  HMMA.16816.F32.BF16 R12, R4.reuse, R18, R12 ;  /* 0x00000012040c723c */ /* 0x050ff0000004180c */
[----:B--2---:R-:W-:Y:S01]  /*619e0*/  HMMA.16816.F32.BF16 R4, R4, R22, R24 ;  /* 0x000000160404723c */ /* 0x004fe20000041818 */
[----:B------:R-:W-:-:S02]  /*619f0*/  IMAD.MOV.U32 R21, RZ, RZ, R18 ;  /* 0x000000ffff157224 */ /* 0x000fc400078e0012 */
[----:B------:R-:W-:Y:S11]  /*61a00*/  IMAD.MOV.U32 R0, RZ, RZ, R19 ;  /* 0x000000ffff007224 */ /* 0x000ff600078e0013 */
[----:B------:R-:W-:Y:S01]  /*61a10*/  @!UPT UIADD3 URZ, URZ, URZ, URZ ;  /* 0x0000003f3f3ff290 */ /* 0x000fe2000fffe03f */
[----:B------:R0:W-:Y:S01]  /*61a20*/  STL.64 [R1+0x5c0], R12 ;  /* 0x0005c00c01007387 */ /* 0x0001e20000100a00 */
[----:B------:R1:W-:Y:S02]  /*61a30*/  STL.64 [R1+0x5c8], R14 ;  /* 0x0005c80e01007387 */ /* 0x0003e40000100a00 */
[----:B------:R-:W3:Y:S02]  /*61a40*/  LDL.LU.64 R18, [R1+0x3d28] ;  /* 0x003d280001127983 */ /* 0x000ee40000300a00 */
[----:B------:R-:W3:Y:S01]  /*61a50*/  LDL.LU.64 R16, [R1+0x3d20] ;  /* 0x003d200001107983 */ /* 0x000ee20000300a00 */
[----:B0-----:R-:W2:Y:S02]  /*61a60*/  LDL.LU R12, [R1+0x1f0] ;  /* 0x0001f000010c7983 */ /* 0x001ea40000300800 */
[----:B------:R-:W-:Y:S02]  /*61a70*/  STL.64 [R1+0x260], R4 ;  /* 0x0002600401007387 */ /* 0x000fe40000100a00 */
[----:B------:R-:W-:Y:S02]  /*61a80*/  STL.64 [R1+0x268], R6 ;  /* 0x0002680601007387 */ /* 0x000fe40000100a00 */
[----:B------:R-:W2:Y:S01]  /*61a90*/  LDL.LU R13, [R1+0x1f4] ;  /* 0x0001f400010d7983 */ /* 0x000ea20000300800 */
[----:B-1----:R-:W4:Y:S01]  /*61aa0*/  LDL.LU R14, [R1+0x1f8] ;  /* 0x0001f800010e7983 */ /* 0x002f220000300800 */
[----:B------:R-:W4:Y:S02]  /*61ab0*/  LDL.LU R15, [R1+0x1fc] ;  /* 0x0001fc00010f7983 */ /* 0x000f240000300800 */
[----:B------:R-:W2:Y:S02]  /*61ac0*/  LDL.LU R24, [R1+0x200] ;  /* 0x0002000001187983 */ /* 0x000ea40000300800 */
[----:B------:R-:W2:Y:S01]  /*61ad0*/  LDL.LU R25, [R1+0x204] ;  /* 0x0002040001197983 */ /* 0x000ea20000300800 */
[----:B------:R-:W2:Y:S01]  /*61ae0*/  LDL.LU R26, [R1+0x208] ;  /* 0x00020800011a7983 */ /* 0x000ea20000300800 */
[----:B------:R-:W2:Y:S03]  /*61af0*/  LDL.LU R27, [R1+0x20c] ;  /* 0x00020c00011b7983 */ /* 0x000ea60000300800 */
[----:B--2---:R0:W-:Y:S01]  /*61b00*/  STL.64 [R1+0x3d08], R26 ;  /* 0x003d081a01007387 */ /* 0x0041e20000100a00 */
[----:B------:R1:W-:Y:S03]  /*61b10*/  STL.64 [R1+0x3d00], R24 ;  /* 0x003d001801007387 */ /* 0x0003e60000100a00 */
[----:B0-----:R-:W2:Y:S04]  /*61b20*/  LDL.LU.64 R26, [R1+0x18] ;  /* 0x00001800011a7983 */ /* 0x001ea80000300a00 */
[----:B--2---:R0:W-:Y:S01]  /*61b30*/  STL.64 [R1+0x3d18], R26 ;  /* 0x003d181a01007387 */ /* 0x0041e20000100a00 */
[----:B-1----:R-:W3:Y:S02]  /*61b40*/  LDL.LU R24, [R1+0x220] ;  /* 0x0002200001187983 */ /* 0x002ee40000300800 */
[----:B------:R-:W3:Y:S01]  /*61b50*/  LDL.LU R25, [R1+0x224] ;  /* 0x0002240001197983 */ /* 0x000ee20000300800 */
[----:B0-----:R-:W3:Y:S01]  /*61b60*/  LDL.LU R26, [R1+0x228] ;  /* 0x00022800011a7983 */ /* 0x001ee20000300800 */
[----:B------:R-:W3:Y:S02]  /*61b70*/  LDL.LU R27, [R1+0x22c] ;  /* 0x00022c00011b7983 */ /* 0x000ee40000300800 */
[----:B----4-:R0:W-:Y:S02]  /*61b80*/  STL.64 [R1+0x3cf0], R14 ;  /* 0x003cf00e01007387 */ /* 0x0101e40000100a00 */
[----:B------:R1:W-:Y:S01]  /*61b90*/  STL.64 [R1+0x3ce8], R12 ;  /* 0x003ce80c01007387 */ /* 0x0003e20000100a00 */
[----:B0-----:R-:W2:Y:S04]  /*61ba0*/  LDL.LU.64 R14, [R1+0x8] ;  /* 0x00000800010e7983 */ /* 0x001ea80000300a00 */
[----:B--2---:R0:W-:Y:S01]  /*61bb0*/  STL.64 [R1+0x3d10], R14 ;  /* 0x003d100e01007387 */ /* 0x0041e20000100a00 */
[----:B-1----:R-:W2:Y:S02]  /*61bc0*/  LDL.LU R12, [R1+0x210] ;  /* 0x00021000010c7983 */ /* 0x002ea40000300800 */
[----:B------:R-:W2:Y:S01]  /*61bd0*/  LDL.LU R13, [R1+0x214] ;  /* 0x00021400010d7983 */ /* 0x000ea20000300800 */
[----:B0-----:R-:W2:Y:S01]  /*61be0*/  LDL.LU R14, [R1+0x218] ;  /* 0x00021800010e7983 */ /* 0x001ea20000300800 */
[----:B------:R-:W2:Y:S02]  /*61bf0*/  LDL.LU R15, [R1+0x21c] ;  /* 0x00021c00010f7983 */ /* 0x000ea40000300800 */
[----:B------:R0:W-:Y:S02]  /*61c00*/  STL.64 [R1+0x3be0], R22 ;  /* 0x003be01601007387 */ /* 0x0001e40000100a00 */
[----:B------:R-:W4:Y:S01]  /*61c10*/  LDL R7, [R1+0x9d0] ;  /* 0x0009d00001077983 */ /* 0x000f220000100800 */
[----:B---3--:R-:W-:Y:S01]  /*61c20*/  HMMA.16816.F32.BF16 R24, R16, R10, R24 ;  /* 0x0000000a1018723c */ /* 0x008fe20000041818 */
[----:B------:R-:W-:-:S02]  /*61c30*/  IMAD.MOV.U32 R5, RZ, RZ, R11 ;  /* 0x000000ffff057224 */ /* 0x000fc400078e000b */
[----:B0-----:R-:W-:Y:S11]  /*61c40*/  IMAD.MOV.U32 R22, RZ, RZ, R10 ;  /* 0x000000ffff167224 */ /* 0x001ff600078e000a */
[----:B------:R-:W-:Y:S09]  /*61c50*/  @!UPT UIADD3 URZ, URZ, URZ, URZ ;  /* 0x0000003f3f3ff290 */ /* 0x000ff2000fffe03f */
[----:B------:R-:W-:Y:S01]  /*61c60*/  STL.64 [R1+0x250], R24 ;  /* 0x0002501801007387 */ /* 0x000fe20000100a00 */
[----:B------:R0:W-:Y:S03]  /*61c70*/  STL.64 [R1+0x258], R26 ;  /* 0x0002581a01007387 */ /* 0x0001e60000100a00 */
[----:B0-----:R-:W2:Y:S01]  /*61c80*/  LDL.LU.64 R26, [R1+0x3d18] ;  /* 0x003d1800011a7983 */ /* 0x001ea20000300a00 */
[----:B------:R-:W3:Y:S02]  /*61c90*/  LDL.LU R8, [R1+0x150] ;  /* 0x0001500001087983 */ /* 0x000ee40000300800 */
[----:B------:R-:W3:Y:S02]  /*61ca0*/  LDL.LU R9, [R1+0x154] ;  /* 0x0001540001097983 */ /* 0x000ee40000300800 */
[----:B------:R-:W3:Y:S01]  /*61cb0*/  LDL.LU R10, [R1+0x158] ;  /* 0x00015800010a7983 */ /* 0x000ee20000300800 */
[----:B------:R-:W3:Y:S04]  /*61cc0*/  LDL.LU R11, [R1+0x15c] ;  /* 0x00015c00010b7983 */ /* 0x000ee80000300800 */
[----:B----4-:R-:W-:Y:S01]  /*61cd0*/  STL [R1+0x3cac], R7 ;  /* 0x003cac0701007387 */ /* 0x010fe20000100800 */
[----:B------:R0:W-:Y:S02]  /*61ce0*/  STL [R1+0x3ca8], R5 ;  /* 0x003ca80501007387 */ /* 0x0001e40000100800 */
[----:B------:R-:W4:Y:S01]  /*61cf0*/  LDL.LU R4, [R1+0x130] ;  /* 0x0001300001047983 */ /* 0x000f220000300800 */
[----:B0-----:R-:W4:Y:S01]  /*61d00*/  LDL.LU R5, [R1+0x134] ;  /* 0x0001340001057983 */ /* 0x001f220000300800 */
[----:B------:R-:W3:Y:S02]  /*61d10*/  LDL.LU R6, [R1+0x138] ;  /* 0x0001380001067983 */ /* 0x000ee40000300800 */
        /* <DEDUP_REMOVED lines=15> */
[----:B------:R0:W-:Y:S01]  /*61e10*/  STL.64 [R1+0x3c90], R22 ;  /* 0x003c901601007387 */ /* 0x0001e20000100a00 */
[----:B------:R-:W-:Y:S04]  /*61e20*/  STL.64 [R1+0x3c88], R20 ;  /* 0x003c881401007387 */ /* 0x000fe80000100a00 */
[----:B0-----:R-:W4:Y:S01]  /*61e30*/  LDL.LU.64 R22, [R1+0x1e8] ;  /* 0x0001e80001167983 */ /* 0x001f220000300a00 */
[C---:B---3--:R-:W-:Y:S03]  /*61e40*/  HMMA.16816.F32.BF16 R24, R16.reuse, R14, R24 ;  /* 0x0000000e1018723c */ /* 0x048fe60000041818 */
[----:B----4-:R0:W-:Y:S04]  /*61e50*/  STL.64 [R1+0x3ca0], R22 ;  /* 0x003ca01601007387 */ /* 0x0101e80000100a00 */
[----:B0-----:R-:W3:Y:S11]  /*61e60*/  LDL.LU.64 R22, [R1+0x38] ;  /* 0x0000380001167983 */ /* 0x001ef60000300a00 */
[----:B------:R-:W-:Y:S05]  /*61e70*/  @!UPT UIADD3 URZ, URZ, URZ, URZ ;  /* 0x0000003f3f3ff290 */ /* 0x000fea000fffe03f */
[----:B------:R0:W-:Y:S02]  /*61e80*/  STL.64 [R1+0x230], R24 ;  /* 0x0002301801007387 */ /* 0x0001e40000100a00 */
[----:B------:R1:W-:Y:S02]  /*61e90*/  STL.64 [R1+0x238], R26 ;  /* 0x0002381a01007387 */ /* 0x0003e40000100a00 */
[----:B0-----:R-:W-:Y:S01]  /*61ea0*/  IMAD.MOV.U32 R24, RZ, RZ, R14 ;  /* 0x000000ffff187224 */ /* 0x001fe200078e000e */
[----:B-1----:R-:W4:Y:S01]  /*61eb0*/  LDL.LU.64 R26, [R1+0x3cf8] ;  /* 0x003cf800011a7983 */ /* 0x002f220000300a00 */
[----:B------:R-:W-:Y:S02]  /*61ec0*/  IMAD.MOV.U32 R25, RZ, RZ, R15 ;  /* 0x000000ffff197224 */ /* 0x000fe400078e000f */
        /* <DEDUP_REMOVED lines=8> */
[----:B------:R-:W2:Y:S02]  /*61f50*/  LDL.LU.64 R12, [R1+0x3cd8] ;  /* 0x003cd800010c7983 */ /* 0x000ea40000300a00 */
[----:B------:R-:W-:Y:S02]  /*61f60*/  STL.64 [R1+0x3b78], R26 ;  /* 0x003b781a01007387 */ /* 0x000fe40000100a00 */
[----:B------:R0:W-:Y:S02]  /*61f70*/  STL.64 [R1+0x3c98], R24 ;  /* 0x003c981801007387 */ /* 0x0001e40000100a00 */
[----:B0-----:R-:W2:Y:S01]  /*61f80*/  LDL.LU R24, [R1+0x120] ;  /* 0x0001200001187983 */ /* 0x001ea20000300800 */
[----:B------:R-:W2:Y:S02]  /*61f90*/  LDL.LU R25, [R1+0x124] ;  /* 0x0001240001197983 */ /* 0x000ea40000300800 */
[----:B------:R-:W2:Y:S02]  /*61fa0*/  LDL.LU R26, [R1+0x128] ;  /* 0x00012800011a7983 */ /* 0x000ea40000300800 */
[----:B------:R-:W2:Y:S01]  /*61fb0*/  LDL.LU R27, [R1+0x12c] ;  /* 0x00012c00011b7983 */ /* 0x000ea20000300800 */
[----:B----4-:R-:W-:Y:S11]  /*61fc0*/  HMMA.16816.F32.BF16 R8, R16, R14, R8 ;  /* 0x0000000e1008723c */ /* 0x010ff60000041808 */
[----:B------:R-:W-:Y:S11]  /*61fd0*/  @!UPT UIADD3 URZ, URZ, URZ, URZ ;  /* 0x0000003f3f3ff290 */ /* 0x000ff6000fffe03f */
[----:B------:R-:W-:Y:S01]  /*61fe0*/  @!UPT UIADD3 URZ, URZ, URZ, URZ ;  /* 0x0000003f3f3ff290 */ /* 0x000fe2000fffe03f */
[----:B------:R-:W-:Y:S01]  /*61ff0*/  STL.64 [R1+0x210], R8 ;  /* 0x0002100801007387 */ /* 0x000fe20000100a00 */
[----:B------:R0:W-:Y:S03]  /*62000*/  STL.64 [R1+0x218], R10 ;  /* 0x0002180a01007387 */ /* 0x0001e60000100a00 */
[----:B0-----:R-:W4:Y:S01]  /*62010*/  LDL.LU.64 R10, [R1+0x3cd0] ;  /* 0x003cd000010a7983 */ /* 0x001f220000300a00 */
[----:B------:R-:W3:Y:S02]  /*62020*/  LDL.LU.64 R8, [R1+0x3cc8] ;  /* 0x003cc80001087983 */ /* 0x000ee40000300a00 */
[----:B------:R0:W-:Y:S02]  /*62030*/  STL.64 [R1+0x3b70], R14 ;  /* 0x003b700e01007387 */ /* 0x0001e40000100a00 */
[----:B--2---:R-:W-:Y:S02]  /*62040*/  STL.64 [R1+0x3b68], R12 ;  /* 0x003b680c01007387 */ /* 0x004fe40000100a00 */
[----:B0-----:R-:W-:-:S02]  /*62050*/  IMAD.MOV.U32 R14, RZ, RZ, R2 ;  /* 0x000000ffff0e7224 */ /* 0x001fc400078e0002 */
[----:B------:R-:W2:Y:S01]  /*62060*/  LDL.LU R2, [R1+0x3cc0] ;  /* 0x003cc00001027983 */ /* 0x000ea20000300800 */
[----:B----4-:R-:W-:Y:S11]  /*62070*/  HMMA.16816.F32.BF16 R4, R16, R10, R4 ;  /* 0x0000000a1004723c */ /* 0x010ff60000041804 */
[----:B------:R-:W-:Y:S11]  /*62080*/  @!UPT UIADD3 URZ, URZ, URZ, URZ ;  /* 0x0000003f3f3ff290 */ /* 0x000ff6000fffe03f */
[----:B------:R-:W-:Y:S01]  /*62090*/  @!UPT UIADD3 URZ, URZ, URZ, URZ ;  /* 0x0000003f3f3ff290 */ /* 0x000fe2000fffe03f */
[----:B------:R-:W-:Y:S01]  /*620a0*/  STL.64 [R1+0x200], R4 ;  /* 0x0002000401007387 */ /* 0x000fe20000100a00 */
[----:B------:R0:W-:Y:S03]  /*620b0*/  STL.64 [R1+0x208], R6 ;  /* 0x0002080601007387 */ /* 0x0001e60000100a00 */
[----:B0-----:R-:W4:Y:S01]  /*620c0*/  LDL.LU.64 R6, [R1+0x3cb8] ;  /* 0x003cb80001067983 */ /* 0x001f220000300a00 */
[----:B------:R-:W4:Y:S02]  /*620d0*/  LDL.LU.64 R4, [R1+0x3cb0] ;  /* 0x003cb00001047983 */ /* 0x000f240000300a00 */
[----:B------:R-:W-:Y:S02]  /*620e0*/  STL.64 [R1+0x3b60], R10 ;  /* 0x003b600a01007387 */ /* 0x000fe40000100a00 */
[----:B---3--:R0:W-:Y:S02]  /*620f0*/  STL.64 [R1+0x3b58], R8 ;  /* 0x003b580801007387 */ /* 0x0081e40000100a00 */
[----:B0-----:R-:W3:Y:S01]  /*62100*/  LDL.LU R8, [R1+0x110] ;  /* 0x0001100001087983 */ /* 0x001ee20000300800 */
[----:B------:R-:W3:Y:S02]  /*62110*/  LDL.LU R9, [R1+0x114] ;  /* 0x0001140001097983 */ /* 0x000ee40000300800 */
[----:B------:R-:W3:Y:S02]  /*62120*/  LDL.LU R10, [R1+0x118] ;  /* 0x00011800010a7983 */ /* 0x000ee40000300800 */
[----:B--2---:R-:W-:-:S02]  /*62130*/  IMAD.MOV.U32 R11, RZ, RZ, R2 ;  /* 0x000000ffff0b7224 */ /* 0x004fc400078e0002 */
[----:B------:R-:W-:Y:S01]  /*62140*/  IMAD.MOV.U32 R2, RZ, RZ, R23 ;  /* 0x000000ffff027224 */ /* 0x000fe200078e0017 */
[----:B----4-:R-:W-:Y:S11]  /*62150*/  HMMA.16816.F32.BF16 R4, R16, R22, R4 ;  /* 0x000000161004723c */ /* 0x010ff60000041804 */
[----:B------:R-:W-:Y:S11]  /*62160*/  @!UPT UIADD3 URZ, URZ, URZ, URZ ;  /* 0x0000003f3f3ff290 */ /* 0x000ff6000fffe03f */
[----:B------:R-:W-:Y:S01]  /*62170*/  @!UPT UIADD3 URZ, URZ, URZ, URZ ;  /* 0x0000003f3f3ff290 */ /* 0x000fe2000fffe03f */
[----:B------:R0:W-:Y:S01]  /*62180*/  STL.64 [R1+0x1f0], R4 ;  /* 0x0001f00401007387 */ /* 0x0001e20000100a00 */
[----:B------:R1:W-:Y:S02]  /*62190*/  STL.64 [R1+0x1f8], R6 ;  /* 0x0001f80601007387 */ /* 0x0003e40000100a00 */
[----:B0-----:R-:W-:Y:S01]  /*621a0*/  IMAD.MOV.U32 R4, RZ, RZ, R22 ;  /* 0x000000ffff047224 */ /* 0x001fe200078e0016 */
[----:B-1----:R-:W2:Y:S01]  /*621b0*/  LDL.LU R7, [R1+0x3cac] ;  /* 0x003cac0001077983 */ /* 0x002ea20000300800 */
[----:B------:R-:W4:Y:S02]  /*621c0*/  LDL.LU R5, [R1+0x3ca8] ;  /* 0x003ca80001057983 */ /* 0x000f240000300800 */
[----:B------:R-:W2:Y:S02]  /*621d0*/  LDL.LU.64 R22, [R1+0x3ca0] ;  /* 0x003ca00001167983 */ /* 0x000ea40000300a00 */
[----:B------:R-:W-:-:S07]  /*621e0*/  IMAD.MOV.U32 R15, RZ, RZ, R3 ;  /* 0x000000ffff0f7224 */ /* 0x000fce00078e0003 */
[C---:B---3--:R-:W-:Y:S08]  /*621f0*/  HMMA.16816.F32.BF16 R8, R16.reuse, R14, R8 ;  /* 0x0000000e1008723c */ /* 0x048ff00000041808 */
[----:B--2---:R-:W-:Y:S01]  /*62200*/  HMMA.16816.F32.BF16 R24, R16, R22, R24 ;  /* 0x000000161018723c */ /* 0x004fe20000041818 */
[----:B------:R-:W-:Y:S02]  /*62210*/  IMAD.MOV.U32 R6, RZ, RZ, R23 ;  /* 0x000000ffff067224 */ /* 0x000fe400078e0017 */
[----:B------:R-:W-:Y:S11]  /*62220*/  IMAD.MOV.U32 R3, RZ, RZ, R22 ;  /* 0x000000ffff037224 */ /* 0x000ff600078e0016 */
[----:B------:R-:W-:Y:S09]  /*62230*/  @!UPT UIADD3 URZ, URZ, URZ, URZ ;  /* 0x0000003f3f3ff290 */ /* 0x000ff2000fffe03f */
[----:B------:R0:W-:Y:S01]  /*62240*/  STL.64 [R1+0x9c0], R24 ;  /* 0x0009c01801007387 */ /* 0x0001e20000100a00 */
[----:B------:R1:W-:Y:S03]  /*62250*/  STL.64 [R1+0x9c8], R26 ;  /* 0x0009c81a01007387 */ /* 0x0003e60000100a00 */
[----:B0-----:R-:W1:Y:S01]  /*62260*/  LDL.LU.64 R24, [R1+0x3c98] ;  /* 0x003c980001187983 */ /* 0x001e620000300a00 */
[----:B------:R-:W2:Y:S02]  /*62270*/  LDL.LU.64 R22, [R1+0x3c90] ;  /* 0x003c900001167983 */ /* 0x000ea40000300a00 */
[----:B------:R-:W3:Y:S02]  /*62280*/  LDL.LU.64 R20, [R1+0x3c88] ;  /* 0x003c880001147983 */ /* 0x000ee40000300a00 */
[----:B------:R-:W-:Y:S01]  /*62290*/  STL [R1+0x3b38], R6 ;  /* 0x003b380601007387 */ /* 0x000fe20000100800 */
[----:B------:R-:W-:Y:S01]  /*622a0*/  STL [R1+0x3c64], R7 ;  /* 0x003c640701007387 */ /* 0x000fe20000100800 */
[----:B------:R-:W-:Y:S02]  /*622b0*/  STL [R1+0x3c60], R4 ;  /* 0x003c600401007387 */ /* 0x000fe40000100800 */
[----:B------:R-:W-:Y:S02]  /*622c0*/  STL [R1+0x3b34], R3 ;  /* 0x003b340301007387 */ /* 0x000fe40000100800 */
[----:B------:R-:W2:Y:S01]  /*622d0*/  LDL.LU R12, [R1+0x60] ;  /* 0x00006000010c7983 */ /* 0x000ea20000300800 */
[----:B------:R-:W-:Y:S01]  /*622e0*/  STL.64 [R1+0x9b0], R8 ;  /* 0x0009b00801007387 */ /* 0x000fe20000100a00 */
[----:B------:R-:W-:Y:S02]  /*622f0*/  STL.64 [R1+0x9b8], R10 ;  /* 0x0009b80a01007387 */ /* 0x000fe40000100a00 */
        /* <DEDUP_REMOVED lines=14> */
[----:B---3--:R-:W-:-:S02]  /*623e0*/  IMAD.MOV.U32 R26, RZ, RZ, R20 ;  /* 0x000000ffff1a7224 */ /* 0x008fc400078e0014 */
[----:B------:R-:W-:Y:S01]  /*623f0*/  IMAD.MOV.U32 R27, RZ, RZ, R23 ;  /* 0x000000ffff1b7224 */ /* 0x000fe200078e0017 */
[----:B--2---:R-:W-:Y:S01]  /*62400*/  STL.64 [R1+0x3ba0], R14 ;  /* 0x003ba00e01007387 */ /* 0x004fe20000100a00 */
[----:B------:R-:W-:Y:S02]  /*62410*/  STL.64 [R1+0x3b98], R12 ;  /* 0x003b980c01007387 */ /* 0x000fe40000100a00 */
[----:B------:R-:W2:Y:S02]  /*62420*/  LDL.LU R20, [R1+0x3c78] ;  /* 0x003c780001147983 */ /* 0x000ea40000300800 */
[----:B------:R0:W-:Y:S02]  /*62430*/  STL.64 [R1+0x3ba8], R26 ;  /* 0x003ba81a01007387 */ /* 0x0001e40000100a00 */
[----:B0-----:R-:W-:Y:S02]  /*62440*/  IMAD.MOV.U32 R26, RZ, RZ, R22 ;  /* 0x000000ffff1a7224 */ /* 0x001fe400078e0016 */
[----:B----4-:R-:W-:-:S05]  /*62450*/  IMAD.MOV.U32 R27, RZ, RZ, R5 ;  /* 0x000000ffff1b7224 */ /* 0x010fca00078e0005 */
[----:B------:R-:W-:Y:S01]  /*62460*/  STL.64 [R1+0x3bd8], R26 ;  /* 0x003bd81a01007387 */ /* 0x000fe20000100a00 */
[----:B------:R0:W-:Y:S03]  /*62470*/  STL.64 [R1+0x3bd0], R24 ;  /* 0x003bd01801007387 */ /* 0x0001e60000100a00 */
[----:B0-----:R-:W3:Y:S01]  /*62480*/  LDL.LU R24, [R1+0xa0] ;  /* 0x0000a00001187983 */ /* 0x001ee20000300800 */
[----:B------:R-:W3:Y:S02]  /*62490*/  LDL.LU R25, [R1+0xa4] ;  /* 0x0000a40001197983 */ /* 0x000ee40000300800 */
[----:B------:R-:W4:Y:S02]  /*624a0*/  LDL.LU R26, [R1+0xa8] ;  /* 0x0000a800011a7983 */ /* 0x000f240000300800 */
[----:B------:R-:W4:Y:S02]  /*624b0*/  LDL.LU R27, [R1+0xac] ;  /* 0x0000ac00011b7983 */ /* 0x000f240000300800 */
[----:B------:R-:W-:-:S02]  /*624c0*/  IMAD.MOV.U32 R22, RZ, RZ, R21 ;  /* 0x000000ffff167224 */ /* 0x000fc400078e0015 */
[----:B------:R-:W-:Y:S01]  /*624d0*/  IMAD.MOV.U32 R23, RZ, RZ, R0 ;  /* 0x000000ffff177224 */ /* 0x000fe200078e0000 */
[----:B----4-:R-:W-:Y:S01]  /*624e0*/  STL.64 [R1+0x3bf0], R26 ;  /* 0x003bf01a01007387 */ /* 0x010fe20000100a00 */
[----:B---3--:R-:W-:Y:S02]  /*624f0*/  STL.64 [R1+0x3be8], R24 ;  /* 0x003be81801007387 */ /* 0x008fe40000100a00 */
[----:B------:R-:W3:Y:S02]  /*62500*/  LDL.LU R21, [R1+0x3c74] ;  /* 0x003c740001157983 */ /* 0x000ee40000300800 */
[----:B------:R-:W4:Y:S01]  /*62510*/  LDL.LU R0, [R1+0x3c70] ;  /* 0x003c700001007983 */ /* 0x000f220000300800 */
[----:B------:R0:W-:Y:S04]  /*62520*/  STL.64 [R1+0x3bf8], R22 ;  /* 0x003bf81601007387 */ /* 0x0001e80000100a00 */
[----:B0-----:R-:W2:Y:S04]  /*62530*/  LDL.LU.64 R22, [R1+0x188] ;  /* 0x0001880001167983 */ /* 0x001ea80000300a00 */
[----:B--2---:R0:W-:Y:S01]  /*62540*/  STL.64 [R1+0x3c10], R22 ;  /* 0x003c101601007387 */ /* 0x0041e20000100a00 */
[----:B------:R-:W2:Y:S02]  /*62550*/  LDL.LU R24, [R1+0xb0] ;  /* 0x0000b00001187983 */ /* 0x000ea40000300800 */
[----:B------:R-:W2:Y:S02]  /*62560*/  LDL.LU R25, [R1+0xb4] ;  /* 0x0000b40001197983 */ /* 0x000ea40000300800 */
[----:B------:R-:W2:Y:S01]  /*62570*/  LDL.LU R26, [R1+0xb8] ;  /* 0x0000b800011a7983 */ /* 0x000ea20000300800 */
[----:B------:R-:W2:Y:S01]  /*62580*/  LDL.LU R27, [R1+0xbc] ;  /* 0x0000bc00011b7983 */ /* 0x000ea20000300800 */
[----:B0-----:R-:W-:-:S02]  /*62590*/  IMAD.MOV.U32 R22, RZ, RZ, R28 ;  /* 0x000000ffff167224 */ /* 0x001fc400078e001c */
[----:B------:R-:W-:Y:S01]  /*625a0*/  IMAD.MOV.U32 R23, RZ, RZ, R29 ;  /* 0x000000ffff177224 */ /* 0x000fe200078e001d */
[----:B------:R-:W2:Y:S01]  /*625b0*/  LDL.LU R28, [R1+0x3c6c] ;  /* 0x003c6c00011c7983 */ /* 0x000ea20000300800 */
[----:B------:R-:W2:Y:S03]  /*625c0*/  LDL.LU R29, [R1+0x3c68] ;  /* 0x003c6800011d7983 */ /* 0x000ea60000300800 */
[----:B------:R0:W-:Y:S04]  /*625d0*/  STL.64 [R1+0x3c28], R22 ;  /* 0x003c281601007387 */ /* 0x0001e80000100a00 */
[----:B0-----:R-:W2:Y:S04]  /*625e0*/  LDL.LU.64 R22, [R1+0x1a8] ;  /* 0x0001a80001167983 */ /* 0x001ea80000300a00 */
[----:B--2---:R-:W-:Y:S01]  /*625f0*/  STL.64 [R1+0x3c40], R22 ;  /* 0x003c401601007387 */ /* 0x004fe20000100a00 */
[----:B------:R-:W-:Y:S02]  /*62600*/  STL.64 [R1+0x3c08], R26 ;  /* 0x003c081a01007387 */ /* 0x000fe40000100a00 */
[----:B------:R0:W-:Y:S02]  /*62610*/  STL.64 [R1+0x3c00], R24 ;  /* 0x003c001801007387 */ /* 0x0001e40000100a00 */
[----:B0-----:R-:W2:Y:S01]  /*62620*/  LDL.LU R24, [R1+0xc0] ;  /* 0x0000c00001187983 */ /* 0x001ea20000300800 */
[----:B------:R-:W2:Y:S02]  /*62630*/  LDL.LU R25, [R1+0xc4] ;  /* 0x0000c40001197983 */ /* 0x000ea40000300800 */
[----:B------:R-:W2:Y:S02]  /*62640*/  LDL.LU R26, [R1+0xc8] ;  /* 0x0000c800011a7983 */ /* 0x000ea40000300800 */
[----:B------:R-:W2:Y:S02]  /*62650*/  LDL.LU R27, [R1+0xcc] ;  /* 0x0000cc00011b7983 */ /* 0x000ea40000300800 */
[----:B---3--:R-:W-:-:S02]  /*62660*/  IMAD.MOV.U32 R22, RZ, RZ, R21 ;  /* 0x000000ffff167224 */ /* 0x008fc400078e0015 */
[----:B------:R-:W-:Y:S01]  /*62670*/  IMAD.MOV.U32 R23, RZ, RZ, R20 ;  /* 0x000000ffff177224 */ /* 0x000fe200078e0014 */
[----:B------:R-:W3:Y:S01]  /*62680*/  LDL.LU R4, [R1+0x100] ;  /* 0x0001000001047983 */ /* 0x000ee20000300800 */
[----:B------:R-:W3:Y:S02]  /*62690*/  LDL.LU R5, [R1+0x104] ;  /* 0x0001040001057983 */ /* 0x000ee40000300800 */
[----:B------:R-:W3:Y:S02]  /*626a0*/  LDL.LU R6, [R1+0x108] ;  /* 0x0001080001067983 */ /* 0x000ee40000300800 */
[----:B------:R-:W3:Y:S01]  /*626b0*/  LDL.LU R7, [R1+0x10c] ;  /* 0x00010c0001077983 */ /* 0x000ee20000300800 */
[----:B------:R0:W-:Y:S04]  /*626c0*/  STL.64 [R1+0x3c58], R22 ;  /* 0x003c581601007387 */ /* 0x0001e80000100a00 */
[----:B0-----:R-:W3:Y:S04]  /*626d0*/  LDL.LU.64 R22, [R1+0x1c8] ;  /* 0x0001c80001167983 */ /* 0x001ee80000300a00 */
        /* <DEDUP_REMOVED lines=12> */
[----:B---3--:R-:W-:Y:S01]  /*627a0*/  HMMA.16816.F32.BF16 R4, R16, R22, R4 ;  /* 0x000000161004723c */ /* 0x008fe20000041804 */
        /* <DEDUP_REMOVED lines=20> */
[----:B------:R-:W-:Y:S01]  /*628f0*/  STL.64 [R1+0x9a0], R4 ;  /* 0x0009a00401007387 */ /* 0x000fe20000100a00 */
[----:B------:R0:W-:Y:S04]  /*62900*/  STL.64 [R1+0x9a8], R6 ;  /* 0x0009a80601007387 */ /* 0x0001e80000100a00 */
[----:B0-----:R-:W2:Y:S01]  /*62910*/  LDL.LU R7, [R1+0x3c64] ;  /* 0x003c640001077983 */ /* 0x001ea20000300800 */
[----:B------:R-:W2:Y:S02]  /*62920*/  LDL.LU R4, [R1+0x3c60] ;  /* 0x003c600001047983 */ /* 0x000ea40000300800 */
[----:B------:R-:W-:-:S02]  /*62930*/  IMAD.MOV.U32 R6, RZ, RZ, R22 ;  /* 0x000000ffff067224 */ /* 0x000fc400078e0016 */
[----:B------:R-:W2:Y:S01]  /*62940*/  LDL.LU.64 R22, [R1+0x3c58] ;  /* 0x003c580001167983 */ /* 0x000ea20000300a00 */
[----:B------:R-:W-:Y:S02]  /*62950*/  STL [R1+0x3b40], R3 ;  /* 0x003b400301007387 */ /* 0x000fe40000100800 */
        /* <DEDUP_REMOVED lines=46> */
[----:B------:R-:W2:Y:S02]  /*62c40*/  LDL.LU.64 R24, [R1+0x3bd0] ;  /* 0x003bd00001187983 */ /* 0x000ea40000300a00 */
[----:B------:R-:W-:-:S02]  /*62c50*/  IMAD.MOV.U32 R3, RZ, RZ, R22 ;  /* 0x000000ffff037224 */ /* 0x000fc400078e0016 */
[----:B------:R-:W-:Y:S11]  /*62c60*/  IMAD.MOV.U32 R6, RZ, RZ, R23 ;  /* 0x000000ffff067224 */ /* 0x000ff600078e0017 */
[----:B------:R-:W-:Y:S05]  /*62c70*/  @!UPT UIADD3 URZ, URZ, URZ, URZ ;  /* 0x0000003f3f3ff290 */ /* 0x000fea000fffe03f */
[----:B------:R2:W-:Y:S01]  /*62c80*/  STL.64 [R1+0x940], R16 ;  /* 0x0009401001007387 */ /* 0x0005e20000100a00 */
[----:B------:R0:W-:Y:S02]  /*62c90*/  STL.64 [R1+0x948], R18 ;  /* 0x0009481201007387 */ /* 0x0001e40000100a00 */
[----:B------:R-:W3:Y:S02]  /*62ca0*/  LDL.LU.64 R22, [R1+0x3bc8] ;  /* 0x003bc80001167983 */ /* 0x000ee40000300a00 */
[----:B------:R-:W3:Y:S02]  /*62cb0*/  LDL.LU.64 R20, [R1+0x3bc0] ;  /* 0x003bc00001147983 */ /* 0x000ee40000300a00 */
[----:B--2---:R-:W-:Y:S02]  /*62cc0*/  IMAD.MOV.U32 R17, RZ, RZ, R25 ;  /* 0x000000ffff117224 */ /* 0x004fe400078e0019 */
[----:B0-----:R-:W-:Y:S02]  /*62cd0*/  IMAD.MOV.U32 R18, RZ, RZ, R24 ;  /* 0x000000ffff127224 */ /* 0x001fe400078e0018 */
[C---:B---3--:R-:W-:Y:S01]  /*62ce0*/  HMMA.16816.F32.BF16 R24, R20.reuse, R26, R12 ;  /* 0x0000001a1418723c */ /* 0x048fe2000004180c */
        /* <DEDUP_REMOVED lines=20> */
[----:B------:R-:W-:Y:S01]  /*62e30*/  IMAD.MOV.U32 R11, RZ, RZ, R29 ;  /* 0x000000ffff0b7224 */ /* 0x000fe200078e001d */
[C---:B--2---:R-:W-:Y:S02]  /*62e40*/  HMMA.16816.F32.BF16 R24, R20.reuse, R26, R12 ;  /* 0x0000001a1418723c */ /* 0x044fe4000004180c */
[----:B------:R-:W2:Y:S01]  /*62e50*/  LDL.LU.64 R14, [R1+0x3b70] ;  /* 0x003b7000010e7983 */ /* 0x000ea20000300a00 */
[----:B------:R-:W3:Y:S11]  /*62e60*/  LDL.LU.64 R12, [R1+0x3b68] ;  /* 0x003b6800010c7983 */ /* 0x000ef60000300a00 */
[----:B------:R-:W-:Y:S09]  /*62e70*/  @!UPT UIADD3 URZ, URZ, URZ, URZ ;  /* 0x0000003f3f3ff290 */ /* 0x000ff2000fffe03f */
[----:B------:R-:W-:Y:S01]  /*62e80*/  STL.64 [R1+0x900], R24 ;  /* 0x0009001801007387 */ /* 0x000fe20000100a00 */
[----:B------:R-:W-:Y:S01]  /*62e90*/  STL.64 [R1+0x908], R26 ;  /* 0x0009081a01007387 */ /* 0x000fe20000100a00 */
[----:B--2---:R-:W-:Y:S11]  /*62ea0*/  HMMA.16816.F32.BF16 R8, R20, R14, R8 ;  /* 0x0000000e1408723c */ /* 0x004ff60000041808 */
[----:B------:R-:W-:Y:S11]  /*62eb0*/  @!UPT UIADD3 URZ, URZ, URZ, URZ ;  /* 0x0000003f3f3ff290 */ /* 0x000ff6000fffe03f */
[----:B------:R-:W-:Y:S01]  /*62ec0*/  @!UPT UIADD3 URZ, URZ, URZ, URZ ;  /* 0x0000003f3f3ff290 */ /* 0x000fe2000fffe03f */
[----:B------:R-:W-:Y:S01]  /*62ed0*/  STL.64 [R1+0x8f0], R8 ;  /* 0x0008f00801007387 */ /* 0x000fe20000100a00 */
[----:B------:R0:W-:Y:S03]  /*62ee0*/  STL.64 [R1+0x8f8], R10 ;  /* 0x0008f80a01007387 */ /* 0x0001e60000100a00 */
[----:B0-----:R-:W2:Y:S01]  /*62ef0*/  LDL.LU.64 R10, [R1+0x3b60] ;  /* 0x003b6000010a7983 */ /* 0x001ea20000300a00 */
[----:B------:R-:W3:Y:S02]  /*62f00*/  LDL.LU.64 R8, [R1+0x3b58] ;  /* 0x003b580001087983 */ /* 0x000ee40000300a00 */
[----:B------:R-:W-:Y:S02]  /*62f10*/  IMAD.MOV.U32 R16, RZ, RZ, R28 ;  /* 0x000000ffff107224 */ /* 0x000fe400078e001c */
[----:B----4-:R-:W-:Y:S02]  /*62f20*/  IMAD.MOV.U32 R19, RZ, RZ, R0 ;  /* 0x000000ffff137224 */ /* 0x010fe400078e0000 */
[----:B------:R-:W0:Y:S01]  /*62f30*/  S2R R0, SR_TID.X ;  /* 0x0000000000007919 */ /* 0x000e220000002100 */
[----:B------:R-:W-:-:S02]  /*62f40*/  IMAD.MOV.U32 R27, RZ, RZ, R2 ;  /* 0x000000ffff1b7224 */ /* 0x000fc400078e0002 */
[----:B------:R-:W1:Y:S01]  /*62f50*/  S2R R2, SR_TID.X ;  /* 0x0000000000027919 */ /* 0x000e620000002100 */
[----:B0-----:R-:W-:Y:S01]  /*62f60*/  LOP3.LUT R0, R0, 0x7, RZ, 0xc0, !PT ;  /* 0x0000000700007812 */ /* 0x001fe200078ec0ff */
[----:B-1----:R-:W-:-:S04]  /*62f70*/  IMAD.SHL.U32 R2, R2, 0x2, RZ ;  /* 0x0000000202027824 */ /* 0x002fc800078e00ff */
[----:B------:R-:W-:Y:S02]  /*62f80*/  IMAD R0, R0, 0x110, RZ ;  /* 0x0000011000007824 */ /* 0x000fe400078e02ff */
[----:B------:R-:W-:Y:S01]  /*62f90*/  IMAD.MOV.U32 R26, RZ, RZ, R4 ;  /* 0x000000ffff1a7224 */ /* 0x000fe200078e0004 */
[----:B--2---:R-:W-:Y:S11]  /*62fa0*/  HMMA.16816.F32.BF16 R16, R20, R10, R16 ;  /* 0x0000000a1410723c */ /* 0x004ff60000041810 */
[----:B------:R-:W-:Y:S11]  /*62fb0*/  @!UPT UIADD3 URZ, URZ, URZ, URZ ;  /* 0x0000003f3f3ff290 */ /* 0x000ff6000fffe03f */
[----:B------:R-:W-:Y:S01]  /*62fc0*/  @!UPT UIADD3 URZ, URZ, URZ, URZ ;  /* 0x0000003f3f3ff290 */ /* 0x000fe2000fffe03f */
[----:B------:R-:W-:Y:S01]  /*62fd0*/  STL.64 [R1+0xf0], R16 ;  /* 0x0000f01001007387 */ /* 0x000fe20000100a00 */
[----:B------:R-:W-:Y:S02]  /*62fe0*/  STL.64 [R1+0xf8], R18 ;  /* 0x0000f81201007387 */ /* 0x000fe40000100a00 */
[----:B------:R-:W0:Y:S04]  /*62ff0*/  LDSM.16.MT88.4 R16, [R7+0x18000] ;  /* 0x018000000710783b */ /* 0x000e280000004200 */
[----:B---3--:R-:W-:Y:S01]  /*63000*/  IMAD.MOV.U32 R14, RZ, RZ, R9 ;  /* 0x000000ffff0e7224 */ /* 0x008fe200078e0009 */
[----:B------:R-:W-:-:S04]  /*63010*/  LOP3.LUT R9, R0, 0x30, R2, 0x78, !PT ;  /* 0x0000003000097812 */ /* 0x000fc800078e7802 */
[----:B------:R-:W-:Y:S01]  /*63020*/  LOP3.LUT R9, R9, 0x40, RZ, 0x3c, !PT ;  /* 0x0000004009097812 */ /* 0x000fe200078e3cff */
[----:B0-----:R-:W-:Y:S01]  /*63030*/  STL.64 [R1+0x3a58], R18 ;  /* 0x003a581201007387 */ /* 0x001fe20000100a00 */
[----:B------:R-:W-:Y:S03]  /*63040*/  STL.64 [R1+0x3a50], R16 ;  /* 0x003a501001007387 */ /* 0x000fe60000100a00 */
[----:B------:R-:W0:Y:S02]  /*63050*/  LDSM.16.M88.4 R16, [R9+0x20080] ;  /* 0x020080000910783b */ /* 0x000e240000000200 */
[----:B0-----:R-:W-:Y:S02]  /*63060*/  STL.64 [R1+0xc0], R16 ;  /* 0x0000c01001007387 */ /* 0x001fe40000100a00 */
[----:B------:R-:W-:Y:S02]  /*63070*/  IMAD.MOV.U32 R2, RZ, RZ, R16 ;  /* 0x000000ffff027224 */ /* 0x000fe400078e0010 */
[----:B------:R-:W-:Y:S02]  /*63080*/  STL.64 [R1+0xc8], R18 ;  /* 0x0000c81201007387 */ /* 0x000fe40000100a00 */
[----:B------:R-:W-:-:S02]  /*63090*/  IMAD.MOV.U32 R0, RZ, RZ, R17 ;  /* 0x000000ffff007224 */ /* 0x000fc400078e0011 */
        /* <DEDUP_REMOVED lines=13> */
[----:B0-----:R-:W-:Y:S01]  /*63170*/  STL.64 [R1+0x80], R16 ;  /* 0x0000801001007387 */ /* 0x001fe20000100a00 */
[----:B------:R-:W-:Y:S02]  /*63180*/  STL.64 [R1+0x88], R18 ;  /* 0x0000881201007387 */ /* 0x000fe40000100a00 */
[----:B------:R-:W0:Y:S01]  /*63190*/  LDSM.16.M88.4 R16, [R9+0x22880] ;  /* 0x022880000910783b */ /* 0x000e220000000200 */
[----:B------:R-:W-:Y:S01]  /*631a0*/  HMMA.16816.F32.BF16 R24, R20, R26, R12 ;  /* 0x0000001a1418723c */ /* 0x000fe2000004180c */
[----:B------:R-:W-:Y:S04]  /*631b0*/  LDSM.16.M88.4 R12, [R9+0x23880] ;  /* 0x02388000090c783b */ /* 0x000fe80000000200 */
[----:B0-----:R-:W-:Y:S01]  /*631c0*/  STL.64 [R1+0x70], R16 ;  /* 0x0000701001007387 */ /* 0x001fe20000100a00 */
[----:B------:R-:W-:Y:S02]  /*631d0*/  STL.64 [R1+0x78], R18 ;  /* 0x0000781201007387 */ /* 0x000fe40000100a00 */
[----:B------:R-:W0:Y:S11]  /*631e0*/  LDSM.16.M88.4 R16, [R9+0x23080] ;  /* 0x023080000910783b */ /* 0x000e360000000200 */
[----:B------:R-:W-:Y:S04]  /*631f0*/  @!UPT UIADD3 URZ, URZ, URZ, URZ ;  /* 0x0000003f3f3ff290 */ /* 0x000fe8000fffe03f */
[----:B------:R-:W-:Y:S01]  /*63200*/  STL.64 [R1+0xe0], R24 ;  /* 0x0000e01801007387 */ /* 0x000fe20000100a00 */
[----:B------:R-:W-:Y:S02]  /*63210*/  STL.64 [R1+0xe8], R26 ;  /* 0x0000e81a01007387 */ /* 0x000fe40000100a00 */
[----:B------:R-:W1:Y:S02]  /*63220*/  LDSM.16.M88.4 R24, [R9+0x24080] ;  /* 0x024080000918783b */ /* 0x000e640000000200 */
[----:B0-----:R-:W-:Y:S02]  /*63230*/  STL.64 [R1+0x60], R16 ;  /* 0x0000601001007387 */ /* 0x001fe40000100a00 */
[----:B------:R-:W-:Y:S02]  /*63240*/  STL.64 [R1+0x68], R18 ;  /* 0x0000681201007387 */ /* 0x000fe40000100a00 */
[----:B------:R-:W0:Y:S04]  /*63250*/  LDSM.16.M88.4 R16, [R9+0x24880] ;  /* 0x024880000910783b */ /* 0x000e280000000200 */
[----:B------:R-:W-:Y:S01]  /*63260*/  STL.64 [R1+0x50], R12 ;  /* 0x0000500c01007387 */ /* 0x000fe20000100a00 */
[----:B------:R-:W-:Y:S02]  /*63270*/  STL.64 [R1+0x58], R14 ;  /* 0x0000580e01007387 */ /* 0x000fe40000100a00 */
[----:B------:R-:W2:Y:S04]  /*63280*/  LDSM.16.M88.4 R12, [R9+0x25080] ;  /* 0x02508000090c783b */ /* 0x000ea80000000200 */
[----:B-1----:R-:W-:Y:S02]  /*63290*/  STL.64 [R1+0x40], R24 ;  /* 0x0000401801007387 */ /* 0x002fe40000100a00 */
[----:B------:R-:W-:Y:S02]  /*632a0*/  STL.64 [R1+0x48], R26 ;  /* 0x0000481a01007387 */ /* 0x000fe40000100a00 */
[----:B------:R-:W-:Y:S04]  /*632b0*/  LDSM.16.M88.4 R24, [R9+0x26880] ;  /* 0x026880000918783b */ /* 0x000fe80000000200 */
[----:B0-----:R-:W-:Y:S01]  /*632c0*/  STL.64 [R1+0x30], R16 ;  /* 0x0000301001007387 */ /* 0x001fe20000100a00 */
[----:B------:R-:W-:Y:S02]  /*632d0*/  STL.64 [R1+0x38], R18 ;  /* 0x0000381201007387 */ /* 0x000fe40000100a00 */
[----:B------:R-:W0:Y:S04]  /*632e0*/  LDSM.16.M88.4 R16, [R9+0x25880] ;  /* 0x025880000910783b */ /* 0x000e280000000200 */
[----:B--2---:R-:W-:Y:S02]  /*632f0*/  STL.64 [R1+0x20], R12 ;  /* 0x0000200c01007387 */ /* 0x004fe40000100a00 */
[----:B------:R-:W-:Y:S01]  /*63300*/  IMAD.MOV.U32 R29, RZ, RZ, R12 ;  /* 0x000000ffff1d7224 */ /* 0x000fe200078e000c */
[----:B------:R-:W-:Y:S01]  /*63310*/  STL.64 [R1+0x28], R14 ;  /* 0x0000280e01007387 */ /* 0x000fe20000100a00 */
[----:B------:R-:W-:-:S02]  /*63320*/  IMAD.MOV.U32 R28, RZ, RZ, R13 ;  /* 0x000000ffff1c7224 */ /* 0x000fc400078e000d */
[----:B------:R-:W1:Y:S01]  /*63330*/  LDSM.16.M88.4 R12, [R9+0x26080] ;  /* 0x02608000090c783b */ /* 0x000e620000000200 */
[----:B0-----:R-:W-:Y:S03]  /*63340*/  STL.64 [R1+0x10], R16 ;  /* 0x0000101001007387 */ /* 0x001fe60000100a00 */
[----:B------:R-:W-:Y:S02]  /*63350*/  STL.64 [R1+0x18], R18 ;  /* 0x0000181201007387 */ /* 0x000fe40000100a00 */
[----:B------:R-:W-:Y:S01]  /*63360*/  STL [R1+0x32e4], R26 ;  /* 0x0032e41a01007387 */ /* 0x000fe20000100800 */
[----:B-1----:R-:W-:Y:S01]  /*63370*/  STL.64 [R1], R12 ;  /* 0x0000000c01007387 */ /* 0x002fe20000100a00 */
[----:B------:R-:W-:Y:S02]  /*63380*/  STL.64 [R1+0x8], R14 ;  /* 0x0000080e01007387 */ /* 0x000fe40000100a00 */
[----:B------:R-:W0:Y:S04]  /*63390*/  LDSM.16.M88.4 R12, [R9+0x27080] ;  /* 0x02708000090c783b */ /* 0x000e280000000200 */
[----:B------:R-:W-:Y:S01]  /*633a0*/  STL [R1+0x32e0], R27 ;  /* 0x0032e01b01007387 */ /* 0x000fe20000100800 */
[----:B------:R-:W-:Y:S04]  /*633b0*/  STL.64 [R1+0x3a08], R24 ;  /* 0x003a081801007387 */ /* 0x000fe80000100a00 */
[----:B------:R-:W1:Y:S04]  /*633c0*/  LDSM.16.M88.4 R8, [R9+0x27880] ;  /* 0x027880000908783b */ /* 0x000e680000000200 */
[----:B0-----:R-:W-:Y:S01]  /*633d0*/  STL [R1+0x304c], R14 ;  /* 0x00304c0e01007387 */ /* 0x001fe20000100800 */
[----:B------:R-:W-:Y:S02]  /*633e0*/  STL [R1+0x3048], R15 ;  /* 0x0030480f01007387 */ /* 0x000fe40000100800 */
[----:B------:R0:W-:Y:S02]  /*633f0*/  STL.64 [R1+0x3968], R12 ;  /* 0x0039680c01007387 */ /* 0x0001e40000100a00 */
[----:B0-----:R-:W2:Y:S01]  /*63400*/  LDL.LU R12, [R1+0x4b0] ;  /* 0x0004b000010c7983 */ /* 0x001ea20000300800 */
[----:B------:R-:W2:Y:S02]  /*63410*/  LDL.LU R13, [R1+0x4b4] ;  /* 0x0004b400010d7983 */ /* 0x000ea40000300800 */
[----:B------:R-:W3:Y:S02]  /*63420*/  LDL.LU R14, [R1+0x4b8] ;  /* 0x0004b800010e7983 */ /* 0x000ee40000300800 */
[----:B------:R-:W3:Y:S02]  /*63430*/  LDL.LU R15, [R1+0x4bc] ;  /* 0x0004bc00010f7983 */ /* 0x000ee40000300800 */
[----:B---3--:R-:W-:Y:S01]  /*63440*/  STL.64 [R1+0x3a18], R14 ;  /* 0x003a180e01007387 */ /* 0x008fe20000100a00 */
[----:B--2---:R0:W-:Y:S03]  /*63450*/  STL.64 [R1+0x3a10], R12 ;  /* 0x003a100c01007387 */ /* 0x0041e60000100a00 */
[----:B0-----:R-:W2:Y:S01]  /*63460*/  LDL.64 R12, [R1+0xa0] ;  /* 0x0000a000010c7983 */ /* 0x001ea20000100a00 */
[----:B------:R-:W-:-:S02]  /*63470*/  IMAD.MOV.U32 R18, RZ, RZ, R3 ;  /* 0x000000ffff127224 */ /* 0x000fc400078e0003 */
[----:B------:R-:W-:Y:S01]  /*63480*/  IMAD.MOV.U32 R19, RZ, RZ, R6 ;  /* 0x000000ffff137224 */ /* 0x000fe200078e0006 */
[----:B--2---:R0:W-:Y:S04]  /*63490*/  STL.64 [R1+0x3a28], R12 ;  /* 0x003a280c01007387 */ /* 0x0041e80000100a00 */
[----:B0-----:R-:W2:Y:S01]  /*634a0*/  LDL.LU R12, [R1+0x4e0] ;  /* 0x0004e000010c7983 */ /* 0x001ea20000300800 */
[----:B------:R-:W2:Y:S02]  /*634b0*/  LDL.LU R13, [R1+0x4e4] ;  /* 0x0004e400010d7983 */ /* 0x000ea40000300800 */
[----:B------:R-:W3:Y:S02]  /*634c0*/  LDL.LU R14, [R1+0x4e8] ;  /* 0x0004e800010e7983 */ /* 0x000ee40000300800 */
[----:B------:R-:W3:Y:S01]  /*634d0*/  LDL.LU R15, [R1+0x4ec] ;  /* 0x0004ec00010f7983 */ /* 0x000ee20000300800 */
[----:B------:R-:W4:Y:S01]  /*634e0*/  LDL.LU R3, [R1+0x3b50] ;  /* 0x003b500001037983 */ /* 0x000f220000300800 */
[----:B------:R-:W4:Y:S02]  /*634f0*/  LDL.LU R6, [R1+0x3b4c] ;  /* 0x003b4c0001067983 */ /* 0x000f240000300800 */
[----:B------:R-:W-:Y:S01]  /*63500*/  STL.64 [R1+0x3a70], R18 ;  /* 0x003a701201007387 */ /* 0x000fe20000100a00 */
[----:B---3--:R-:W-:Y:S01]  /*63510*/  STL.64 [R1+0x3a48], R14 ;  /* 0x003a480e01007387 */ /* 0x008fe20000100a00 */
[----:B--2---:R-:W-:Y:S02]  /*63520*/  STL.64 [R1+0x3a40], R12 ;  /* 0x003a400c01007387 */ /* 0x004fe40000100a00 */
[----:B------:R-:W2:Y:S02]  /*63530*/  LDL.64 R24, [R1+0x80] ;  /* 0x0000800001187983 */ /* 0x000ea40000100a00 */
[----:B--2---:R0:W-:Y:S04]  /*63540*/  STL.64 [R1+0x3a20], R24 ;  /* 0x003a201801007387 */ /* 0x0041e80000100a00 */
[----:B0-----:R-:W2:Y:S01]  /*63550*/  LDL.LU R24, [R1+0x4d0] ;  /* 0x0004d00001187983 */ /* 0x001ea20000300800 */
[----:B------:R-:W2:Y:S02]  /*63560*/  LDL.LU R25, [R1+0x4d4] ;  /* 0x0004d40001197983 */ /* 0x000ea40000300800 */
[----:B------:R-:W3:Y:S02]  /*63570*/  LDL.LU R26, [R1+0x4d8] ;  /* 0x0004d800011a7983 */ /* 0x000ee40000300800 */
[----:B------:R-:W3:Y:S01]  /*63580*/  LDL.LU R27, [R1+0x4dc] ;  /* 0x0004dc00011b7983 */ /* 0x000ee20000300800 */
[----:B------:R-:W2:Y:S01]  /*63590*/  LDL.LU R18, [R1+0x178] ;  /* 0x0001780001127983 */ /* 0x000ea20000300800 */
[----:B------:R-:W2:Y:S03]  /*635a0*/  LDL.LU R19, [R1+0x17c] ;  /* 0x00017c0001137983 */ /* 0x000ea60000300800 */
[----:B--2---:R4:W-:Y:S01]  /*635b0*/  STL.64 [R1+0x3a88], R18 ;  /* 0x003a881201007387 */ /* 0x0049e20000100a00 */
[----:B------:R-:W2:Y:S02]  /*635c0*/  LDL.LU R12, [R1+0x4f0] ;  /* 0x0004f000010c7983 */ /* 0x000ea40000300800 */
[----:B------:R-:W2:Y:S02]  /*635d0*/  LDL.LU R13, [R1+0x4f4] ;  /* 0x0004f400010d7983 */ /* 0x000ea40000300800 */
[----:B------:R-:W2:Y:S01]  /*635e0*/  LDL.LU R14, [R1+0x4f8] ;  /* 0x0004f800010e7983 */ /* 0x000ea20000300800 */
[----:B------:R-:W2:Y:S01]  /*635f0*/  LDL.LU R15, [R1+0x4fc] ;  /* 0x0004fc00010f7983 */ /* 0x000ea20000300800 */
[----:B----4-:R-:W-:-:S02]  /*63600*/  IMAD.MOV.U32 R18, RZ, RZ, R6 ;  /* 0x000000ffff127224 */ /* 0x010fc400078e0006 */
[----:B------:R-:W-:Y:S01]  /*63610*/  IMAD.MOV.U32 R19, RZ, RZ, R3 ;  /* 0x000000ffff137224 */ /* 0x000fe200078e0003 */
        /* <DEDUP_REMOVED lines=8> */
[----:B------:R-:W2:Y:S01]  /*636a0*/  LDL.LU R15, [R1+0x50c] ;  /* 0x00050c00010f7983 */ /* 0x000ea20000300800 */
[----:B------:R-:W2:Y:S01]  /*636b0*/  LDL.LU R18, [R1+0x198] ;  /* 0x0001980001127983 */ /* 0x000ea20000300800 */
[----:B------:R-:W2:Y:S03]  /*636c0*/  LDL.LU R19, [R1+0x19c] ;  /* 0x00019c0001137983 */ /* 0x000ea60000300800 */
[----:B--2---:R3:W-:Y:S02]  /*636d0*/  STL.64 [R1+0x3ab8], R18 ;  /* 0x003ab81201007387 */ /* 0x0047e40000100a00 */
[----:B---3--:R-:W-:-:S02]  /*636e0*/  IMAD.MOV.U32 R18, RZ, RZ, R3 ;  /* 0x000000ffff127224 */ /* 0x008fc400078e0003 */
[----:B----4-:R-:W-:Y:S01]  /*636f0*/  IMAD.MOV.U32 R19, RZ, RZ, R6 ;  /* 0x000000ffff137224 */ /* 0x010fe200078e0006 */
[----:B------:R-:W2:Y:S01]  /*63700*/  LDL.LU R3, [R1+0x3b40] ;  /* 0x003b400001037983 */ /* 0x000ea20000300800 */
[----:B------:R-:W3:Y:S03]  /*63710*/  LDL.LU R6, [R1+0x3b3c] ;  /* 0x003b3c0001067983 */ /* 0x000ee60000300800 */
[----:B------:R-:W-:Y:S01]  /*63720*/  STL.64 [R1+0x3ad0], R18 ;  /* 0x003ad01201007387 */ /* 0x000fe20000100a00 */
[----:B------:R-:W-:Y:S02]  /*63730*/  STL.64 [R1+0x3a80], R14 ;  /* 0x003a800e01007387 */ /* 0x000fe40000100a00 */
[----:B------:R0:W-:Y:S02]  /*63740*/  STL.64 [R1+0x3a78], R12 ;  /* 0x003a780c01007387 */ /* 0x0001e40000100a00 */
[----:B0-----:R-:W4:Y:S01]  /*63750*/  LDL.LU R12, [R1+0xa20] ;  /* 0x000a2000010c7983 */ /* 0x001f220000300800 */
[----:B------:R-:W4:Y:S02]  /*63760*/  LDL.LU R13, [R1+0xa24] ;  /* 0x000a2400010d7983 */ /* 0x000f240000300800 */
[----:B------:R-:W2:Y:S02]  /*63770*/  LDL.LU R14, [R1+0xa28] ;  /* 0x000a2800010e7983 */ /* 0x000ea40000300800 */
[----:B------:R-:W2:Y:S01]  /*63780*/  LDL.LU R15, [R1+0xa2c] ;  /* 0x000a2c00010f7983 */ /* 0x000ea20000300800 */
[----:B------:R-:W2:Y:S01]  /*63790*/  LDL.LU R18, [R1+0x1b8] ;  /* 0x0001b80001127983 */ /* 0x000ea20000300800 */
[----:B------:R-:W2:Y:S03]  /*637a0*/  LDL.LU R19, [R1+0x1bc] ;  /* 0x0001bc0001137983 */ /* 0x000ea60000300800 */
        /* <DEDUP_REMOVED lines=19> */
[----:B------:R-:W2:Y:S03]  /*638e0*/  LDL.LU R19, [R1+0x1dc] ;  /* 0x0001dc0001137983 */ /* 0x000ea60000300800 */
        /* <DEDUP_REMOVED lines=8> */
[----:B------:R-:W3:Y:S04]  /*63970*/  LDL.LU R3, [R1+0x3b30] ;  /* 0x003b300001037983 */ /* 0x000ee80000300800 */
        /* <DEDUP_REMOVED lines=18> */
[----:B------:R-:W-:Y:S01]  /*63aa0*/  IMAD.MOV.U32 R19, RZ, RZ, R6 ;  /* 0x000000ffff137224 */ /* 0x000fe200078e0006 */
[----:B----4-:R-:W-:Y:S01]  /*63ab0*/  STL.64 [R1+0x3b28], R14 ;  /* 0x003b280e01007387 */ /* 0x010fe20000100a00 */
[----:B--2---:R0:W-:Y:S03]  /*63ac0*/  STL.64 [R1+0x3b20], R12 ;  /* 0x003b200c01007387 */ /* 0x0041e60000100a00 */
[----:B0-----:R-:W2:Y:S01]  /*63ad0*/  LDL.LU R12, [R1+0xa90] ;  /* 0x000a9000010c7983 */ /* 0x001ea20000300800 */
[----:B------:R-:W2:Y:S02]  /*63ae0*/  LDL.LU R13, [R1+0xa94] ;  /* 0x000a9400010d7983 */ /* 0x000ea40000300800 */
[----:B------:R-:W2:Y:S02]  /*63af0*/  LDL.LU R14, [R1+0xa98] ;  /* 0x000a9800010e7983 */ /* 0x000ea40000300800 */
[----:B------:R-:W2:Y:S01]  /*63b00*/  LDL.LU R15, [R1+0xa9c] ;  /* 0x000a9c00010f7983 */ /* 0x000ea20000300800 */
[----:B------:R-:W-:Y:S01]  /*63b10*/  STL.64 [R1+0x3a38], R26 ;  /* 0x003a381a01007387 */ /* 0x000fe20000100a00 */
[----:B------:R0:W-:Y:S03]  /*63b20*/  STL.64 [R1+0x3a30], R24 ;  /* 0x003a301801007387 */ /* 0x0001e60000100a00 */
[----:B0-----:R-:W4:Y:S01]  /*63b30*/  LDL.64 R24, [R1+0xb0] ;  /* 0x0000b00001187983 */ /* 0x001f220000100a00 */
[----:B-1----:R-:W-:Y:S02]  /*63b40*/  STL [R1+0x3034], R10 ;  /* 0x0030340a01007387 */ /* 0x002fe40000100800 */
[----:B------:R-:W-:Y:S02]  /*63b50*/  STL [R1+0x3030], R11 ;  /* 0x0030300b01007387 */ /* 0x000fe40000100800 */
[----:B------:R0:W-:Y:S02]  /*63b60*/  STL.64 [R1+0x39b0], R8 ;  /* 0x0039b00801007387 */ /* 0x0001e40000100a00 */
[----:B0-----:R-:W-:-:S02]  /*63b70*/  IMAD.MOV.U32 R8, RZ, RZ, R5 ;  /* 0x000000ffff087224 */ /* 0x001fc400078e0005 */
[----:B------:R-:W-:Y:S02]  /*63b80*/  IMAD.MOV.U32 R9, RZ, RZ, R4 ;  /* 0x000000ffff097224 */ /* 0x000fe400078e0004 */
[----:B------:R-:W0:Y:S04]  /*63b90*/  LDSM.16.MT88.4 R4, [R7+0x18080] ;  /* 0x018080000704783b */ /* 0x000e280000004200 */
[----:B0-----:R-:W-:Y:S01]  /*63ba0*/  STL.64 [R1+0x3950], R6 ;  /* 0x0039500601007387 */ /* 0x001fe20000100a00 */
        /* <DEDUP_REMOVED lines=50> */
[----:B------:R-:W-:Y:S02]  /*63ed0*/  IMAD.MOV.U32 R4, RZ, RZ, R2 ;  /* 0x000000ffff047224 */ /* 0x000fe400078e0002 */
[----:B------:R-:W-:Y:S01]  /*63ee0*/  IMAD.MOV.U32 R5, RZ, RZ, R0 ;  /* 0x000000ffff057224 */ /* 0x000fe200078e0000 */
[C---:B--2---:R-:W-:Y:S01]  /*63ef0*/  HMMA.16816.F32.BF16 R16, R20.reuse, R18, R12 ;  /* 0x000000121410723c */ /* 0x044fe2000004180c */
[----:B------:R-:W2:Y:S01]  /*63f00*/  LDL.LU.64 R14, [R1+0x3a80] ;  /* 0x003a8000010e7983 */ /* 0x000ea20000300a00 */
[----:B------:R-:W2:Y:S11]  /*63f10*/  LDL.LU.64 R12, [R1+0x3a78] ;  /* 0x003a7800010c7983 */ /* 0x000eb60000300a00 */
[----:B------:R-:W-:Y:S10]  /*63f20*/  @!UPT UIADD3 URZ, URZ, URZ, URZ ;  /* 0x0000003f3f3ff290 */ /* 0x000ff4000fffe03f */
[----:B------:R0:W-:Y:S01]  /*63f30*/  STL.64 [R1+0x5a0], R16 ;  /* 0x0005a01001007387 */ /* 0x0001e20000100a00 */
[----:B------:R-:W-:Y:S02]  /*63f40*/  IMAD.MOV.U32 R2, RZ, RZ, R18 ;  /* 0x000000ffff027224 */ /* 0x000fe400078e0012 */
[----:B------:R-:W-:Y:S02]  /*63f50*/  IMAD.MOV.U32 R0, RZ, RZ, R19 ;  /* 0x000000ffff007224 */ /* 0x000fe400078e0013 */
[----:B------:R-:W2:Y:S03]  /*63f60*/  LDL.LU.64 R18, [R1+0x3a70] ;  /* 0x003a700001127983 */ /* 0x000ea60000300a00 */
[----:B------:R-:W-:Y:S02]  /*63f70*/  STL [R1+0x3284], R0 ;  /* 0x0032840001007387 */ /* 0x000fe40000100800 */
[----:B------:R-:W-:Y:S01]  /*63f80*/  STL [R1+0x3280], R2 ;  /* 0x0032800201007387 */ /* 0x000fe20000100800 */
[----:B--2---:R-:W-:Y:S01]  /*63f90*/  HMMA.16816.F32.BF16 R20, R20, R18, R12 ;  /* 0x000000121414723c */ /* 0x004fe2000004180c */
[----:B------:R-:W2:Y:S01]  /*63fa0*/  LDL.LU.64 R14, [R1+0x3a68] ;  /* 0x003a6800010e7983 */ /* 0x000ea20000300a00 */
[----:B------:R-:W2:Y:S02]  /*63fb0*/  LDL.LU.64 R12, [R1+0x3a60] ;  /* 0x003a6000010c7983 */ /* 0x000ea40000300a00 */
[----:B------:R-:W2:Y:S02]  /*63fc0*/  LDL.LU.64 R18, [R1+0x3a58] ;  /* 0x003a580001127983 */ /* 0x000ea40000300a00 */
[----:B0-----:R-:W2:Y:S11]  /*63fd0*/  LDL.LU.64 R16, [R1+0x3a50] ;  /* 0x003a500001107983 */ /* 0x001eb60000300a00 */
[----:B------:R-:W-:Y:S06]  /*63fe0*/  @!UPT UIADD3 URZ, URZ, URZ, URZ ;  /* 0x0000003f3f3ff290 */ /* 0x000fec000fffe03f */
[----:B------:R0:W-:Y:S01]  /*63ff0*/  STL.64 [R1+0xd0], R20 ;  /* 0x0000d01401007387 */ /* 0x0001e20000100a00 */
[----:B------:R1:W-:Y:S03]  /*64000*/  STL.64 [R1+0xd8], R22 ;  /* 0x0000d81601007387 */ /* 0x0003e60000100a00 */
        /* <DEDUP_REMOVED lines=8> */
[----:B------:R-:W-:Y:S02]  /*64090*/  STL.64 [R1+0x598], R6 ;  /* 0x0005980601007387 */ /* 0x000fe40000100a00 */
[----:B------:R-:W3:Y:S02]  /*640a0*/  LDL.LU.64 R26, [R1+0x3a38] ;  /* 0x003a3800011a7983 */ /* 0x000ee40000300a00 */
[----:B----4-:R-:W-:Y:S02]  /*640b0*/  IMAD.MOV.U32 R5, RZ, RZ, R24 ;  /* 0x000000ffff057224 */ /* 0x010fe400078e0018 */
[----:B------:R-:W-:Y:S01]  /*640c0*/  IMAD.MOV.U32 R4, RZ, RZ, R25 ;  /* 0x000000ffff047224 */ /* 0x000fe200078e0019 */
[----:B--2---:R-:W-:Y:S01]  /*640d0*/  HMMA.16816.F32.BF16 R12, R16, R24, R12 ;  /* 0x00000018100c723c */ /* 0x004fe2000004180c */
[----:B------:R-:W2:Y:S11]  /*640e0*/  LDL.LU.64 R24, [R1+0x3a30] ;  /* 0x003a300001187983 */ /* 0x000eb60000300a00 */
[----:B------:R-:W-:Y:S11]  /*640f0*/  @!UPT UIADD3 URZ, URZ, URZ, URZ ;  /* 0x0000003f3f3ff290 */ /* 0x000ff6000fffe03f */
[----:B------:R0:W-:Y:S01]  /*64100*/  STL.64 [R1+0x580], R12 ;  /* 0x0005800c01007387 */ /* 0x0001e20000100a00 */
[----:B------:R-:W-:Y:S03]  /*64110*/  STL [R1+0x588], R14 ;  /* 0x0005880e01007387 */ /* 0x000fe60000100800 */
[----:B0-----:R-:W2:Y:S01]  /*64120*/  LDL.LU.64 R12, [R1+0x3a28] ;  /* 0x003a2800010c7983 */ /* 0x001ea20000300a00 */
[----:B---3--:R-:W-:Y:S02]  /*64130*/  IMAD.MOV.U32 R23, RZ, RZ, R3 ;  /* 0x000000ffff177224 */ /* 0x008fe400078e0003 */
[----:B------:R-:W-:-:S05]  /*64140*/  IMAD.MOV.U32 R3, RZ, RZ, R15 ;  /* 0x000000ffff037224 */ /* 0x000fca00078e000f */
[----:B------:R-:W-:Y:S01]  /*64150*/  STL [R1+0x3130], R3 ;  /* 0x0031300301007387 */ /* 0x000fe20000100800 */
[C---:B--2---:R-:W-:Y:S01]  /*64160*/  HMMA.16816.F32.BF16 R24, R16.reuse, R12, R24 ;  /* 0x0000000c1018723c */ /* 0x044fe20000041818 */
[----:B------:R-:W-:Y:S02]  /*64170*/  IMAD.MOV.U32 R7, RZ, RZ, R12 ;  /* 0x000000ffff077224 */ /* 0x000fe400078e000c */
[----:B------:R-:W-:Y:S11]  /*64180*/  IMAD.MOV.U32 R6, RZ, RZ, R13 ;  /* 0x000000ffff067224 */ /* 0x000ff600078e000d */
[----:B------:R-:W-:Y:S09]  /*64190*/  @!UPT UIADD3 URZ, URZ, URZ, URZ ;  /* 0x0000003f3f3ff290 */ /* 0x000ff2000fffe03f */
[----:B------:R0:W-:Y:S01]  /*641a0*/  STL.64 [R1+0x570], R24 ;  /* 0x0005701801007387 */ /* 0x0001e20000100a00 */
[----:B------:R-:W-:Y:S03]  /*641b0*/  STL.64 [R1+0x578], R26 ;  /* 0x0005781a01007387 */ /* 0x000fe60000100a00 */
[----:B0-----:R-:W2:Y:S01]  /*641c0*/  LDL.LU.64 R24, [R1+0x3a20] ;  /* 0x003a200001187983 */ /* 0x001ea20000300a00 */
[----:B------:R-:W2:Y:S02]  /*641d0*/  LDL.LU.64 R14, [R1+0x3a18] ;  /* 0x003a1800010e7983 */ /* 0x000ea40000300a00 */
[----:B------:R-:W2:Y:S01]  /*641e0*/  LDL.LU.64 R12, [R1+0x3a10] ;  /* 0x003a1000010c7983 */ /* 0x000ea20000300a00 */
[C---:B------:R-:W-:Y:S01]  /*641f0*/  HMMA.16816.F32.BF16 R8, R16.reuse, R8, R20 ;  /* 0x000000081008723c */ /* 0x040fe20000041814 */
[----:B------:R-:W-:Y:S01]  /*64200*/  STL.64 [R1+0x3978], R6 ;  /* 0x0039780601007387 */ /* 0x000fe20000100a00 */
[----:B------:R2:W-:Y:S11]  /*64210*/  STL.64 [R1+0x3970], R4 ;  /* 0x0039700401007387 */ /* 0x0005f60000100a00 */
[----:B------:R-:W-:Y:S11]  /*64220*/  @!UPT UIADD3 URZ, URZ, URZ, URZ ;  /* 0x0000003f3f3ff290 */ /* 0x000ff6000fffe03f */
[----:B------:R-:W-:Y:S01]  /*64230*/  IMAD.MOV.U32 R3, RZ, RZ, R11 ;  /* 0x000000ffff037224 */ /* 0x000fe200078e000b */
[----:B------:R-:W-:Y:S01]  /*64240*/  STL.64 [R1+0x560], R8 ;  /* 0x0005600801007387 */ /* 0x000fe20000100a00 */
[----:B------:R-:W-:Y:S03]  /*64250*/  STL [R1+0x568], R10 ;  /* 0x0005680a01007387 */ /* 0x000fe60000100800 */
        /* <DEDUP_REMOVED lines=21> */
[----:B------:R-:W-:Y:S02]  /*643b0*/  IMAD.MOV.U32 R0, RZ, RZ, R25 ;  /* 0x000000ffff007224 */ /* 0x000fe400078e0019 */
[----:B------:R-:W3:Y:S04]  /*643c0*/  LDL.64 R24, [R1+0x70] ;  /* 0x0000700001187983 */ /* 0x000ee80000100a00 */
[----:B--2---:R-:W-:Y:S01]  /*643d0*/  STL.64 [R1+0x39c0], R10 ;  /* 0x0039c00a01007387 */ /* 0x004fe20000100a00 */
[----:B----4-:R0:W-:Y:S03]  /*643e0*/  STL.64 [R1+0x39b8], R8 ;  /* 0x0039b80801007387 */ /* 0x0101e60000100a00 */
[----:B0-----:R-:W2:Y:S04]  /*643f0*/  LDL.64 R8, [R1+0x40] ;  /* 0x0000400001087983 */ /* 0x001ea80000100a00 */
[----:B--2---:R0:W-:Y:S01]  /*64400*/  STL.64 [R1+0x39d0], R8 ;  /* 0x0039d00801007387 */ /* 0x0041e20000100a00 */
[----:B------:R-:W2:Y:S03]  /*64410*/  LDL R23, [R1+0x9d0] ;  /* 0x0009d00001177983 */ /* 0x000ea60000100800 */
[----:B0-----:R-:W4:Y:S04]  /*64420*/  LDL R8, [R1+0x50] ;  /* 0x0000500001087983 */ /* 0x001f280000100800 */
[----:B------:R-:W4:Y:S04]  /*64430*/  LDL R9, [R1+0x54] ;  /* 0x0000540001097983 */ /* 0x000f280000100800 */
[----:B--2---:R0:W-:Y:S01]  /*64440*/  STL [R1+0x3a00], R23 ;  /* 0x003a001701007387 */ /* 0x0041e20000100800 */
[----:B------:R-:W3:Y:S02]  /*64450*/  LDL.LU R20, [R1+0x4a0] ;  /* 0x0004a00001147983 */ /* 0x000ee40000300800 */
[----:B------:R-:W3:Y:S02]  /*64460*/  LDL.LU R21, [R1+0x4a4] ;  /* 0x0004a40001157983 */ /* 0x000ee40000300800 */
[----:B------:R-:W3:Y:S01]  /*64470*/  LDL.LU R22, [R1+0x4a8] ;  /* 0x0004a80001167983 */ /* 0x000ee20000300800 */
[----:B0-----:R-:W3:Y:S01]  /*64480*/  LDL.LU R23, [R1+0x4ac] ;  /* 0x0004ac0001177983 */ /* 0x001ee20000300800 */
[----:B----4-:R0:W-:Y:S02]  /*64490*/  STL.64 [R1+0x39e8], R8 ;  /* 0x0039e80801007387 */ /* 0x0101e40000100a00 */
[----:B------:R-:W2:Y:S01]  /*644a0*/  LDL.64 R12, [R1+0x30] ;  /* 0x00003000010c7983 */ /* 0x000ea20000100a00 */
[----:B0-----:R-:W4:Y:S04]  /*644b0*/  LDL.64 R8, [R1+0x60] ;  /* 0x0000600001087983 */ /* 0x001f280000100a00 */
[----:B--2---:R0:W-:Y:S04]  /*644c0*/  STL.64 [R1+0x39c8], R12 ;  /* 0x0039c80c01007387 */ /* 0x0041e80000100a00 */
        /* <DEDUP_REMOVED lines=9> */
[----:B------:R-:W3:Y:S02]  /*64560*/  LDL.LU R14, [R1+0x8d8] ;  /* 0x0008d800010e7983 */ /* 0x000ee40000300800 */
[----:B------:R-:W3:Y:S02]  /*64570*/  LDL.LU R15, [R1+0x8dc] ;  /* 0x0008dc00010f7983 */ /* 0x000ee40000300800 */
[----:B------:R-:W-:Y:S01]  /*64580*/  IMAD.MOV.U32 R27, RZ, RZ, R25 ;  /* 0x000000ffff1b7224 */ /* 0x000fe200078e0019 */
[----:B---3--:R-:W-:Y:S01]  /*64590*/  STL.64 [R1+0x39f8], R14 ;  /* 0x0039f80e01007387 */ /* 0x008fe20000100a00 */
[----:B--2---:R0:W-:Y:S03]  /*645a0*/  STL.64 [R1+0x39f0], R12 ;  /* 0x0039f00c01007387 */ /* 0x0041e60000100a00 */
[----:B0-----:R-:W4:Y:S01]  /*645b0*/  LDL.LU R12, [R1+0x8e0] ;  /* 0x0008e000010c7983 */ /* 0x001f220000300800 */
[----:B------:R-:W4:Y:S02]  /*645c0*/  LDL.LU R13, [R1+0x8e4] ;  /* 0x0008e400010d7983 */ /* 0x000f240000300800 */
[----:B------:R-:W4:Y:S02]  /*645d0*/  LDL.LU R14, [R1+0x8e8] ;  /* 0x0008e800010e7983 */ /* 0x000f240000300800 */
[----:B------:R-:W4:Y:S01]  /*645e0*/  LDL.LU R15, [R1+0x8ec] ;  /* 0x0008ec00010f7983 */ /* 0x000f220000300800 */
[----:B------:R-:W-:Y:S01]  /*645f0*/  STL.64 [R1+0x3998], R6 ;  /* 0x0039980601007387 */ /* 0x000fe20000100a00 */
[----:B------:R0:W-:Y:S02]  /*64600*/  STL.64 [R1+0x3990], R4 ;  /* 0x0039900401007387 */ /* 0x0001e40000100a00 */
[----:B------:R-:W2:Y:S02]  /*64610*/  LDL.LU.64 R24, [R1+0x3a08] ;  /* 0x003a080001187983 */ /* 0x000ea40000300a00 */
[----:B------:R-:W-:Y:S02]  /*64620*/  STL.64 [R1+0x540], R20 ;  /* 0x0005401401007387 */ /* 0x000fe40000100a00 */
[----:B0-----:R-:W-:-:S02]  /*64630*/  IMAD.MOV.U32 R5, RZ, RZ, R28 ;  /* 0x000000ffff057224 */ /* 0x001fc400078e001c */
[----:B------:R-:W-:Y:S02]  /*64640*/  IMAD.MOV.U32 R28, RZ, RZ, R23 ;  /* 0x000000ffff1c7224 */ /* 0x000fe400078e0017 */
[----:B------:R-:W3:Y:S01]  /*64650*/  LDL.LU R23, [R1+0x3a00] ;  /* 0x003a000001177983 */ /* 0x000ee20000300800 */
[----:B------:R-:W-:Y:S02]  /*64660*/  IMAD.MOV.U32 R4, RZ, RZ, R29 ;  /* 0x000000ffff047224 */ /* 0x000fe400078e001d */
[----:B------:R-:W-:Y:S02]  /*64670*/  IMAD.MOV.U32 R29, RZ, RZ, R22 ;  /* 0x000000ffff1d7224 */ /* 0x000fe400078e0016 */
[----:B------:R-:W-:Y:S01]  /*64680*/  STL [R1+0x39a8], R27 ;  /* 0x0039a81b01007387 */ /* 0x000fe20000100800 */
[----:B---3--:R-:W0:Y:S01]  /*64690*/  LDSM.16.MT88.4 R20, [R23+0x18100] ;  /* 0x018100001714783b */ /* 0x008e220000004200 */
[----:B----4-:R-:W-:Y:S03]  /*646a0*/  HMMA.16816.F32.BF16 R12, R16, R8, R12 ;  /* 0x00000008100c723c */ /* 0x010fe6000004180c */
[----:B--2---:R1:W-:Y:S04]  /*646b0*/  STL.64 [R1+0x39a0], R24 ;  /* 0x0039a01801007387 */ /* 0x0043e80000100a00 */
[----:B-1----:R-:W2:Y:S01]  /*646c0*/  LDL.LU R24, [R1+0x8a0] ;  /* 0x0008a00001187983 */ /* 0x002ea20000300800 */
[----:B------:R-:W2:Y:S02]  /*646d0*/  LDL.LU R25, [R1+0x8a4] ;  /* 0x0008a40001197983 */ /* 0x000ea40000300800 */
[----:B------:R-:W2:Y:S02]  /*646e0*/  LDL.LU R26, [R1+0x8a8] ;  /* 0x0008a800011a7983 */ /* 0x000ea40000300800 */
[----:B------:R-:W2:Y:S01]  /*646f0*/  LDL.LU R27, [R1+0x8ac] ;  /* 0x0008ac00011b7983 */ /* 0x000ea20000300800 */
[----:B------:R1:W-:Y:S01]  /*64700*/  STL [R1+0x32b0], R28 ;  /* 0x0032b01c01007387 */ /* 0x0003e20000100800 */
[----:B------:R3:W-:Y:S02]  /*64710*/  STL [R1+0x32ac], R29 ;  /* 0x0032ac1d01007387 */ /* 0x0007e40000100800 */
[----:B-1----:R-:W-:-:S02]  /*64720*/  IMAD.MOV.U32 R28, RZ, RZ, R9 ;  /* 0x000000ffff1c7224 */ /* 0x002fc400078e0009 */
[----:B---3--:R-:W-:Y:S01]  /*64730*/  IMAD.MOV.U32 R29, RZ, RZ, R8 ;  /* 0x000000ffff1d7224 */ /* 0x008fe200078e0008 */
[----:B0-----:R-:W-:Y:S01]  /*64740*/  STL.64 [R1+0x3830], R22 ;  /* 0x0038301601007387 */ /* 0x001fe20000100a00 */
[----:B------:R0:W-:Y:S03]  /*64750*/  STL.64 [R1+0x3828], R20 ;  /* 0x0038281401007387 */ /* 0x0001e60000100a00 */
[----:B0-----:R-:W3:Y:S04]  /*64760*/  LDL R20, [R1+0x10] ;  /* 0x0000100001147983 */ /* 0x001ee80000100800 */
[----:B------:R-:W3:Y:S01]  /*64770*/  LDL R21, [R1+0x14] ;  /* 0x0000140001157983 */ /* 0x000ee20000100800 */
[----:B------:R-:W-:Y:S02]  /*64780*/  STL.64 [R1+0x8e0], R12 ;  /* 0x0008e00c01007387 */ /* 0x000fe40000100a00 */
[----:B------:R0:W-:Y:S02]  /*64790*/  STL.64 [R1+0x8e8], R14 ;  /* 0x0008e80e01007387 */ /* 0x0001e40000100a00 */
[----:B0-----:R-:W4:Y:S01]  /*647a0*/  LDL.LU.64 R14, [R1+0x39f8] ;  /* 0x0039f800010e7983 */ /* 0x001f220000300a00 */
[----:B------:R-:W4:Y:S02]  /*647b0*/  LDL.LU.64 R12, [R1+0x39f0] ;  /* 0x0039f000010c7983 */ /* 0x000f240000300a00 */
[----:B------:R-:W4:Y:S02]  /*647c0*/  LDL.LU.64 R8, [R1+0x39e8] ;  /* 0x0039e80001087983 */ /* 0x000f240000300a00 */
[----:B------:R-:W-:Y:S01]  /*647d0*/  STL [R1+0x38d8], R28 ;  /* 0x0038d81c01007387 */ /* 0x000fe20000100800 */
[----:B------:R-:W-:Y:S01]  /*647e0*/  STL [R1+0x38d4], R29 ;  /* 0x0038d41d01007387 */ /* 0x000fe20000100800 */
[C---:B----4-:R-:W-:Y:S03]  /*647f0*/  HMMA.16816.F32.BF16 R8, R16.reuse, R8, R12 ;  /* 0x000000081008723c */ /* 0x050fe6000004180c */
[----:B------:R-:W4:Y:S01]  /*64800*/  LDL.LU.64 R14, [R1+0x39e0] ;  /* 0x0039e000010e7983 */ /* 0x000f220000300a00 */
[----:B------:R-:W4:Y:S11]  /*64810*/  LDL.LU.64 R12, [R1+0x39d8] ;  /* 0x0039d800010c7983 */ /* 0x000f360000300a00 */
[----:B------:R-:W-:Y:S08]  /*64820*/  @!UPT UIADD3 URZ, URZ, URZ, URZ ;  /* 0x0000003f3f3ff290 */ /* 0x000ff0000fffe03f */
[----:B------:R0:W-:Y:S01]  /*64830*/  STL.64 [R1+0x8d0], R8 ;  /* 0x0008d00801007387 */ /* 0x0001e20000100a00 */
[----:B------:R-:W-:Y:S03]  /*64840*/  STL.64 [R1+0x8d8], R10 ;  /* 0x0008d80a01007387 */ /* 0x000fe60000100a00 */
[----:B0-----:R-:W4:Y:S02]  /*64850*/  LDL.LU.64 R8, [R1+0x39d0] ;  /* 0x0039d00001087983 */ /* 0x001f240000300a00 */
[C---:B----4-:R-:W-:Y:S01]  /*64860*/  HMMA.16816.F32.BF16 R12, R16.reuse, R8, R12 ;  /* 0x00000008100c723c */ /* 0x050fe2000004180c */
[----:B------:R-:W-:Y:S02]  /*64870*/  IMAD.MOV.U32 R28, RZ, RZ, R8 ;  /* 0x000000ffff1c7224 */ /* 0x000fe400078e0008 */
[----:B------:R-:W-:Y:S11]  /*64880*/  IMAD.MOV.U32 R29, RZ, RZ, R9 ;  /* 0x000000ffff1d7224 */ /* 0x000ff600078e0009 */
[----:B------:R-:W-:Y:S09]  /*64890*/  @!UPT UIADD3 URZ, URZ, URZ, URZ ;  /* 0x0000003f3f3ff290 */ /* 0x000ff2000fffe03f */
[----:B------:R0:W-:Y:S01]  /*648a0*/  STL.64 [R1+0x8c0], R12 ;  /* 0x0008c00c01007387 */ /* 0x0001e20000100a00 */
[----:B------:R-:W-:Y:S03]  /*648b0*/  STL.64 [R1+0x8c8], R14 ;  /* 0x0008c80e01007387 */ /* 0x000fe60000100a00 */
[----:B0-----:R-:W4:Y:S01]  /*648c0*/  LDL.LU.64 R12, [R1+0x39c8] ;  /* 0x0039c800010c7983 */ /* 0x001f220000300a00 */
        /* <DEDUP_REMOVED lines=8> */
[C---:B--2---:R-:W-:Y:S01]  /*64950*/  HMMA.16816.F32.BF16 R4, R16.reuse, R4, R24 ;  /* 0x000000041004723c */ /* 0x044fe20000041818 */
[----:B-1----:R-:W-:Y:S02]  /*64960*/  IMAD.MOV.U32 R11, RZ, RZ, R12 ;  /* 0x000000ffff0b7224 */ /* 0x002fe400078e000c */
[----:B------:R-:W-:Y:S01]  /*64970*/  IMAD.MOV.U32 R10, RZ, RZ, R13 ;  /* 0x000000ffff0a7224 */ /* 0x000fe200078e000d */
[----:B------:R-:W2:Y:S01]  /*64980*/  LDL.LU R12, [R1+0x870] ;  /* 0x00087000010c7983 */ /* 0x000ea20000300800 */
[----:B------:R-:W2:Y:S02]  /*64990*/  LDL.LU R13, [R1+0x874] ;  /* 0x00087400010d7983 */ /* 0x000ea40000300800 */
[----:B------:R-:W2:Y:S02]  /*649a0*/  LDL.LU R14, [R1+0x878] ;  /* 0x00087800010e7983 */ /* 0x000ea40000300800 */
[----:B------:R-:W2:Y:S01]  /*649b0*/  LDL.LU R15, [R1+0x87c] ;  /* 0x00087c00010f7983 */ /* 0x000ea20000300800 */
[----:B------:R-:W-:Y:S04]  /*649c0*/  STL.64 [R1+0x3960], R10 ;  /* 0x0039600a01007387 */ /* 0x000fe80000100a00 */
[----:B----4-:R0:W-:Y:S04]  /*649d0*/  STL.64 [R1+0x3958], R8 ;  /* 0x0039580801007387 */ /* 0x0101e80000100a00 */
[----:B0-----:R-:W4:Y:S01]  /*649e0*/  LDL.64 R8, [R1] ;  /* 0x0000000001087983 */ /* 0x001f220000100a00 */
[----:B------:R-:W2:Y:S02]  /*649f0*/  LDL.LU R27, [R1+0x39a8] ;  /* 0x0039a800011b7983 */ /* 0x000ea40000300800 */
[----:B------:R-:W2:Y:S02]  /*64a00*/  LDL.LU.64 R24, [R1+0x39a0] ;  /* 0x0039a00001187983 */ /* 0x000ea40000300a00 */
[----:B------:R-:W-:Y:S01]  /*64a10*/  STL.64 [R1+0x8a0], R4 ;  /* 0x0008a00401007387 */ /* 0x000fe20000100a00 */
[----:B------:R0:W-:Y:S04]  /*64a20*/  STL.64 [R1+0x8a8], R6 ;  /* 0x0008a80601007387 */ /* 0x0001e80000100a00 */
        /* <DEDUP_REMOVED lines=9> */
[----:B----4-:R-:W-:Y:S01]  /*64ac0*/  IMAD.MOV.U32 R23, RZ, RZ, R9 ;  /* 0x000000ffff177224 */ /* 0x010fe200078e0009 */
[C---:B---3--:R-:W-:Y:S11]  /*64ad0*/  HMMA.16816.F32.BF16 R4, R16.reuse, R8, R4 ;  /* 0x000000081004723c */ /* 0x048ff60000041804 */
[----:B------:R-:W-:Y:S11]  /*64ae0*/  @!UPT UIADD3 URZ, URZ, URZ, URZ ;  /* 0x0000003f3f3ff290 */ /* 0x000ff6000fffe03f */
[----:B------:R-:W-:Y:S01]  /*64af0*/  @!UPT UIADD3 URZ, URZ, URZ, URZ ;  /* 0x0000003f3f3ff290 */ /* 0x000fe2000fffe03f */
[----:B------:R-:W-:Y:S01]  /*64b00*/  STL.64 [R1+0x880], R4 ;  /* 0x0008800401007387 */ /* 0x000fe20000100a00 */
[----:B------:R0:W-:Y:S03]  /*64b10*/  STL.64 [R1+0x888], R6 ;  /* 0x0008880601007387 */ /* 0x0001e60000100a00 */
[----:B0-----:R-:W3:Y:S01]  /*64b20*/  LDL.LU.64 R6, [R1+0x3978] ;  /* 0x0039780001067983 */ /* 0x001ee20000300a00 */
[----:B------:R-:W4:Y:S02]  /*64b30*/  LDL.LU.64 R4, [R1+0x3970] ;  /* 0x0039700001047983 */ /* 0x000f240000300a00 */
[----:B------:R-:W-:Y:S02]  /*64b40*/  STL [R1+0x38f8], R23 ;  /* 0x0038f81701007387 */ /* 0x000fe40000100800 */
[----:B------:R0:W-:Y:S02]  /*64b50*/  STL.64 [R1+0x38f0], R20 ;  /* 0x0038f01401007387 */ /* 0x0001e40000100a00 */
[----:B0-----:R-:W3:Y:S01]  /*64b60*/  LDL.LU R20, [R1+0x450] ;  /* 0x0004500001147983 */ /* 0x001ee20000300800 */
[----:B------:R-:W3:Y:S02]  /*64b70*/  LDL.LU R21, [R1+0x454] ;  /* 0x0004540001157983 */ /* 0x000ee40000300800 */
[----:B------:R-:W3:Y:S02]  /*64b80*/  LDL.LU R22, [R1+0x458] ;  /* 0x0004580001167983 */ /* 0x000ee40000300800 */
[----:B------:R-:W3:Y:S01]  /*64b90*/  LDL.LU R23, [R1+0x45c] ;  /* 0x00045c0001177983 */ /* 0x000ee20000300800 */
[----:B--2---:R-:W-:Y:S01]  /*64ba0*/  HMMA.16816.F32.BF16 R12, R16, R24, R12 ;  /* 0x00000018100c723c */ /* 0x004fe2000004180c */
[----:B------:R-:W-:Y:S01]  /*64bb0*/  IMAD.MOV.U32 R26, RZ, RZ, R8 ;  /* 0x000000ffff1a7224 */ /* 0x000fe200078e0008 */
[----:B---3--:R-:W-:Y:S01]  /*64bc0*/  STL.64 [R1+0x3908], R22 ;  /* 0x0039081601007387 */ /* 0x008fe20000100a00 */
[----:B------:R0:W-:Y:S02]  /*64bd0*/  STL.64 [R1+0x3900], R20 ;  /* 0x0039001401007387 */ /* 0x0001e40000100a00 */
[----:B0-----:R-:W-:-:S02]  /*64be0*/  IMAD.MOV.U32 R20, RZ, RZ, R7 ;  /* 0x000000ffff147224 */ /* 0x001fc400078e0007 */
[----:B------:R-:W-:-:S05]  /*64bf0*/  IMAD.MOV.U32 R21, RZ, RZ, R6 ;  /* 0x000000ffff157224 */ /* 0x000fca00078e0006 */
[----:B------:R4:W-:Y:S02]  /*64c00*/  STL.64 [R1+0x3918], R20 ;  /* 0x0039181401007387 */ /* 0x0009e40000100a00 */
[----:B----4-:R-:W-:Y:S02]  /*64c10*/  IMAD.MOV.U32 R21, RZ, RZ, R4 ;  /* 0x000000ffff157224 */ /* 0x010fe400078e0004 */
[----:B------:R-:W-:Y:S01]  /*64c20*/  IMAD.MOV.U32 R20, RZ, RZ, R5 ;  /* 0x000000ffff147224 */ /* 0x000fe200078e0005 */
[----:B------:R-:W2:Y:S01]  /*64c30*/  LDL.LU R4, [R1+0x490] ;  /* 0x0004900001047983 */ /* 0x000ea20000300800 */
        /* <DEDUP_REMOVED lines=9> */
[----:B------:R0:W-:Y:S02]  /*64cd0*/  STL.64 [R1+0x870], R12 ;  /* 0x0008700c01007387 */ /* 0x0001e40000100a00 */
[----:B------:R-:W-:Y:S01]  /*64ce0*/  STL.64 [R1+0x878], R14 ;  /* 0x0008780e01007387 */ /* 0x000fe20000100a00 */
[----:B0-----:R-:W3:Y:S01]  /*64cf0*/  LDL.LU.64 R12, [R1+0x3968] ;  /* 0x00396800010c7983 */ /* 0x001ee20000300a00 */
[----:B------:R0:W-:Y:S02]  /*64d00*/  STL.64 [R1+0x3848], R24 ;  /* 0x0038481801007387 */ /* 0x0001e40000100a00 */
[----:B------:R1:W-:Y:S02]  /*64d10*/  STL [R1+0x38d0], R26 ;  /* 0x0038d01a01007387 */ /* 0x0003e40000100800 */
[----:B------:R0:W-:Y:S02]  /*64d20*/  STL [R1+0x38dc], R27 ;  /* 0x0038dc1b01007387 */ /* 0x0001e40000100800 */
[----:B0-----:R-:W2:Y:S01]  /*64d30*/  LDL.LU R24, [R1+0x440] ;  /* 0x0004400001187983 */ /* 0x001ea20000300800 */
[----:B------:R-:W2:Y:S02]  /*64d40*/  LDL.LU R25, [R1+0x444] ;  /* 0x0004440001197983 */ /* 0x000ea40000300800 */
[----:B-1----:R-:W2:Y:S02]  /*64d50*/  LDL.LU R26, [R1+0x448] ;  /* 0x00044800011a7983 */ /* 0x002ea40000300800 */
        /* <DEDUP_REMOVED lines=26> */
[----:B--2---:R-:W-:Y:S01]  /*64f00*/  HMMA.16816.F32.BF16 R16, R16, R8, R4 ;  /* 0x000000081010723c */ /* 0x004fe20000041804 */
[----:B------:R-:W2:Y:S01]  /*64f10*/  LDL.LU.64 R6, [R1+0x3950] ;  /* 0x0039500001067983 */ /* 0x000ea20000300a00 */
[----:B------:R-:W2:Y:S11]  /*64f20*/  LDL.LU.64 R4, [R1+0x3948] ;  /* 0x0039480001047983 */ /* 0x000eb60000300a00 */
[----:B------:R-:W-:Y:S10]  /*64f30*/  @!UPT UIADD3 URZ, URZ, URZ, URZ ;  /* 0x0000003f3f3ff290 */ /* 0x000ff4000fffe03f */
[----:B------:R0:W-:Y:S01]  /*64f40*/  STL.64 [R1+0x530], R16 ;  /* 0x0005301001007387 */ /* 0x0001e20000100a00 */
[----:B------:R-:W-:Y:S02]  /*64f50*/  STL.64 [R1+0x538], R18 ;  /* 0x0005381201007387 */ /* 0x000fe40000100a00 */
[----:B0-----:R-:W-:Y:S02]  /*64f60*/  IMAD.MOV.U32 R16, RZ, RZ, R2 ;  /* 0x000000ffff107224 */ /* 0x001fe400078e0002 */
[----:B------:R-:W-:Y:S02]  /*64f70*/  IMAD.MOV.U32 R17, RZ, RZ, R0 ;  /* 0x000000ffff117224 */ /* 0x000fe400078e0000 */
[----:B----4-:R-:W-:Y:S02]  /*64f80*/  IMAD.MOV.U32 R2, RZ, RZ, R20 ;  /* 0x000000ffff027224 */ /* 0x010fe400078e0014 */
        /* <DEDUP_REMOVED lines=11> */
[----:B------:R-:W2:Y:S11]  /*65040*/  LDL.LU.64 R24, [R1+0x3920] ;  /* 0x0039200001187983 */ /* 0x000eb60000300a00 */
[----:B------:R-:W-:Y:S10]  /*65050*/  @!UPT UIADD3 URZ, URZ, URZ, URZ ;  /* 0x0000003f3f3ff290 */ /* 0x000ff4000fffe03f */
[----:B------:R0:W-:Y:S04]  /*65060*/  STL.64 [R1+0x510], R20 ;  /* 0x0005101401007387 */ /* 0x0001e80000100a00 */
[----:B0-----:R-:W2:Y:S01]  /*65070*/  LDL.LU.64 R20, [R1+0x3918] ;  /* 0x0039180001147983 */ /* 0x001ea20000300a00 */
[----:B------:R-:W-:Y:S02]  /*65080*/  IMAD.MOV.U32 R14, RZ, RZ, R22 ;  /* 0x000000ffff0e7224 */ /* 0x000fe400078e0016 */
[----:B------:R-:W-:-:S05]  /*65090*/  IMAD.MOV.U32 R15, RZ, RZ, R23 ;  /* 0x000000ffff0f7224 */ /* 0x000fca00078e0017 */
[----:B------:R-:W-:Y:S01]  /*650a0*/  STL [R1+0x3054], R15 ;  /* 0x0030540f01007387 */ /* 0x000fe20000100800 */
[----:B------:R0:W-:Y:S03]  /*650b0*/  STL [R1+0x3050], R14 ;  /* 0x0030500e01007387 */ /* 0x0001e60000100800 */
[----:B0-----:R-:W4:Y:S01]  /*650c0*/  LDL R14, [R1+0x9d0] ;  /* 0x0009d000010e7983 */ /* 0x001f220000100800 */
[C---:B--2---:R-:W-:Y:S03]  /*650d0*/  HMMA.16816.F32.BF16 R20, R4.reuse, R20, R24 ;  /* 0x000000140414723c */ /* 0x044fe60000041818 */
        /* <DEDUP_REMOVED lines=14> */
[----:B------:R-:W-:Y:S01]  /*651c0*/  IMAD.MOV.U32 R3, RZ, RZ, R25 ;  /* 0x000000ffff037224 */ /* 0x000fe200078e0019 */
[----:B------:R-:W3:Y:S01]  /*651d0*/  LDL.LU.64 R26, [R1+0x38e8] ;  /* 0x0038e800011a7983 */ /* 0x000ee20000300a00 */
[----:B------:R-:W3:Y:S02]  /*651e0*/  LDL.LU.64 R24, [R1+0x38e0] ;  /* 0x0038e00001187983 */ /* 0x000ee40000300a00 */
[----:B------:R-:W-:Y:S01]  /*651f0*/  STL [R1+0x3868], R22 ;  /* 0x0038681601007387 */ /* 0x000fe20000100800 */
[----:B--2---:R0:W-:Y:S04]  /*65200*/  STL.64 [R1+0x3860], R20 ;  /* 0x0038601401007387 */ /* 0x0041e80000100a00 */
[----:B0-----:R-:W2:Y:S01]  /*65210*/  LDL.64 R20, [R1+0x20] ;  /* 0x0000200001147983 */ /* 0x001ea20000100a00 */
[----:B---3--:R-:W-:Y:S03]  /*65220*/  HMMA.16816.F32.BF16 R16, R4, R16, R24 ;  /* 0x000000100410723c */ /* 0x008fe60000041818 */
[----:B--2---:R0:W-:Y:S02]  /*65230*/  STL.64 [R1+0x3870], R20 ;  /* 0x0038701401007387 */ /* 0x0041e40000100a00 */
[----:B0-----:R-:W-:-:S02]  /*65240*/  IMAD.MOV.U32 R20, RZ, RZ, R11 ;  /* 0x000000ffff147224 */ /* 0x001fc400078e000b */
[----:B------:R-:W-:-:S05]  /*65250*/  IMAD.MOV.U32 R21, RZ, RZ, R10 ;  /* 0x000000ffff157224 */ /* 0x000fca00078e000a */
[----:B------:R0:W-:Y:S01]  /*65260*/  STL.64 [R1+0x3888], R20 ;  /* 0x0038881401007387 */ /* 0x0001e20000100a00 */
[----:B------:R-:W2:Y:S10]  /*65270*/  LDL.LU R27, [R1+0x38dc] ;  /* 0x0038dc00011b7983 */ /* 0x000eb40000300800 */
[----:B------:R1:W-:Y:S02]  /*65280*/  STL.64 [R1+0x4e0], R16 ;  /* 0x0004e01001007387 */ /* 0x0003e40000100a00 */
[----:B------:R-:W-:-:S02]  /*65290*/  IMAD.MOV.U32 R10, RZ, RZ, R18 ;  /* 0x000000ffff0a7224 */ /* 0x000fc400078e0012 */
[----:B------:R-:W-:Y:S02]  /*652a0*/  IMAD.MOV.U32 R11, RZ, RZ, R19 ;  /* 0x000000ffff0b7224 */ /* 0x000fe400078e0013 */
[----:B0-----:R-:W-:Y:S02]  /*652b0*/  IMAD.MOV.U32 R20, RZ, RZ, R28 ;  /* 0x000000ffff147224 */ /* 0x001fe400078e001c */
[----:B------:R-:W-:Y:S01]  /*652c0*/  IMAD.MOV.U32 R21, RZ, RZ, R29 ;  /* 0x000000ffff157224 */ /* 0x000fe200078e001d */
[----:B------:R-:W3:Y:S01]  /*652d0*/  LDL.LU R28, [R1+0x38d8] ;  /* 0x0038d800011c7983 */ /* 0x000ee20000300800 */
[----:B------:R-:W3:Y:S02]  /*652e0*/  LDL.LU R29, [R1+0x38d4] ;  /* 0x0038d400011d7983 */ /* 0x000ee40000300800 */
[----:B-1----:R-:W3:Y:S02]  /*652f0*/  LDL R16, [R1+0x70] ;  /* 0x0000700001107983 */ /* 0x002ee40000100800 */
[----:B------:R-:W3:Y:S01]  /*65300*/  LDL.LU R24, [R1+0x430] ;  /* 0x0004300001187983 */ /* 0x000ee20000300800 */
[----:B------:R-:W3:Y:S01]  /*65310*/  LDL.LU R25, [R1+0x434] ;  /* 0x0004340001197983 */ /* 0x000ee20000300800 */
[----:B------:R-:W3:Y:S02]  /*65320*/  LDL.LU R26, [R1+0x438] ;  /* 0x00043800011a7983 */ /* 0x000ee40000300800 */
[----:B--2---:R-:W-:-:S02]  /*65330*/  IMAD.MOV.U32 R17, RZ, RZ, R27 ;  /* 0x000000ffff117224 */ /* 0x004fc400078e001b */
[----:B------:R-:W3:Y:S01]  /*65340*/  LDL.LU R27, [R1+0x43c] ;  /* 0x00043c00011b7983 */ /* 0x000ee20000300800 */
[----:B------:R-:W-:Y:S02]  /*65350*/  STL.64 [R1+0x38a0], R20 ;  /* 0x0038a01401007387 */ /* 0x000fe40000100a00 */
[----:B------:R-:W-:Y:S02]  /*65360*/  STL.64 [R1+0x3840], R10 ;  /* 0x0038400a01007387 */ /* 0x000fe40000100a00 */
[----:B------:R0:W-:Y:S02]  /*65370*/  STL.64 [R1+0x3838], R8 ;  /* 0x0038380801007387 */ /* 0x0001e40000100a00 */
[----:B0-----:R-:W2:Y:S01]  /*65380*/  LDL.LU R8, [R1+0x800] ;  /* 0x0008000001087983 */ /* 0x001ea20000300800 */
[----:B------:R-:W2:Y:S02]  /*65390*/  LDL.LU R9, [R1+0x804] ;  /* 0x0008040001097983 */ /* 0x000ea40000300800 */
[----:B------:R-:W2:Y:S02]  /*653a0*/  LDL.LU R10, [R1+0x808] ;  /* 0x00080800010a7983 */ /* 0x000ea40000300800 */
[----:B------:R-:W2:Y:S01]  /*653b0*/  LDL.LU R11, [R1+0x80c] ;  /* 0x00080c00010b7983 */ /* 0x000ea20000300800 */
[----:B------:R-:W2:Y:S04]  /*653c0*/  LDL R20, [R1+0x50] ;  /* 0x0000500001147983 */ /* 0x000ea80000100800 */
[----:B------:R-:W2:Y:S04]  /*653d0*/  LDL R21, [R1+0x54] ;  /* 0x0000540001157983 */ /* 0x000ea80000100800 */
[----:B--2---:R-:W-:Y:S01]  /*653e0*/  STL.64 [R1+0x38b8], R20 ;  /* 0x0038b81401007387 */ /* 0x004fe20000100a00 */
        /* <DEDUP_REMOVED lines=19> */
[----:B------:R-:W-:Y:S01]  /*65520*/  IMAD.MOV.U32 R20, RZ, RZ, R29 ;  /* 0x000000ffff147224 */ /* 0x000fe200078e001d */
[----:B--2---:R-:W-:Y:S01]  /*65530*/  STL.64 [R1+0x38c8], R10 ;  /* 0x0038c80a01007387 */ /* 0x004fe20000100a00 */
[----:B------:R0:W-:Y:S03]  /*65540*/  STL.64 [R1+0x38c0], R8 ;  /* 0x0038c00801007387 */ /* 0x0001e60000100a00 */
[----:B0-----:R-:W2:Y:S01]  /*65550*/  LDL.LU R8, [R1+0x850] ;  /* 0x0008500001087983 */ /* 0x001ea20000300800 */
[----:B------:R-:W2:Y:S02]  /*65560*/  LDL.LU R9, [R1+0x854] ;  /* 0x0008540001097983 */ /* 0x000ea40000300800 */
[----:B------:R-:W2:Y:S02]  /*65570*/  LDL.LU R10, [R1+0x858] ;  /* 0x00085800010a7983 */ /* 0x000ea40000300800 */
[----:B------:R-:W2:Y:S01]  /*65580*/  LDL.LU R11, [R1+0x85c] ;  /* 0x00085c00010b7983 */ /* 0x000ea20000300800 */
[----:B------:R-:W3:Y:S11]  /*65590*/  LDL.LU R26, [R1+0x38d0] ;  /* 0x0038d000011a7983 */ /* 0x000ef60000300800 */
[----:B------:R-:W-:Y:S02]  /*655a0*/  STL.64 [R1+0x4d0], R16 ;  /* 0x0004d01001007387 */ /* 0x000fe40000100a00 */
[----:B------:R-:W-:Y:S02]  /*655b0*/  STL [R1+0x4d8], R18 ;  /* 0x0004d81201007387 */ /* 0x000fe40000100800 */
[----:B------:R-:W-:-:S02]  /*655c0*/  IMAD.MOV.U32 R15, RZ, RZ, R19 ;  /* 0x000000ffff0f7224 */ /* 0x000fc400078e0013 */
[----:B----4-:R-:W0:Y:S01]  /*655d0*/  LDSM.16.MT88.4 R16, [R14+0x18180] ;  /* 0x018180000e10783b */ /* 0x010e220000004200 */
[----:B------:R-:W-:Y:S02]  /*655e0*/  IMAD.MOV.U32 R21, RZ, RZ, R28 ;  /* 0x000000ffff157224 */ /* 0x000fe400078e001c */
[----:B------:R-:W-:Y:S01]  /*655f0*/  IMAD.MOV.U32 R25, RZ, RZ, R23 ;  /* 0x000000ffff197224 */ /* 0x000fe200078e0017 */
[----:B------:R-:W-:Y:S01]  /*65600*/  STL [R1+0x32b4], R15 ;  /* 0x0032b40f01007387 */ /* 0x000fe20000100800 */
[----:B------:R-:W-:Y:S02]  /*65610*/  STL [R1+0x3858], R14 ;  /* 0x0038580e01007387 */ /* 0x000fe40000100800 */
[----:B------:R1:W-:Y:S02]  /*65620*/  STL.64 [R1+0x3850], R12 ;  /* 0x0038500c01007387 */ /* 0x0003e40000100a00 */
[----:B-1----:R-:W4:Y:S01]  /*65630*/  LDL.LU R12, [R1+0x7f0] ;  /* 0x0007f000010c7983 */ /* 0x002f220000300800 */
[----:B------:R-:W4:Y:S02]  /*65640*/  LDL.LU R13, [R1+0x7f4] ;  /* 0x0007f400010d7983 */ /* 0x000f240000300800 */
[----:B------:R-:W4:Y:S02]  /*65650*/  LDL.LU R14, [R1+0x7f8] ;  /* 0x0007f800010e7983 */ /* 0x000f240000300800 */
[----:B------:R-:W4:Y:S01]  /*65660*/  LDL.LU R15, [R1+0x7fc] ;  /* 0x0007fc00010f7983 */ /* 0x000f220000300800 */
[----:B0-----:R-:W-:Y:S01]  /*65670*/  STL.64 [R1+0x3728], R18 ;  /* 0x0037281201007387 */ /* 0x001fe20000100a00 */
[----:B------:R0:W-:Y:S03]  /*65680*/  STL.64 [R1+0x3720], R16 ;  /* 0x0037201001007387 */ /* 0x0001e60000100a00 */
        /* <DEDUP_REMOVED lines=31> */
[----:B0-----:R-:W3:Y:S02]  /*65880*/  LDL.LU.64 R20, [R1+0x3870] ;  /* 0x0038700001147983 */ /* 0x001ee40000300a00 */
[----:B---3--:R-:W-:Y:S11]  /*65890*/  HMMA.16816.F32.BF16 R16, R4, R20, R16 ;  /* 0x000000140410723c */ /* 0x008ff60000041810 */
[----:B------:R-:W-:Y:S11]  /*658a0*/  @!UPT UIADD3 URZ, URZ, URZ, URZ ;  /* 0x0000003f3f3ff290 */ /* 0x000ff6000fffe03f */
[----:B------:R-:W-:Y:S01]  /*658b0*/  @!UPT UIADD3 URZ, URZ, URZ, URZ ;  /* 0x0000003f3f3ff290 */ /* 0x000fe2000fffe03f */
[----:B------:R0:W-:Y:S01]  /*658c0*/  STL.64 [R1+0x810], R16 ;  /* 0x0008101001007387 */ /* 0x0001e20000100a00 */
[----:B------:R-:W-:Y:S02]  /*658d0*/  STL.64 [R1+0x818], R18 ;  /* 0x0008181201007387 */ /* 0x000fe40000100a00 */
[----:B-1----:R-:W3:Y:S02]  /*658e0*/  LDL.LU R22, [R1+0x3868] ;  /* 0x0038680001167983 */ /* 0x002ee40000300800 */
[----:B0-----:R-:W-:Y:S02]  /*658f0*/  IMAD.MOV.U32 R17, RZ, RZ, R20 ;  /* 0x000000ffff117224 */ /* 0x001fe400078e0014 */
[----:B------:R-:W-:Y:S02]  /*65900*/  IMAD.MOV.U32 R16, RZ, RZ, R21 ;  /* 0x000000ffff107224 */ /* 0x000fe400078e0015 */
[----:B------:R-:W2:Y:S03]  /*65910*/  LDL.LU.64 R20, [R1+0x3860] ;  /* 0x0038600001147983 */ /* 0x000ea60000300a00 */
[----:B------:R0:W-:Y:S02]  /*65920*/  STL.64 [R1+0x37c8], R16 ;  /* 0x0037c81001007387 */ /* 0x0001e40000100a00 */
[----:B0-----:R-:W2:Y:S04]  /*65930*/  LDL.64 R16, [R1+0x80] ;  /* 0x0000800001107983 */ /* 0x001ea80000100a00 */
[----:B--2---:R3:W-:Y:S02]  /*65940*/  STL.64 [R1+0x37d8], R16 ;  /* 0x0037d81001007387 */ /* 0x0047e40000100a00 */
[----:B---3--:R-:W-:-:S02]  /*65950*/  IMAD.MOV.U32 R16, RZ, RZ, R22 ;  /* 0x000000ffff107224 */ /* 0x008fc400078e0016 */
[----:B------:R-:W-:-:S05]  /*65960*/  IMAD.MOV.U32 R17, RZ, RZ, R3 ;  /* 0x000000ffff117224 */ /* 0x000fca00078e0003 */
[----:B------:R0:W-:Y:S04]  /*65970*/  STL.64 [R1+0x37f0], R16 ;  /* 0x0037f01001007387 */ /* 0x0001e80000100a00 */
[----:B0-----:R-:W2:Y:S01]  /*65980*/  LDL.64 R16, [R1+0xa0] ;  /* 0x0000a00001107983 */ /* 0x001ea20000100a00 */
[C---:B------:R-:W-:Y:S01]  /*65990*/  HMMA.16816.F32.BF16 R8, R4.reuse, R20, R8 ;  /* 0x000000140408723c */ /* 0x040fe20000041808 */
[----:B------:R-:W-:Y:S02]  /*659a0*/  IMAD.MOV.U32 R24, RZ, RZ, R26 ;  /* 0x000000ffff187224 */ /* 0x000fe400078e001a */
[----:B--2---:R-:W-:Y:S01]  /*659b0*/  STL.64 [R1+0x3808], R16 ;  /* 0x0038081001007387 */ /* 0x004fe20000100a00 */
[----:B------:R-:W2:Y:S11]  /*659c0*/  LDL.LU R20, [R1+0x420] ;  /* 0x0004200001147983 */ /* 0x000eb60000300800 */
[----:B------:R-:W-:Y:S08]  /*659d0*/  @!UPT UIADD3 URZ, URZ, URZ, URZ ;  /* 0x0000003f3f3ff290 */ /* 0x000ff0000fffe03f */
[----:B------:R0:W-:Y:S02]  /*659e0*/  STL.64 [R1+0x800], R8 ;  /* 0x0008000801007387 */ /* 0x0001e40000100a00 */
[----:B------:R1:W-:Y:S01]  /*659f0*/  STL.64 [R1+0x808], R10 ;  /* 0x0008080a01007387 */ /* 0x0003e20000100a00 */
[----:B------:R-:W2:Y:S01]  /*65a00*/  LDL.LU R21, [R1+0x424] ;  /* 0x0004240001157983 */ /* 0x000ea20000300800 */
[----:B------:R-:W2:Y:S02]  /*65a10*/  LDL.LU R22, [R1+0x428] ;  /* 0x0004280001167983 */ /* 0x000ea40000300800 */
[----:B------:R-:W2:Y:S01]  /*65a20*/  LDL.LU R23, [R1+0x42c] ;  /* 0x00042c0001177983 */ /* 0x000ea20000300800 */
[----:B0-----:R-:W3:Y:S01]  /*65a30*/  LDL.LU R8, [R1+0x7d0] ;  /* 0x0007d00001087983 */ /* 0x001ee20000300800 */
[----:B------:R-:W3:Y:S02]  /*65a40*/  LDL.LU R9, [R1+0x7d4] ;  /* 0x0007d40001097983 */ /* 0x000ee40000300800 */
[----:B-1----:R-:W3:Y:S02]  /*65a50*/  LDL.LU R10, [R1+0x7d8] ;  /* 0x0007d800010a7983 */ /* 0x002ee40000300800 */
[----:B------:R-:W3:Y:S01]  /*65a60*/  LDL.LU R11, [R1+0x7dc] ;  /* 0x0007dc00010b7983 */ /* 0x000ee20000300800 */
[----:B------:R-:W2:Y:S01]  /*65a70*/  LDL.64 R16, [R1+0xb0] ;  /* 0x0000b00001107983 */ /* 0x000ea20000100a00 */
[C---:B----4-:R-:W-:Y:S03]  /*65a80*/  HMMA.16816.F32.BF16 R24, R4.reuse, R24, R12 ;  /* 0x000000180418723c */ /* 0x050fe6000004180c */
[----:B--2---:R0:W-:Y:S04]  /*65a90*/  STL.64 [R1+0x3810], R16 ;  /* 0x0038101001007387 */ /* 0x0041e80000100a00 */
[----:B0-----:R-:W2:Y:S01]  /*65aa0*/  LDL.LU R16, [R1+0x7e0] ;  /* 0x0007e00001107983 */ /* 0x001ea20000300800 */
[----:B------:R-:W2:Y:S02]  /*65ab0*/  LDL.LU R17, [R1+0x7e4] ;  /* 0x0007e40001117983 */ /* 0x000ea40000300800 */
[----:B------:R-:W2:Y:S02]  /*65ac0*/  LDL.LU R18, [R1+0x7e8] ;  /* 0x0007e80001127983 */ /* 0x000ea40000300800 */
[----:B------:R-:W2:Y:S01]  /*65ad0*/  LDL.LU R19, [R1+0x7ec] ;  /* 0x0007ec0001137983 */ /* 0x000ea20000300800 */
[----:B------:R-:W4:Y:S01]  /*65ae0*/  LDL.LU R14, [R1+0x3858] ;  /* 0x00385800010e7983 */ /* 0x000f220000300800 */
[----:B------:R-:W3:Y:S09]  /*65af0*/  LDL.LU.64 R12, [R1+0x3850] ;  /* 0x00385000010c7983 */ /* 0x000ef20000300a00 */
[----:B------:R0:W-:Y:S02]  /*65b00*/  STL.64 [R1+0x7f0], R24 ;  /* 0x0007f01801007387 */ /* 0x0001e40000100a00 */
[----:B------:R-:W-:Y:S01]  /*65b10*/  STL.64 [R1+0x7f8], R26 ;  /* 0x0007f81a01007387 */ /* 0x000fe20000100a00 */
[----:B0-----:R-:W2:Y:S02]  /*65b20*/  LDL.LU.64 R24, [R1+0x3848] ;  /* 0x0038480001187983 */ /* 0x001ea40000300a00 */
[C---:B--2---:R-:W-:Y:S11]  /*65b30*/  HMMA.16816.F32.BF16 R16, R4.reuse, R24, R16 ;  /* 0x000000180410723c */ /* 0x044ff60000041810 */
[----:B------:R-:W-:Y:S11]  /*65b40*/  @!UPT UIADD3 URZ, URZ, URZ, URZ ;  /* 0x0000003f3f3ff290 */ /* 0x000ff6000fffe03f */
[----:B------:R-:W-:Y:S01]  /*65b50*/  @!UPT UIADD3 URZ, URZ, URZ, URZ ;  /* 0x0000003f3f3ff290 */ /* 0x000fe2000fffe03f */
[----:B------:R-:W-:Y:S01]  /*65b60*/  STL.64 [R1+0x7e0], R16 ;  /* 0x0007e01001007387 */ /* 0x000fe20000100a00 */
        /* <DEDUP_REMOVED lines=31> */
[----:B------:R-:W-:-:S02]  /*65d60*/  IMAD.MOV.U32 R16, RZ, RZ, R2 ;  /* 0x000000ffff107224 */ /* 0x000fc400078e0002 */
[----:B------:R-:W-:Y:S01]  /*65d70*/  IMAD.MOV.U32 R17, RZ, RZ, R0 ;  /* 0x000000ffff117224 */ /* 0x000fe200078e0000 */
[----:B--2---:R-:W-:Y:S01]  /*65d80*/  HMMA.16816.F32.BF16 R4, R4, R8, R20 ;  /* 0x000000080404723c */ /* 0x004fe20000041814 */
        /* <DEDUP_REMOVED lines=9> */
[----:B---3--:R-:W-:Y:S01]  /*65e20*/  STL.64 [R1+0x3738], R10 ;  /* 0x0037380a01007387 */ /* 0x008fe20000100a00 */
        /* <DEDUP_REMOVED lines=10> */
[----:B------:R-:W-:Y:S03]  /*65ed0*/  STL.64 [R1+0x4b8], R18 ;  /* 0x0004b81201007387 */ /* 0x000fe60000100a00 */
[----:B0-----:R-:W3:Y:S02]  /*65ee0*/  LDL.LU.64 R16, [R1+0x3810] ;  /* 0x0038100001107983 */ /* 0x001ee40000300a00 */
[C---:B---3--:R-:W-:Y:S01]  /*65ef0*/  HMMA.16816.F32.BF16 R8, R20.reuse, R16, R8 ;  /* 0x000000101408723c */ /* 0x048fe20000041808 */
[----:B------:R-:W-:Y:S11]  /*65f00*/  IMAD.MOV.U32 R3, RZ, RZ, R17 ;  /* 0x000000ffff037224 */ /* 0x000ff600078e0011 */
[----:B------:R-:W-:Y:S11]  /*65f10*/  @!UPT UIADD3 URZ, URZ, URZ, URZ ;  /* 0x0000003f3f3ff290 */ /* 0x000ff6000fffe03f */
[----:B------:R0:W-:Y:S01]  /*65f20*/  STL.64 [R1+0x4a0], R8 ;  /* 0x0004a00801007387 */ /* 0x0001e20000100a00 */
[----:B------:R1:W-:Y:S02]  /*65f30*/  STL.64 [R1+0x4a8], R10 ;  /* 0x0004a80a01007387 */ /* 0x0003e40000100a00 */
[----:B0-----:R-:W-:Y:S02]  /*65f40*/  IMAD.MOV.U32 R8, RZ, RZ, R16 ;  /* 0x000000ffff087224 */ /* 0x001fe400078e0010 */
        /* <DEDUP_REMOVED lines=21> */
[----:B------:R0:W-:Y:S01]  /*660a0*/  STL.64 [R1+0x470], R24 ;  /* 0x0004701801007387 */ /* 0x0001e20000100a00 */
[----:B------:R-:W-:Y:S03]  /*660b0*/  STL.64 [R1+0x478], R26 ;  /* 0x0004781a01007387 */ /* 0x000fe60000100a00 */
[----:B0-----:R-:W4:Y:S01]  /*660c0*/  LDL.LU.64 R24, [R1+0x37d0] ;  /* 0x0037d00001187983 */ /* 0x001f220000300a00 */
[----:B------:R-:W2:Y:S02]  /*660d0*/  LDL.LU.64 R16, [R1+0x37c8] ;  /* 0x0037c80001107983 */ /* 0x000ea40000300a00 */
[----:B------:R-:W-:Y:S02]  /*660e0*/  STL.64 [R1+0x3748], R10 ;  /* 0x0037480a01007387 */ /* 0x000fe40000100a00 */
[----:B------:R0:W-:Y:S02]  /*660f0*/  STL.64 [R1+0x3740], R8 ;  /* 0x0037400801007387 */ /* 0x0001e40000100a00 */
[----:B0-----:R-:W3:Y:S01]  /*66100*/  LDL.64 R8, [R1] ;  /* 0x0000000001087983 */ /* 0x001ee20000100a00 */
[----:B----4-:R-:W-:Y:S01]  /*66110*/  HMMA.16816.F32.BF16 R4, R20, R24, R4 ;  /* 0x000000181404723c */ /* 0x010fe20000041804 */
[----:B------:R-:W-:-:S02]  /*66120*/  IMAD.MOV.U32 R2, RZ, RZ, R24 ;  /* 0x000000ffff027224 */ /* 0x000fc400078e0018 */
[----:B------:R-:W-:Y:S01]  /*66130*/  IMAD.MOV.U32 R0, RZ, RZ, R25 ;  /* 0x000000ffff007224 */ /* 0x000fe200078e0019 */
[----:B---3--:R-:W-:Y:S11]  /*66140*/  STL.64 [R1+0x3760], R8 ;  /* 0x0037600801007387 */ /* 0x008ff60000100a00 */
[----:B------:R-:W-:Y:S08]  /*66150*/  @!UPT UIADD3 URZ, URZ, URZ, URZ ;  /* 0x0000003f3f3ff290 */ /* 0x000ff0000fffe03f */
[----:B------:R-:W-:Y:S01]  /*66160*/  STL.64 [R1+0x460], R4 ;  /* 0x0004600401007387 */ /* 0x000fe20000100a00 */
[----:B------:R-:W-:Y:S02]  /*66170*/  STL.64 [R1+0x468], R6 ;  /* 0x0004680601007387 */ /* 0x000fe40000100a00 */
[----:B------:R-:W3:Y:S02]  /*66180*/  LDL.LU R24, [R1+0x770] ;  /* 0x0007700001187983 */ /* 0x000ee40000300800 */
[----:B------:R-:W3:Y:S01]  /*66190*/  LDL.LU R25, [R1+0x774] ;  /* 0x0007740001197983 */ /* 0x000ee20000300800 */
[----:B------:R-:W4:Y:S01]  /*661a0*/  LDL.LU R26, [R1+0x778] ;  /* 0x00077800011a7983 */ /* 0x000f220000300800 */
[----:B------:R-:W4:Y:S03]  /*661b0*/  LDL.LU R27, [R1+0x77c] ;  /* 0x00077c00011b7983 */ /* 0x000f260000300800 */
[----:B------:R-:W0:Y:S04]  /*661c0*/  LDSM.16.MT88.4 R4, [R14+0x18200] ;  /* 0x018200000e04783b */ /* 0x000e280000004200 */
[----:B----4-:R-:W-:Y:S01]  /*661d0*/  STL.64 [R1+0x3778], R26 ;  /* 0x0037781a01007387 */ /* 0x010fe20000100a00 */
[----:B---3--:R2:W-:Y:S02]  /*661e0*/  STL.64 [R1+0x3770], R24 ;  /* 0x0037701801007387 */ /* 0x0085e40000100a00 */
[----:B--2---:R-:W-:-:S02]  /*661f0*/  IMAD.MOV.U32 R24, RZ, RZ, R17 ;  /* 0x000000ffff187224 */ /* 0x004fc400078e0011 */
[----:B------:R-:W-:-:S05]  /*66200*/  IMAD.MOV.U32 R25, RZ, RZ, R16 ;  /* 0x000000ffff197224 */ /* 0x000fca00078e0010 */
[----:B------:R1:W-:Y:S04]  /*66210*/  STL.64 [R1+0x3788], R24 ;  /* 0x0037881801007387 */ /* 0x0003e80000100a00 */
[----:B-1----:R-:W2:Y:S04]  /*66220*/  LDL.64 R24, [R1+0x30] ;  /* 0x0000300001187983 */ /* 0x002ea80000100a00 */
[----:B--2---:R1:W-:Y:S04]  /*66230*/  STL.64 [R1+0x37a0], R24 ;  /* 0x0037a01801007387 */ /* 0x0043e80000100a00 */
[----:B-1----:R-:W2:Y:S04]  /*66240*/  LDL.64 R24, [R1+0x40] ;  /* 0x0000400001187983 */ /* 0x002ea80000100a00 */
[----:B--2---:R-:W-:Y:S01]  /*66250*/  STL.64 [R1+0x37b8], R24 ;  /* 0x0037b81801007387 */ /* 0x004fe20000100a00 */
[----:B------:R-:W2:Y:S03]  /*66260*/  LDL.64 R8, [R1+0x10] ;  /* 0x0000100001087983 */ /* 0x000ea60000100a00 */
[----:B--2---:R1:W-:Y:S04]  /*66270*/  STL.64 [R1+0x3780], R8 ;  /* 0x0037800801007387 */ /* 0x0043e80000100a00 */
[----:B-1----:R-:W2:Y:S01]  /*66280*/  LDL.LU R8, [R1+0x780] ;  /* 0x0007800001087983 */ /* 0x002ea20000300800 */
[----:B------:R-:W2:Y:S02]  /*66290*/  LDL.LU R9, [R1+0x784] ;  /* 0x0007840001097983 */ /* 0x000ea40000300800 */
[----:B------:R-:W3:Y:S02]  /*662a0*/  LDL.LU R10, [R1+0x788] ;  /* 0x00078800010a7983 */ /* 0x000ee40000300800 */
[----:B------:R-:W3:Y:S01]  /*662b0*/  LDL.LU R11, [R1+0x78c] ;  /* 0x00078c00010b7983 */ /* 0x000ee20000300800 */
[----:B------:R-:W4:Y:S04]  /*662c0*/  LDL.64 R24, [R1+0x50] ;  /* 0x0000500001187983 */ /* 0x000f280000100a00 */
[----:B----4-:R1:W-:Y:S04]  /*662d0*/  STL.64 [R1+0x37c0], R24 ;  /* 0x0037c01801007387 */ /* 0x0103e80000100a00 */
[----:B-1----:R-:W4:Y:S01]  /*662e0*/  LDL.64 R24, [R1+0x60] ;  /* 0x0000600001187983 */ /* 0x002f220000100a00 */
[----:B---3--:R-:W-:Y:S02]  /*662f0*/  STL.64 [R1+0x3798], R10 ;  /* 0x0037980a01007387 */ /* 0x008fe40000100a00 */
[----:B--2---:R1:W-:Y:S02]  /*66300*/  STL.64 [R1+0x3790], R8 ;  /* 0x0037900801007387 */ /* 0x0043e40000100a00 */
[----:B-1----:R-:W2:Y:S01]  /*66310*/  LDL.LU R8, [R1+0x790] ;  /* 0x0007900001087983 */ /* 0x002ea20000300800 */
[----:B------:R-:W2:Y:S02]  /*66320*/  LDL.LU R9, [R1+0x794] ;  /* 0x0007940001097983 */ /* 0x000ea40000300800 */
[----:B------:R-:W3:Y:S02]  /*66330*/  LDL.LU R10, [R1+0x798] ;  /* 0x00079800010a7983 */ /* 0x000ee40000300800 */
[----:B------:R-:W3:Y:S02]  /*66340*/  LDL.LU R11, [R1+0x79c] ;  /* 0x00079c00010b7983 */ /* 0x000ee40000300800 */
[----:B---3--:R-:W-:Y:S01]  /*66350*/  STL.64 [R1+0x37b0], R10 ;  /* 0x0037b00a01007387 */ /* 0x008fe20000100a00 */
[----:B--2---:R1:W-:Y:S03]  /*66360*/  STL.64 [R1+0x37a8], R8 ;  /* 0x0037a80801007387 */ /* 0x0043e60000100a00 */
[----:B-1----:R-:W2:Y:S01]  /*66370*/  LDL.LU R8, [R1+0x7a0] ;  /* 0x0007a00001087983 */ /* 0x002ea20000300800 */
        /* <DEDUP_REMOVED lines=9> */
[----:B-1----:R-:W2:Y:S01]  /*66410*/  LDL.LU R16, [R1+0x760] ;  /* 0x0007600001107983 */ /* 0x002ea20000300800 */
[----:B------:R-:W2:Y:S02]  /*66420*/  LDL.LU R17, [R1+0x764] ;  /* 0x0007640001117983 */ /* 0x000ea40000300800 */
[----:B------:R-:W2:Y:S02]  /*66430*/  LDL.LU R18, [R1+0x768] ;  /* 0x0007680001127983 */ /* 0x000ea40000300800 */
[----:B------:R-:W2:Y:S01]  /*66440*/  LDL.LU R19, [R1+0x76c] ;  /* 0x00076c0001137983 */ /* 0x000ea20000300800 */
[----:B------:R-:W-:Y:S01]  /*66450*/  STL [R1+0x3698], R14 ;  /* 0x0036980e01007387 */ /* 0x000fe20000100800 */
[----:B0-----:R-:W-:Y:S02]  /*66460*/  STL.64 [R1+0x35d0], R6 ;  /* 0x0035d00601007387 */ /* 0x001fe40000100a00 */
[----:B------:R0:W-:Y:S02]  /*66470*/  STL.64 [R1+0x35c8], R4 ;  /* 0x0035c80401007387 */ /* 0x0001e40000100a00 */
[----:B0-----:R-:W4:Y:S01]  /*66480*/  LDL.LU R4, [R1+0x7c0] ;  /* 0x0007c00001047983 */ /* 0x001f220000300800 */
[----:B------:R-:W4:Y:S02]  /*66490*/  LDL.LU R5, [R1+0x7c4] ;  /* 0x0007c40001057983 */ /* 0x000f240000300800 */
[----:B------:R-:W4:Y:S02]  /*664a0*/  LDL.LU R6, [R1+0x7c8] ;  /* 0x0007c80001067983 */ /* 0x000f240000300800 */
[----:B------:R-:W4:Y:S02]  /*664b0*/  LDL.LU R7, [R1+0x7cc] ;  /* 0x0007cc0001077983 */ /* 0x000f240000300800 */
[C---:B----4-:R-:W-:Y:S11]  /*664c0*/  HMMA.16816.F32.BF16 R4, R20.reuse, R24, R4 ;  /* 0x000000181404723c */ /* 0x050ff60000041804 */
[----:B------:R-:W-:Y:S11]  /*664d0*/  @!UPT UIADD3 URZ, URZ, URZ, URZ ;  /* 0x0000003f3f3ff290 */ /* 0x000ff6000fffe03f */
[----:B------:R-:W-:Y:S01]  /*664e0*/  @!UPT UIADD3 URZ, URZ, URZ, URZ ;  /* 0x0000003f3f3ff290 */ /* 0x000fe2000fffe03f */
[----:B------:R0:W-:Y:S01]  /*664f0*/  STL.64 [R1+0x7c0], R4 ;  /* 0x0007c00401007387 */ /* 0x0001e20000100a00 */
[----:B------:R-:W-:Y:S02]  /*66500*/  STL.64 [R1+0x7c8], R6 ;  /* 0x0007c80601007387 */ /* 0x000fe40000100a00 */
[----:B0-----:R-:W-:Y:S02]  /*66510*/  IMAD.MOV.U32 R4, RZ, RZ, R25 ;  /* 0x000000ffff047224 */ /* 0x001fe400078e0019 */
[----:B------:R-:W-:Y:S02]  /*66520*/  IMAD.MOV.U32 R5, RZ, RZ, R24 ;  /* 0x000000ffff057224 */ /* 0x000fe400078e0018 */
[----:B------:R-:W3:Y:S01]  /*66530*/  LDL.LU.64 R24, [R1+0x37c0] ;  /* 0x0037c00001187983 */ /* 0x000ee20000300a00 */
[----:B------:R0:W-:Y:S02]  /*66540*/  STL [R1+0x36a0], R4 ;  /* 0x0036a00401007387 */ /* 0x0001e40000100800 */
[----:B------:R1:W-:Y:S01]  /*66550*/  STL [R1+0x369c], R5 ;  /* 0x00369c0501007387 */ /* 0x0003e20000100800 */
[----:B0-----:R-:W3:Y:S01]  /*66560*/  LDL.LU R4, [R1+0x7b0] ;  /* 0x0007b00001047983 */ /* 0x001ee20000300800 */
[----:B-1----:R-:W3:Y:S02]  /*66570*/  LDL.LU R5, [R1+0x7b4] ;  /* 0x0007b40001057983 */ /* 0x002ee40000300800 */
[----:B------:R-:W3:Y:S02]  /*66580*/  LDL.LU R6, [R1+0x7b8] ;  /* 0x0007b80001067983 */ /* 0x000ee40000300800 */
[----:B------:R-:W3:Y:S02]  /*66590*/  LDL.LU R7, [R1+0x7bc] ;  /* 0x0007bc0001077983 */ /* 0x000ee40000300800 */
        /* <DEDUP_REMOVED lines=8> */
[----:B------:R-:W-:Y:S01]  /*66620*/  STL [R1+0x36a4], R7 ;  /* 0x0036a40701007387 */ /* 0x000fe20000100800 */
        /* <DEDUP_REMOVED lines=18> */
[C---:B---3--:R-:W-:Y:S01]  /*66750*/  HMMA.16816.F32.BF16 R24, R20.reuse, R24, R8 ;  /* 0x000000181418723c */ /* 0x048fe20000041808 */
[----:B------:R-:W3:Y:S11]  /*66760*/  LDL.LU.64 R8, [R1+0x3780] ;  /* 0x0037800001087983 */ /* 0x000ef60000300a00 */
[----:B------:R-:W-:Y:S11]  /*66770*/  @!UPT UIADD3 URZ, URZ, URZ, URZ ;  /* 0x0000003f3f3ff290 */ /* 0x000ff6000fffe03f */
        /* <DEDUP_REMOVED lines=12> */
[----:B------:R-:W2:Y:S02]  /*66840*/  LDL.LU.64 R8, [R1+0x3760] ;  /* 0x0037600001087983 */ /* 0x000ea40000300a00 */
[----:B--2---:R-:W-:Y:S11]  /*66850*/  HMMA.16816.F32.BF16 R16, R20, R8, R16 ;  /* 0x000000081410723c */ /* 0x004ff60000041810 */
[----:B------:R-:W-:Y:S11]  /*66860*/  @!UPT UIADD3 URZ, URZ, URZ, URZ ;  /* 0x0000003f3f3ff290 */ /* 0x000ff6000fffe03f */
[----:B------:R-:W-:Y:S01]  /*66870*/  @!UPT UIADD3 URZ, URZ, URZ, URZ ;  /* 0x0000003f3f3ff290 */ /* 0x000fe2000fffe03f */
[----:B------:R-:W-:Y:S01]  /*66880*/  STL.64 [R1+0x760], R16 ;  /* 0x0007601001007387 */ /* 0x000fe20000100a00 */
[----:B------:R0:W-:Y:S03]  /*66890*/  STL.64 [R1+0x768], R18 ;  /* 0x0007681201007387 */ /* 0x0001e60000100a00 */
[----:B0-----:R-:W3:Y:S01]  /*668a0*/  LDL.LU.64 R18, [R1+0x3758] ;  /* 0x0037580001127983 */ /* 0x001ee20000300a00 */
[----:B------:R-:W3:Y:S02]  /*668b0*/  LDL.LU.64 R16, [R1+0x3750] ;  /* 0x0037500001107983 */ /* 0x000ee40000300a00 */
[----:B------:R-:W2:Y:S02]  /*668c0*/  LDL.LU.64 R10, [R1+0x3748] ;  /* 0x00374800010a7983 */ /* 0x000ea40000300a00 */
[----:B------:R-:W-:Y:S02]  /*668d0*/  IMAD.MOV.U32 R7, RZ, RZ, R8 ;  /* 0x000000ffff077224 */ /* 0x000fe400078e0008 */
[----:B------:R-:W-:-:S02]  /*668e0*/  IMAD.MOV.U32 R4, RZ, RZ, R9 ;  /* 0x000000ffff047224 */ /* 0x000fc400078e0009 */
[----:B------:R-:W4:Y:S01]  /*668f0*/  LDL.LU.64 R8, [R1+0x3740] ;  /* 0x0037400001087983 */ /* 0x000f220000300a00 */
[----:B------:R-:W-:Y:S02]  /*66900*/  STL.64 [R1+0x36b0], R6 ;  /* 0x0036b00601007387 */ /* 0x000fe40000100a00 */
[----:B------:R0:W-:Y:S02]  /*66910*/  STL.64 [R1+0x36a8], R4 ;  /* 0x0036a80401007387 */ /* 0x0001e40000100a00 */
[----:B0-----:R-:W-:Y:S02]  /*66920*/  IMAD.MOV.U32 R4, RZ, RZ, R15 ;  /* 0x000000ffff047224 */ /* 0x001fe400078e000f */
[----:B--2---:R-:W-:-:S05]  /*66930*/  IMAD.MOV.U32 R5, RZ, RZ, R11 ;  /* 0x000000ffff057224 */ /* 0x004fca00078e000b */
[----:B------:R0:W-:Y:S04]  /*66940*/  STL.64 [R1+0x36c0], R4 ;  /* 0x0036c00401007387 */ /* 0x0001e80000100a00 */
[----:B0-----:R-:W2:Y:S01]  /*66950*/  LDL.64 R4, [R1+0x90] ;  /* 0x0000900001047983 */ /* 0x001ea20000100a00 */
[----:B---3--:R-:W-:Y:S03]  /*66960*/  HMMA.16816.F32.BF16 R16, R20, R24, R16 ;  /* 0x000000181410723c */ /* 0x008fe60000041810 */
[----:B--2---:R0:W-:Y:S02]  /*66970*/  STL.64 [R1+0x36d8], R4 ;  /* 0x0036d80401007387 */ /* 0x0041e40000100a00 */
[----:B0-----:R-:W-:-:S02]  /*66980*/  IMAD.MOV.U32 R4, RZ, RZ, R10 ;  /* 0x000000ffff047224 */ /* 0x001fc400078e000a */
[----:B----4-:R-:W-:-:S05]  /*66990*/  IMAD.MOV.U32 R5, RZ, RZ, R9 ;  /* 0x000000ffff057224 */ /* 0x010fca00078e0009 */
[----:B------:R-:W-:Y:S11]  /*669a0*/  STL.64 [R1+0x36f0], R4 ;  /* 0x0036f00401007387 */ /* 0x000ff60000100a00 */
[----:B------:R0:W-:Y:S02]  /*669b0*/  STL.64 [R1+0x750], R16 ;  /* 0x0007501001007387 */ /* 0x0001e40000100a00 */
[----:B------:R1:W-:Y:S01]  /*669c0*/  STL.64 [R1+0x758], R18 ;  /* 0x0007581201007387 */ /* 0x0003e20000100a00 */
[----:B0-----:R-:W2:Y:S01]  /*669d0*/  LDL.LU R16, [R1+0x3b0] ;  /* 0x0003b00001107983 */ /* 0x001ea20000300800 */
[----:B------:R-:W2:Y:S02]  /*669e0*/  LDL.LU R17, [R1+0x3b4] ;  /* 0x0003b40001117983 */ /* 0x000ea40000300800 */
[----:B-1----:R-:W2:Y:S02]  /*669f0*/  LDL.LU R18, [R1+0x3b8] ;  /* 0x0003b80001127983 */ /* 0x002ea40000300800 */
[----:B------:R-:W-:-:S02]  /*66a00*/  IMAD.MOV.U32 R4, RZ, RZ, R8 ;  /* 0x000000ffff047224 */ /* 0x000fc400078e0008 */
[----:B------:R-:W-:Y:S01]  /*66a10*/  IMAD.MOV.U32 R5, RZ, RZ, R3 ;  /* 0x000000ffff057224 */ /* 0x000fe200078e0003 */
[----:B------:R-:W2:Y:S01]  /*66a20*/  LDL.LU R19, [R1+0x3bc] ;  /* 0x0003bc0001137983 */ /* 0x000ea20000300800 */
[----:B------:R-:W3:Y:S02]  /*66a30*/  LDL.LU R8, [R1+0x740] ;  /* 0x0007400001087983 */ /* 0x000ee40000300800 */
[----:B------:R-:W3:Y:S02]  /*66a40*/  LDL.LU R9, [R1+0x744] ;  /* 0x0007440001097983 */ /* 0x000ee40000300800 */
[----:B------:R-:W3:Y:S01]  /*66a50*/  LDL.LU R10, [R1+0x748] ;  /* 0x00074800010a7983 */ /* 0x000ee20000300800 */
[----:B------:R-:W3:Y:S01]  /*66a60*/  LDL.LU R11, [R1+0x74c] ;  /* 0x00074c00010b7983 */ /* 0x000ee20000300800 */
[----:B------:R0:W-:Y:S03]  /*66a70*/  STL.64 [R1+0x3708], R4 ;  /* 0x0037080401007387 */ /* 0x0001e60000100a00 */
[----:B0-----:R-:W4:Y:S01]  /*66a80*/  LDL.64 R4, [R1+0xc0] ;  /* 0x0000c00001047983 */ /* 0x001f220000100a00 */
        /* <DEDUP_REMOVED lines=39> */
[----:B------:R-:W-:Y:S01]  /*66d00*/  STL.64 [R1+0x450], R20 ;  /* 0x0004501401007387 */ /* 0x000fe20000100a00 */
[----:B------:R-:W-:Y:S02]  /*66d10*/  STL.64 [R1+0x458], R22 ;  /* 0x0004581601007387 */ /* 0x000fe40000100a00 */
[----:B---3--:R-:W-:Y:S02]  /*66d20*/  STL.64 [R1+0x35e0], R10 ;  /* 0x0035e00a01007387 */ /* 0x008fe40000100a00 */
        /* <DEDUP_REMOVED lines=41> */
[----:B------:R-:W2:Y:S11]  /*66fc0*/  LDL.LU.64 R26, [R1+0x36b8] ;  /* 0x0036b800011a7983 */ /* 0x000eb60000300a00 */
[----:B------:R-:W-:Y:S11]  /*66fd0*/  @!UPT UIADD3 URZ, URZ, URZ, URZ ;  /* 0x0000003f3f3ff290 */ /* 0x000ff6000fffe03f */
[----:B------:R-:W-:Y:S01]  /*66fe0*/  STL.64 [R1+0x400], R4 ;  /* 0x0004000401007387 */ /* 0x000fe20000100a00 */
[----:B------:R0:W-:Y:S03]  /*66ff0*/  STL.64 [R1+0x408], R6 ;  /* 0x0004080601007387 */ /* 0x0001e60000100a00 */
[----:B0-----:R-:W4:Y:S01]  /*67000*/  LDL.LU.64 R6, [R1+0x36b0] ;  /* 0x0036b00001067983 */ /* 0x001f220000300a00 */
[----:B------:R-:W2:Y:S01]  /*67010*/  LDL.LU.64 R4, [R1+0x36a8] ;  /* 0x0036a80001047983 */ /* 0x000ea20000300a00 */
[----:B---3--:R-:W-:Y:S01]  /*67020*/  HMMA.16816.F32.BF16 R20, R16, R20, R8 ;  /* 0x000000141014723c */ /* 0x008fe20000041808 */
[----:B----4-:R-:W-:Y:S02]  /*67030*/  IMAD.MOV.U32 R24, RZ, RZ, R7 ;  /* 0x000000ffff187224 */ /* 0x010fe400078e0007 */
[----:B--2---:R-:W-:Y:S01]  /*67040*/  IMAD.MOV.U32 R25, RZ, RZ, R4 ;  /* 0x000000ffff197224 */ /* 0x004fe200078e0004 */
[----:B------:R-:W2:Y:S01]  /*67050*/  LDL.LU R7, [R1+0x36a4] ;  /* 0x0036a40001077983 */ /* 0x000ea20000300800 */
[----:B------:R-:W3:Y:S03]  /*67060*/  LDL.LU R4, [R1+0x36a0] ;  /* 0x0036a00001047983 */ /* 0x000ee60000300800 */
[----:B------:R0:W-:Y:S01]  /*67070*/  STL.64 [R1+0x3610], R24 ;  /* 0x0036101801007387 */ /* 0x0001e20000100a00 */
[----:B------:R-:W4:Y:S11]  /*67080*/  LDL.LU R8, [R1+0x6e0] ;  /* 0x0006e00001087983 */ /* 0x000f360000300800 */
[----:B------:R-:W-:Y:S03]  /*67090*/  @!UPT UIADD3 URZ, URZ, URZ, URZ ;  /* 0x0000003f3f3ff290 */ /* 0x000fe6000fffe03f */
[----:B------:R-:W-:Y:S02]  /*670a0*/  STL.64 [R1+0x3f0], R20 ;  /* 0x0003f01401007387 */ /* 0x000fe40000100a00 */
[----:B------:R-:W-:Y:S01]  /*670b0*/  STL.64 [R1+0x3f8], R22 ;  /* 0x0003f81601007387 */ /* 0x000fe20000100a00 */
[----:B------:R-:W4:Y:S01]  /*670c0*/  LDL.LU R9, [R1+0x6e4] ;  /* 0x0006e40001097983 */ /* 0x000f220000300800 */
[----:B------:R-:W2:Y:S02]  /*670d0*/  LDL.LU R10, [R1+0x6e8] ;  /* 0x0006e800010a7983 */ /* 0x000ea40000300800 */
[----:B------:R-:W2:Y:S02]  /*670e0*/  LDL.LU R11, [R1+0x6ec] ;  /* 0x0006ec00010b7983 */ /* 0x000ea40000300800 */
[----:B0-----:R-:W-:Y:S02]  /*670f0*/  IMAD.MOV.U32 R24, RZ, RZ, R27 ;  /* 0x000000ffff187224 */ /* 0x001fe400078e001b */
[----:B------:R-:W-:-:S05]  /*67100*/  IMAD.MOV.U32 R25, RZ, RZ, R26 ;  /* 0x000000ffff197224 */ /* 0x000fca00078e001a */
[----:B------:R0:W-:Y:S04]  /*67110*/  STL.64 [R1+0x3628], R24 ;  /* 0x0036281801007387 */ /* 0x0001e80000100a00 */
[----:B0-----:R-:W2:Y:S01]  /*67120*/  LDL.LU R24, [R1+0x720] ;  /* 0x0007200001187983 */ /* 0x001ea20000300800 */
[----:B------:R-:W2:Y:S02]  /*67130*/  LDL.LU R25, [R1+0x724] ;  /* 0x0007240001197983 */ /* 0x000ea40000300800 */
[----:B------:R-:W2:Y:S02]  /*67140*/  LDL.LU R26, [R1+0x728] ;  /* 0x00072800011a7983 */ /* 0x000ea40000300800 */
[----:B------:R-:W2:Y:S02]  /*67150*/  LDL.LU R27, [R1+0x72c] ;  /* 0x00072c00011b7983 */ /* 0x000ea40000300800 */
[----:B--2---:R-:W-:Y:S01]  /*67160*/  STL.64 [R1+0x3638], R26 ;  /* 0x0036381a01007387 */ /* 0x004fe20000100a00 */
[----:B------:R0:W-:Y:S02]  /*67170*/  STL.64 [R1+0x3630], R24 ;  /* 0x0036301801007387 */ /* 0x0001e40000100a00 */
[----:B0-----:R-:W-:-:S02]  /*67180*/  IMAD.MOV.U32 R24, RZ, RZ, R5 ;  /* 0x000000ffff187224 */ /* 0x001fc400078e0005 */
[----:B------:R-:W-:Y:S01]  /*67190*/  IMAD.MOV.U32 R25, RZ, RZ, R14 ;  /* 0x000000ffff197224 */ /* 0x000fe200078e000e */
[----:B------:R-:W2:Y:S01]  /*671a0*/  LDL.LU R5, [R1+0x369c] ;  /* 0x00369c0001057983 */ /* 0x000ea20000300800 */
[----:B------:R-:W2:Y:S03]  /*671b0*/  LDL.LU R14, [R1+0x3698] ;  /* 0x00369800010e7983 */ /* 0x000ea60000300800 */
[----:B------:R0:W-:Y:S02]  /*671c0*/  STL.64 [R1+0x3650], R24 ;  /* 0x0036501801007387 */ /* 0x0001e40000100a00 */
[----:B0-----:R-:W-:Y:S02]  /*671d0*/  IMAD.MOV.U32 R24, RZ, RZ, R29 ;  /* 0x000000ffff187224 */ /* 0x001fe400078e001d */
[----:B------:R-:W-:-:S05]  /*671e0*/  IMAD.MOV.U32 R25, RZ, RZ, R28 ;  /* 0x000000ffff197224 */ /* 0x000fca00078e001c */
[----:B------:R-:W-:Y:S01]  /*671f0*/  STL.64 [R1+0x3668], R24 ;  /* 0x0036681801007387 */ /* 0x000fe20000100a00 */
[----:B------:R-:W-:Y:S02]  /*67200*/  STL.64 [R1+0x35f0], R10 ;  /* 0x0035f00a01007387 */ /* 0x000fe40000100a00 */
[----:B----4-:R0:W-:Y:S02]  /*67210*/  STL.64 [R1+0x35e8], R8 ;  /* 0x0035e80801007387 */ /* 0x0101e40000100a00 */
[----:B0-----:R-:W4:Y:S01]  /*67220*/  LDL.LU R8, [R1+0x6f0] ;  /* 0x0006f00001087983 */ /* 0x001f220000300800 */
[----:B------:R-:W4:Y:S02]  /*67230*/  LDL.LU R9, [R1+0x6f4] ;  /* 0x0006f40001097983 */ /* 0x000f240000300800 */
[----:B------:R-:W3:Y:S02]  /*67240*/  LDL.LU R10, [R1+0x6f8] ;  /* 0x0006f800010a7983 */ /* 0x000ee40000300800 */
[----:B------:R-:W3:Y:S02]  /*67250*/  LDL.LU R11, [R1+0x6fc] ;  /* 0x0006fc00010b7983 */ /* 0x000ee40000300800 */
[----:B------:R-:W-:-:S02]  /*67260*/  IMAD.MOV.U32 R24, RZ, RZ, R7 ;  /* 0x000000ffff187224 */ /* 0x000fc400078e0007 */
[----:B------:R-:W-:-:S05]  /*67270*/  IMAD.MOV.U32 R25, RZ, RZ, R6 ;  /* 0x000000ffff197224 */ /* 0x000fca00078e0006 */
[----:B------:R-:W-:Y:S04]  /*67280*/  STL.64 [R1+0x3680], R24 ;  /* 0x0036801801007387 */ /* 0x000fe80000100a00 */
[----:B--2---:R-:W0:Y:S04]  /*67290*/  LDSM.16.MT88.4 R20, [R14+0x18280] ;  /* 0x018280000e14783b */ /* 0x004e280000004200 */
[----:B---3--:R-:W-:Y:S01]  /*672a0*/  STL.64 [R1+0x3608], R10 ;  /* 0x0036080a01007387 */ /* 0x008fe20000100a00 */
[----:B----4-:R1:W-:Y:S03]  /*672b0*/  STL.64 [R1+0x3600], R8 ;  /* 0x0036000801007387 */ /* 0x0103e60000100a00 */
        /* <DEDUP_REMOVED lines=28> */
[----:B------:R-:W-:-:S02]  /*67480*/  IMAD.MOV.U32 R24, RZ, RZ, R5 ;  /* 0x000000ffff187224 */ /* 0x000fc400078e0005 */
[----:B------:R-:W-:Y:S01]  /*67490*/  IMAD.MOV.U32 R25, RZ, RZ, R4 ;  /* 0x000000ffff197224 */ /* 0x000fe200078e0004 */
        /* <DEDUP_REMOVED lines=8> */
[----:B------:R-:W3:Y:S02]  /*67520*/  LDL.LU R6, [R1+0x348] ;  /* 0x0003480001067983 */ /* 0x000ee40000300800 */
[----:B------:R-:W3:Y:S01]  /*67530*/  LDL.LU R7, [R1+0x34c] ;  /* 0x00034c0001077983 */ /* 0x000ee20000300800 */
[----:B0-----:R-:W-:Y:S01]  /*67540*/  STL.64 [R1+0x34d0], R22 ;  /* 0x0034d01601007387 */ /* 0x001fe20000100a00 */
[----:B------:R0:W-:Y:S03]  /*67550*/  STL.64 [R1+0x34c8], R20 ;  /* 0x0034c81401007387 */ /* 0x0001e60000100a00 */
[----:B0-----:R-:W4:Y:S01]  /*67560*/  LDL.64 R20, [R1+0x20] ;  /* 0x0000200001147983 */ /* 0x001f220000100a00 */
        /* <DEDUP_REMOVED lines=33> */
[----:B------:R-:W-:Y:S03]  /*67780*/  STL.64 [R1+0x3a8], R26 ;  /* 0x0003a81a01007387 */ /* 0x000fe60000100a00 */
[----:B0-----:R-:W2:Y:S01]  /*67790*/  LDL.LU.64 R24, [R1+0x3628] ;  /* 0x0036280001187983 */ /* 0x001ea20000300a00 */
[----:B------:R0:W-:Y:S03]  /*677a0*/  STL.64 [R1+0x3528], R20 ;  /* 0x0035281401007387 */ /* 0x0001e60000100a00 */
[----:B0-----:R-:W4:Y:S01]  /*677b0*/  LDL.64 R20, [R1+0xa0] ;  /* 0x0000a00001147983 */ /* 0x001f220000100a00 */
[C---:B--2---:R-:W-:Y:S03]  /*677c0*/  HMMA.16816.F32.BF16 R24, R16.reuse, R24, R8 ;  /* 0x000000181018723c */ /* 0x044fe60000041808 */
[----:B----4-:R-:W-:Y:S01]  /*677d0*/  STL.64 [R1+0x35b0], R20 ;  /* 0x0035b01401007387 */ /* 0x010fe20000100a00 */
[----:B------:R-:W2:Y:S02]  /*677e0*/  LDL.LU.64 R10, [R1+0x3620] ;  /* 0x00362000010a7983 */ /* 0x000ea40000300a00 */
[----:B------:R-:W2:Y:S11]  /*677f0*/  LDL.LU.64 R8, [R1+0x3618] ;  /* 0x0036180001087983 */ /* 0x000eb60000300a00 */
[----:B------:R-:W-:Y:S06]  /*67800*/  @!UPT UIADD3 URZ, URZ, URZ, URZ ;  /* 0x0000003f3f3ff290 */ /* 0x000fec000fffe03f */
        /* <DEDUP_REMOVED lines=13> */
[----:B------:R-:W-:Y:S01]  /*678e0*/  STL.64 [R1+0x370], R8 ;  /* 0x0003700801007387 */ /* 0x000fe20000100a00 */
[----:B------:R0:W-:Y:S03]  /*678f0*/  STL.64 [R1+0x378], R10 ;  /* 0x0003780a01007387 */ /* 0x0001e60000100a00 */
[----:B0-----:R-:W2:Y:S01]  /*67900*/  LDL.LU.64 R10, [R1+0x35f0] ;  /* 0x0035f000010a7983 */ /* 0x001ea20000300a00 */
[----:B------:R-:W2:Y:S02]  /*67910*/  LDL.LU.64 R8, [R1+0x35e8] ;  /* 0x0035e80001087983 */ /* 0x000ea40000300a00 */
[----:B------:R0:W-:Y:S02]  /*67920*/  STL [R1+0x34fc], R24 ;  /* 0x0034fc1801007387 */ /* 0x0001e40000100800 */
[----:B------:R1:W-:Y:S01]  /*67930*/  STL [R1+0x34f8], R25 ;  /* 0x0034f81901007387 */ /* 0x0003e20000100800 */
        /* <DEDUP_REMOVED lines=16> */
[----:B------:R-:W-:Y:S02]  /*67a40*/  STL [R1+0x3578], R14 ;  /* 0x0035780e01007387 */ /* 0x000fe40000100800 */
[----:B------:R-:W-:Y:S02]  /*67a50*/  STL.64 [R1+0x3570], R12 ;  /* 0x0035700c01007387 */ /* 0x000fe40000100a00 */
[----:B------:R-:W-:-:S02]  /*67a60*/  IMAD.MOV.U32 R20, RZ, RZ, R2 ;  /* 0x000000ffff147224 */ /* 0x000fc400078e0002 */
[----:B------:R-:W-:Y:S01]  /*67a70*/  IMAD.MOV.U32 R21, RZ, RZ, R0 ;  /* 0x000000ffff157224 */ /* 0x000fe200078e0000 */
        /* <DEDUP_REMOVED lines=12> */
[----:B0-----:R-:W3:Y:S01]  /*67b40*/  LDL.64 R8, [R1+0xb0] ;  /* 0x0000b00001087983 */ /* 0x001ee20000100a00 */
[C---:B--2---:R-:W-:Y:S03]  /*67b50*/  HMMA.16816.F32.BF16 R20, R4.reuse, R20, R24 ;  /* 0x000000140414723c */ /* 0x044fe60000041818 */
[----:B------:R-:W3:Y:S01]  /*67b60*/  LDL.LU.64 R26, [R1+0x35c0] ;  /* 0x0035c000011a7983 */ /* 0x000ee20000300a00 */
[----:B------:R-:W3:Y:S11]  /*67b70*/  LDL.LU.64 R24, [R1+0x35b8] ;  /* 0x0035b80001187983 */ /* 0x000ef60000300a00 */
[----:B------:R-:W-:Y:S08]  /*67b80*/  @!UPT UIADD3 URZ, URZ, URZ, URZ ;  /* 0x0000003f3f3ff290 */ /* 0x000ff0000fffe03f */
[----:B------:R0:W-:Y:S01]  /*67b90*/  STL.64 [R1+0x350], R20 ;  /* 0x0003501401007387 */ /* 0x0001e20000100a00 */
[----:B------:R-:W-:Y:S03]  /*67ba0*/  STL.64 [R1+0x358], R22 ;  /* 0x0003581601007387 */ /* 0x000fe60000100a00 */
[----:B0-----:R-:W4:Y:S01]  /*67bb0*/  LDL.LU.64 R20, [R1+0x35b0] ;  /* 0x0035b00001147983 */ /* 0x001f220000300a00 */
[C---:B---3--:R-:W-:Y:S11]  /*67bc0*/  HMMA.16816.F32.BF16 R24, R4.reuse, R8, R24 ;  /* 0x000000080418723c */ /* 0x048ff60000041818 */
[----:B------:R-:W-:Y:S11]  /*67bd0*/  @!UPT UIADD3 URZ, URZ, URZ, URZ ;  /* 0x0000003f3f3ff290 */ /* 0x000ff6000fffe03f */
[----:B------:R-:W-:Y:S01]  /*67be0*/  @!UPT UIADD3 URZ, URZ, URZ, URZ ;  /* 0x0000003f3f3ff290 */ /* 0x000fe2000fffe03f */
[----:B------:R0:W-:Y:S02]  /*67bf0*/  STL.64 [R1+0x340], R24 ;  /* 0x0003401801007387 */ /* 0x0001e40000100a00 */
[----:B0-----:R-:W-:Y:S02]  /*67c00*/  IMAD.MOV.U32 R24, RZ, RZ, R8 ;  /* 0x000000ffff187224 */ /* 0x001fe400078e0008 */
[----:B------:R-:W-:Y:S02]  /*67c10*/  IMAD.MOV.U32 R25, RZ, RZ, R9 ;  /* 0x000000ffff197224 */ /* 0x000fe400078e0009 */
[----:B----4-:R-:W-:Y:S01]  /*67c20*/  HMMA.16816.F32.BF16 R8, R4, R20, R16 ;  /* 0x000000140408723c */ /* 0x010fe20000041810 */
[----:B------:R-:W-:Y:S02]  /*67c30*/  STL.64 [R1+0x348], R26 ;  /* 0x0003481a01007387 */ /* 0x000fe40000100a00 */
[----:B------:R0:W-:Y:S02]  /*67c40*/  STL.64 [R1+0x3590], R24 ;  /* 0x0035901801007387 */ /* 0x0001e40000100a00 */
[----:B------:R-:W-:-:S02]  /*67c50*/  IMAD.MOV.U32 R2, RZ, RZ, R20 ;  /* 0x000000ffff027224 */ /* 0x000fc400078e0014 */
[----:B------:R-:W-:Y:S11]  /*67c60*/  IMAD.MOV.U32 R0, RZ, RZ, R21 ;  /* 0x000000ffff007224 */ /* 0x000ff600078e0015 */
[----:B------:R-:W-:Y:S05]  /*67c70*/  @!UPT UIADD3 URZ, URZ, URZ, URZ ;  /* 0x0000003f3f3ff290 */ /* 0x000fea000fffe03f */
[----:B------:R-:W-:Y:S01]  /*67c80*/  STL.64 [R1+0x330], R8 ;  /* 0x0003300801007387 */ /* 0x000fe20000100a00 */
[----:B------:R-:W-:Y:S02]  /*67c90*/  STL.64 [R1+0x338], R10 ;  /* 0x0003380a01007387 */ /* 0x000fe40000100a00 */
[----:B------:R-:W2:Y:S02]  /*67ca0*/  LDL.LU R20, [R1+0x6a0] ;  /* 0x0006a00001147983 */ /* 0x000ea40000300800 */
[----:B------:R-:W2:Y:S01]  /*67cb0*/  LDL.LU R21, [R1+0x6a4] ;  /* 0x0006a40001157983 */ /* 0x000ea20000300800 */
[----:B------:R-:W3:Y:S01]  /*67cc0*/  LDL.LU R22, [R1+0x6a8] ;  /* 0x0006a80001167983 */ /* 0x000ee20000300800 */
[----:B------:R-:W3:Y:S02]  /*67cd0*/  LDL.LU R23, [R1+0x6ac] ;  /* 0x0006ac0001177983 */ /* 0x000ee40000300800 */
[----:B0-----:R-:W4:Y:S02]  /*67ce0*/  LDL.LU R24, [R1+0x2f0] ;  /* 0x0002f00001187983 */ /* 0x001f240000300800 */
[----:B------:R-:W4:Y:S01]  /*67cf0*/  LDL.LU R25, [R1+0x2f4] ;  /* 0x0002f40001197983 */ /* 0x000f220000300800 */
[----:B------:R-:W2:Y:S01]  /*67d00*/  LDL.LU R26, [R1+0x2f8] ;  /* 0x0002f800011a7983 */ /* 0x000ea20000300800 */
[----:B------:R-:W2:Y:S03]  /*67d10*/  LDL.LU R27, [R1+0x2fc] ;  /* 0x0002fc00011b7983 */ /* 0x000ea60000300800 */
[----:B--2---:R-:W-:Y:S01]  /*67d20*/  STL.64 [R1+0x35a0], R26 ;  /* 0x0035a01a01007387 */ /* 0x004fe20000100a00 */
[----:B----4-:R0:W-:Y:S02]  /*67d30*/  STL.64 [R1+0x3598], R24 ;  /* 0x0035981801007387 */ /* 0x0101e40000100a00 */
[----:B------:R-:W2:Y:S02]  /*67d40*/  LDL.LU R12, [R1+0x2e0] ;  /* 0x0002e000010c7983 */ /* 0x000ea40000300800 */
[----:B------:R-:W2:Y:S01]  /*67d50*/  LDL.LU R13, [R1+0x2e4] ;  /* 0x0002e400010d7983 */ /* 0x000ea20000300800 */
[----:B------:R-:W4:Y:S01]  /*67d60*/  LDL.LU R14, [R1+0x2e8] ;  /* 0x0002e800010e7983 */ /* 0x000f220000300800 */
[----:B0-----:R-:W-:-:S03]  /*67d70*/  IMAD.MOV.U32 R24, RZ, RZ, R15 ;  /* 0x000000ffff187224 */ /* 0x001fc600078e000f */
[----:B------:R-:W4:Y:S04]  /*67d80*/  LDL.LU R15, [R1+0x2ec] ;  /* 0x0002ec00010f7983 */ /* 0x000f280000300800 */
[----:B----4-:R-:W-:Y:S01]  /*67d90*/  STL.64 [R1+0x3588], R14 ;  /* 0x0035880e01007387 */ /* 0x010fe20000100a00 */
[----:B--2---:R0:W-:Y:S03]  /*67da0*/  STL.64 [R1+0x3580], R12 ;  /* 0x0035800c01007387 */ /* 0x0041e60000100a00 */
        /* <DEDUP_REMOVED lines=9> */
[----:B0-----:R-:W3:Y:S04]  /*67e40*/  LDL.64 R20, [R1+0x40] ;  /* 0x0000400001147983 */ /* 0x001ee80000100a00 */
[----:B---3--:R0:W-:Y:S04]  /*67e50*/  STL.64 [R1+0x3550], R20 ;  /* 0x0035501401007387 */ /* 0x0081e80000100a00 */
[----:B0-----:R-:W3:Y:S04]  /*67e60*/  LDL.64 R20, [R1+0x50] ;  /* 0x0000500001147983 */ /* 0x001ee80000100a00 */
[----:B---3--:R0:W-:Y:S04]  /*67e70*/  STL.64 [R1+0x3568], R20 ;  /* 0x0035681401007387 */ /* 0x0081e80000100a00 */
[----:B0-----:R-:W3:Y:S01]  /*67e80*/  LDL.64 R20, [R1+0x60] ;  /* 0x0000600001147983 */ /* 0x001ee20000100a00 */
[----:B------:R-:W3:Y:S02]  /*67e90*/  LDL.LU R8, [R1+0x690] ;  /* 0x0006900001087983 */ /* 0x000ee40000300800 */
[----:B------:R-:W3:Y:S02]  /*67ea0*/  LDL.LU R9, [R1+0x694] ;  /* 0x0006940001097983 */ /* 0x000ee40000300800 */
[----:B------:R-:W3:Y:S01]  /*67eb0*/  LDL.LU R10, [R1+0x698] ;  /* 0x00069800010a7983 */ /* 0x000ee20000300800 */
[----:B------:R-:W3:Y:S01]  /*67ec0*/  LDL.LU R11, [R1+0x69c] ;  /* 0x00069c00010b7983 */ /* 0x000ee20000300800 */
[----:B------:R-:W-:-:S07]  /*67ed0*/  IMAD.MOV.U32 R25, RZ, RZ, R3 ;  /* 0x000000ffff197224 */ /* 0x000fce00078e0003 */
[C---:B--2---:R-:W-:Y:S01]  /*67ee0*/  HMMA.16816.F32.BF16 R24, R4.reuse, R24, R12 ;  /* 0x000000180418723c */ /* 0x044fe2000004180c */
[----:B---3--:R-:W-:Y:S01]  /*67ef0*/  STL.64 [R1+0x3548], R10 ;  /* 0x0035480a01007387 */ /* 0x008fe20000100a00 */
        /* <DEDUP_REMOVED lines=24> */
[----:B------:R-:W4:Y:S01]  /*68080*/  LDL.LU.64 R14, [R1+0x3588] ;  /* 0x00358800010e7983 */ /* 0x000f220000300a00 */
[----:B------:R-:W4:Y:S02]  /*68090*/  LDL.LU.64 R12, [R1+0x3580] ;  /* 0x00358000010c7983 */ /* 0x000f240000300a00 */
[----:B------:R-:W-:Y:S01]  /*680a0*/  STL.64 [R1+0x3508], R26 ;  /* 0x0035081a01007387 */ /* 0x000fe20000100a00 */
[C---:B----4-:R-:W-:Y:S01]  /*680b0*/  HMMA.16816.F32.BF16 R12, R4.reuse, R16, R12 ;  /* 0x00000010040c723c */ /* 0x050fe2000004180c */
[----:B---3--:R0:W-:Y:S04]  /*680c0*/  STL.64 [R1+0x3500], R24 ;  /* 0x0035001801007387 */ /* 0x0081e80000100a00 */
[----:B0-----:R-:W3:Y:S11]  /*680d0*/  LDL.64 R24, [R1+0x30] ;  /* 0x0000300001187983 */ /* 0x001ef60000100a00 */
[----:B------:R-:W-:Y:S07]  /*680e0*/  @!UPT UIADD3 URZ, URZ, URZ, URZ ;  /* 0x0000003f3f3ff290 */ /* 0x000fee000fffe03f */
[----:B------:R-:W-:Y:S01]  /*680f0*/  STL.64 [R1+0x300], R12 ;  /* 0x0003000c01007387 */ /* 0x000fe20000100a00 */
[----:B------:R0:W-:Y:S03]  /*68100*/  STL.64 [R1+0x308], R14 ;  /* 0x0003080e01007387 */ /* 0x0001e60000100a00 */
[----:B0-----:R-:W4:Y:S01]  /*68110*/  LDL.LU R14, [R1+0x3578] ;  /* 0x00357800010e7983 */ /* 0x001f220000300800 */
[----:B------:R-:W-:Y:S02]  /*68120*/  IMAD.MOV.U32 R15, RZ, RZ, R16 ;  /* 0x000000ffff0f7224 */ /* 0x000fe400078e0010 */
[----:B------:R-:W-:Y:S02]  /*68130*/  IMAD.MOV.U32 R3, RZ, RZ, R17 ;  /* 0x000000ffff037224 */ /* 0x000fe400078e0011 */
[----:B------:R-:W2:Y:S03]  /*68140*/  LDL.LU.64 R12, [R1+0x3570] ;  /* 0x00357000010c7983 */ /* 0x000ea60000300a00 */
[----:B------:R-:W-:Y:S01]  /*68150*/  STL [R1+0x3464], R3 ;  /* 0x0034640301007387 */ /* 0x000fe20000100800 */
[----:B------:R-:W-:Y:S03]  /*68160*/  STL [R1+0x3460], R15 ;  /* 0x0034600f01007387 */ /* 0x000fe60000100800 */
[----:B----4-:R-:W0:Y:S04]  /*68170*/  LDSM.16.MT88.4 R16, [R14+0x18300] ;  /* 0x018300000e10783b */ /* 0x010e280000004200 */
[----:B------:R-:W-:Y:S04]  /*68180*/  STL [R1+0x3468], R14 ;  /* 0x0034680e01007387 */ /* 0x000fe80000100800 */
[----:B0-----:R-:W-:Y:S01]  /*68190*/  STL.64 [R1+0x3398], R18 ;  /* 0x0033981201007387 */ /* 0x001fe20000100a00 */
[----:B------:R0:W-:Y:S03]  /*681a0*/  STL.64 [R1+0x3390], R16 ;  /* 0x0033901001007387 */ /* 0x0001e60000100a00 */
        /* <DEDUP_REMOVED lines=8> */
[----:B------:R1:W-:Y:S02]  /*68230*/  STL.64 [R1+0x2f8], R18 ;  /* 0x0002f81201007387 */ /* 0x0003e40000100a00 */
[----:B0-----:R-:W-:Y:S02]  /*68240*/  IMAD.MOV.U32 R17, RZ, RZ, R20 ;  /* 0x000000ffff117224 */ /* 0x001fe400078e0014 */
[----:B------:R-:W-:Y:S02]  /*68250*/  IMAD.MOV.U32 R16, RZ, RZ, R21 ;  /* 0x000000ffff107224 */ /* 0x000fe400078e0015 */
[----:B------:R-:W2:Y:S01]  /*68260*/  LDL.LU.64 R20, [R1+0x3568] ;  /* 0x0035680001147983 */ /* 0x000ea20000300a00 */
[----:B------:R-:W-:Y:S01]  /*68270*/  STL [R1+0x346c], R17 ;  /* 0x00346c1101007387 */ /* 0x000fe20000100800 */
        /* <DEDUP_REMOVED lines=17> */
[----:B------:R-:W4:Y:S02]  /*68390*/  LDL.LU.64 R22, [R1+0x3538] ;  /* 0x0035380001167983 */ /* 0x000f240000300a00 */
[----:B------:R-:W4:Y:S02]  /*683a0*/  LDL.LU.64 R20, [R1+0x3530] ;  /* 0x0035300001147983 */ /* 0x000f240000300a00 */
[----:B---3--:R-:W-:-:S02]  /*683b0*/  IMAD.MOV.U32 R3, RZ, RZ, R24 ;  /* 0x000000ffff037224 */ /* 0x008fc400078e0018 */
[----:B------:R-:W-:Y:S01]  /*683c0*/  IMAD.MOV.U32 R15, RZ, RZ, R25 ;  /* 0x000000ffff0f7224 */ /* 0x000fe200078e0019 */
[C---:B----4-:R-:W-:Y:S11]  /*683d0*/  HMMA.16816.F32.BF16 R20, R4.reuse, R24, R20 ;  /* 0x000000180414723c */ /* 0x050ff60000041814 */
[----:B------:R-:W-:Y:S11]  /*683e0*/  @!UPT UIADD3 URZ, URZ, URZ, URZ ;  /* 0x0000003f3f3ff290 */ /* 0x000ff6000fffe03f */
[----:B------:R-:W-:Y:S01]  /*683f0*/  @!UPT UIADD3 URZ, URZ, URZ, URZ ;  /* 0x0000003f3f3ff290 */ /* 0x000fe2000fffe03f */
[----:B------:R0:W-:Y:S01]  /*68400*/  STL.64 [R1+0x700], R20 ;  /* 0x0007001401007387 */ /* 0x0001e20000100a00 */
[----:B------:R-:W-:Y:S03]  /*68410*/  STL.64 [R1+0x708], R22 ;  /* 0x0007081601007387 */ /* 0x000fe60000100a00 */
[----:B0-----:R-:W2:Y:S01]  /*68420*/  LDL.LU.64 R20, [R1+0x3528] ;  /* 0x0035280001147983 */ /* 0x001ea20000300a00 */
[----:B------:R-:W3:Y:S01]  /*68430*/  LDL.64 R24, [R1] ;  /* 0x0000000001187983 */ /* 0x000ee20000100a00 */
[----:B--2---:R-:W-:Y:S01]  /*68440*/  HMMA.16816.F32.BF16 R8, R4, R20, R8 ;  /* 0x000000140408723c */ /* 0x004fe20000041808 */
[----:B------:R-:W-:Y:S01]  /*68450*/  IMAD.MOV.U32 R14, RZ, RZ, R21 ;  /* 0x000000ffff0e7224 */ /* 0x000fe200078e0015 */
[----:B---3--:R0:W-:Y:S11]  /*68460*/  STL.64 [R1+0x3520], R24 ;  /* 0x0035201801007387 */ /* 0x0081f60000100a00 */
[----:B------:R-:W-:Y:S10]  /*68470*/  @!UPT UIADD3 URZ, URZ, URZ, URZ ;  /* 0x0000003f3f3ff290 */ /* 0x000ff4000fffe03f */
[----:B------:R-:W-:Y:S01]  /*68480*/  STL.64 [R1+0x6f0], R8 ;  /* 0x0006f00801007387 */ /* 0x000fe20000100a00 */
[----:B------:R-:W-:Y:S02]  /*68490*/  STL.64 [R1+0x6f8], R10 ;  /* 0x0006f80a01007387 */ /* 0x000fe40000100a00 */
[----:B0-----:R-:W2:Y:S02]  /*684a0*/  LDL.64 R24, [R1+0x10] ;  /* 0x0000100001187983 */ /* 0x001ea40000100a00 */
[----:B------:R-:W-:Y:S01]  /*684b0*/  STL.64 [R1+0x34f0], R14 ;  /* 0x0034f00e01007387 */ /* 0x000fe20000100a00 */
[----:B------:R0:W-:Y:S04]  /*684c0*/  STL.64 [R1+0x34e8], R12 ;  /* 0x0034e80c01007387 */ /* 0x0001e80000100a00 */
        /* <DEDUP_REMOVED lines=11> */
[----:B------:R-:W4:Y:S01]  /*68580*/  LDL.LU R8, [R1+0x650] ;  /* 0x0006500001087983 */ /* 0x000f220000300800 */
[----:B------:R-:W4:Y:S02]  /*68590*/  LDL.LU R9, [R1+0x654] ;  /* 0x0006540001097983 */ /* 0x000f240000300800 */
[----:B------:R-:W4:Y:S02]  /*685a0*/  LDL.LU R10, [R1+0x658] ;  /* 0x00065800010a7983 */ /* 0x000f240000300800 */
[----:B------:R-:W4:Y:S01]  /*685b0*/  LDL.LU R11, [R1+0x65c] ;  /* 0x00065c00010b7983 */ /* 0x000f220000300800 */
[----:B------:R-:W-:Y:S01]  /*685c0*/  STL.64 [R1+0x3478], R18 ;  /* 0x0034781201007387 */ /* 0x000fe20000100a00 */
[----:B------:R0:W-:Y:S03]  /*685d0*/  STL.64 [R1+0x3470], R16 ;  /* 0x0034701001007387 */ /* 0x0001e60000100a00 */
[----:B0-----:R-:W2:Y:S01]  /*685e0*/  LDL.LU R16, [R1+0x290] ;  /* 0x0002900001107983 */ /* 0x001ea20000300800 */
[----:B------:R-:W2:Y:S02]  /*685f0*/  LDL.LU R17, [R1+0x294] ;  /* 0x0002940001117983 */ /* 0x000ea40000300800 */
[----:B------:R-:W2:Y:S02]  /*68600*/  LDL.LU R18, [R1+0x298] ;  /* 0x0002980001127983 */ /* 0x000ea40000300800 */
[----:B------:R-:W2:Y:S02]  /*68610*/  LDL.LU R19, [R1+0x29c] ;  /* 0x00029c0001137983 */ /* 0x000ea40000300800 */
[----:B--2---:R-:W-:Y:S01]  /*68620*/  STL.64 [R1+0x3488], R18 ;  /* 0x0034881201007387 */ /* 0x004fe20000100a00 */
[----:B------:R0:W-:Y:S02]  /*68630*/  STL.64 [R1+0x3480], R16 ;  /* 0x0034801001007387 */ /* 0x0001e40000100a00 */
[----:B------:R-:W2:Y:S02]  /*68640*/  LDL.LU R20, [R1+0x2d0] ;  /* 0x0002d00001147983 */ /* 0x000ea40000300800 */
[----:B------:R-:W2:Y:S01]  /*68650*/  LDL.LU R21, [R1+0x2d4] ;  /* 0x0002d40001157983 */ /* 0x000ea20000300800 */
[----:B------:R-:W2:Y:S01]  /*68660*/  LDL.LU R22, [R1+0x2d8] ;  /* 0x0002d80001167983 */ /* 0x000ea20000300800 */
[----:B------:R-:W2:Y:S02]  /*68670*/  LDL.LU R23, [R1+0x2dc] ;  /* 0x0002dc0001177983 */ /* 0x000ea40000300800 */
[----:B0-----:R-:W-:-:S02]  /*68680*/  IMAD.MOV.U32 R16, RZ, RZ, R2 ;  /* 0x000000ffff107224 */ /* 0x001fc400078e0002 */
[----:B------:R-:W-:-:S05]  /*68690*/  IMAD.MOV.U32 R17, RZ, RZ, R0 ;  /* 0x000000ffff117224 */ /* 0x000fca00078e0000 */
[----:B------:R0:W-:Y:S04]  /*686a0*/  STL.64 [R1+0x34a0], R16 ;  /* 0x0034a01001007387 */ /* 0x0001e80000100a00 */
[----:B0-----:R-:W2:Y:S01]  /*686b0*/  LDL.LU R16, [R1+0x680] ;  /* 0x0006800001107983 */ /* 0x001ea20000300800 */
[----:B------:R-:W2:Y:S02]  /*686c0*/  LDL.LU R17, [R1+0x684] ;  /* 0x0006840001117983 */ /* 0x000ea40000300800 */
[----:B------:R-:W2:Y:S02]  /*686d0*/  LDL.LU R18, [R1+0x688] ;  /* 0x0006880001127983 */ /* 0x000ea40000300800 */
[----:B------:R-:W2:Y:S02]  /*686e0*/  LDL.LU R19, [R1+0x68c] ;  /* 0x00068c0001137983 */ /* 0x000ea40000300800 */
[C---:B--2---:R-:W-:Y:S11]  /*686f0*/  HMMA.16816.F32.BF16 R16, R4.reuse, R24, R16 ;  /* 0x000000180410723c */ /* 0x044ff60000041810 */
[----:B------:R-:W-:Y:S11]  /*68700*/  @!UPT UIADD3 URZ, URZ, URZ, URZ ;  /* 0x0000003f3f3ff290 */ /* 0x000ff6000fffe03f */
[----:B------:R-:W-:Y:S01]  /*68710*/  @!UPT UIADD3 URZ, URZ, URZ, URZ ;  /* 0x0000003f3f3ff290 */ /* 0x000fe2000fffe03f */
[----:B------:R-:W-:Y:S01]  /*68720*/  STL.64 [R1+0x6e0], R16 ;  /* 0x0006e01001007387 */ /* 0x000fe20000100a00 */
[----:B------:R0:W-:Y:S02]  /*68730*/  STL.64 [R1+0x6e8], R18 ;  /* 0x0006e81201007387 */ /* 0x0001e40000100a00 */
[----:B0-----:R-:W-:Y:S02]  /*68740*/  IMAD.MOV.U32 R19, RZ, RZ, R24 ;  /* 0x000000ffff137224 */ /* 0x001fe400078e0018 */
[----:B------:R-:W-:Y:S02]  /*68750*/  IMAD.MOV.U32 R18, RZ, RZ, R25 ;  /* 0x000000ffff127224 */ /* 0x000fe400078e0019 */
[----:B------:R-:W3:Y:S02]  /*68760*/  LDL.LU.64 R24, [R1+0x3520] ;  /* 0x0035200001187983 */ /* 0x000ee40000300a00 */
[----:B---3--:R-:W-:Y:S01]  /*68770*/  HMMA.16816.F32.BF16 R12, R4, R24, R12 ;  /* 0x00000018040c723c */ /* 0x008fe2000004180c */
        /* <DEDUP_REMOVED lines=9> */
[----:B--2---:R-:W-:-:S02]  /*68810*/  IMAD.MOV.U32 R16, RZ, RZ, R24 ;  /* 0x000000ffff107224 */ /* 0x004fc400078e0018 */
[----:B------:R-:W-:Y:S01]  /*68820*/  IMAD.MOV.U32 R17, RZ, RZ, R25 ;  /* 0x000000ffff117224 */ /* 0x000fe200078e0019 */
[----:B------:R-:W2:Y:S01]  /*68830*/  LDL.LU R24, [R1+0x34fc] ;  /* 0x0034fc0001187983 */ /* 0x000ea20000300800 */
[----:B------:R-:W2:Y:S02]  /*68840*/  LDL.LU R25, [R1+0x34f8] ;  /* 0x0034f80001197983 */ /* 0x000ea40000300800 */
[----:B------:R-:W-:Y:S01]  /*68850*/  STL.64 [R1+0x34c0], R18 ;  /* 0x0034c01201007387 */ /* 0x000fe20000100a00 */
[----:B------:R0:W-:Y:S04]  /*68860*/  STL.64 [R1+0x34b8], R16 ;  /* 0x0034b81001007387 */ /* 0x0001e80000100a00 */
        /* <DEDUP_REMOVED lines=10> */
[----:B------:R-:W4:Y:S02]  /*68910*/  LDL.LU.64 R12, [R1+0x34e8] ;  /* 0x0034e800010c7983 */ /* 0x000f240000300a00 */
[----:B------:R0:W-:Y:S02]  /*68920*/  STL.64 [R1+0x33c0], R24 ;  /* 0x0033c01801007387 */ /* 0x0001e40000100a00 */
[----:B0-----:R-:W2:Y:S04]  /*68930*/  LDL R24, [R1+0xc0] ;  /* 0x0000c00001187983 */ /* 0x001ea80000100800 */
[----:B------:R-:W2:Y:S01]  /*68940*/  LDL R25, [R1+0xc4] ;  /* 0x0000c40001197983 */ /* 0x000ea20000100800 */
[C---:B----4-:R-:W-:Y:S11]  /*68950*/  HMMA.16816.F32.BF16 R8, R4.reuse, R12, R8 ;  /* 0x0000000c0408723c */ /* 0x050ff60000041808 */
[----:B------:R-:W-:Y:S11]  /*68960*/  @!UPT UIADD3 URZ, URZ, URZ, URZ ;  /* 0x0000003f3f3ff290 */ /* 0x000ff6000fffe03f */
[----:B------:R-:W-:Y:S01]  /*68970*/  @!UPT UIADD3 URZ, URZ, URZ, URZ ;  /* 0x0000003f3f3ff290 */ /* 0x000fe2000fffe03f */
[----:B------:R-:W-:Y:S01]  /*68980*/  STL.64 [R1+0x6b0], R8 ;  /* 0x0006b00801007387 */ /* 0x000fe20000100a00 */
[----:B------:R0:W-:Y:S03]  /*68990*/  STL.64 [R1+0x6b8], R10 ;  /* 0x0006b80a01007387 */ /* 0x0001e60000100a00 */
[----:B0-----:R-:W4:Y:S01]  /*689a0*/  LDL.LU.64 R10, [R1+0x34e0] ;  /* 0x0034e000010a7983 */ /* 0x001f220000300a00 */
[----:B------:R-:W3:Y:S02]  /*689b0*/  LDL.LU.64 R8, [R1+0x34d8] ;  /* 0x0034d80001087983 */ /* 0x000ee40000300a00 */
[----:B--2---:R-:W-:Y:S02]  /*689c0*/  STL.64 [R1+0x3498], R14 ;  /* 0x0034980e01007387 */ /* 0x004fe40000100a00 */
[----:B------:R0:W-:Y:S02]  /*689d0*/  STL.64 [R1+0x3490], R12 ;  /* 0x0034900c01007387 */ /* 0x0001e40000100a00 */
        /* <DEDUP_REMOVED lines=11> */
[----:B------:R-:W3:Y:S01]  /*68a90*/  LDL.LU.64 R22, [R1+0x34d0] ;  /* 0x0034d00001167983 */ /* 0x000ee20000300a00 */
[----:B------:R-:W3:Y:S11]  /*68aa0*/  LDL.LU.64 R20, [R1+0x34c8] ;  /* 0x0034c80001147983 */ /* 0x000ef60000300a00 */
[----:B------:R0:W-:Y:S02]  /*68ab0*/  STL.64 [R1+0x2e0], R4 ;  /* 0x0002e00401007387 */ /* 0x0001e40000100a00 */
[----:B0-----:R-:W-:-:S02]  /*68ac0*/  IMAD.MOV.U32 R4, RZ, RZ, R27 ;  /* 0x000000ffff047224 */ /* 0x001fc400078e001b */
[----:B------:R-:W-:Y:S01]  /*68ad0*/  IMAD.MOV.U32 R5, RZ, RZ, R26 ;  /* 0x000000ffff057224 */ /* 0x000fe200078e001a */
[----:B------:R-:W-:Y:S01]  /*68ae0*/  STL.64 [R1+0x2e8], R6 ;  /* 0x0002e80601007387 */ /* 0x000fe20000100a00 */
[----:B----4-:R-:W-:Y:S02]  /*68af0*/  STL.64 [R1+0x33a8], R10 ;  /* 0x0033a80a01007387 */ /* 0x010fe40000100a00 */
[----:B------:R0:W-:Y:S02]  /*68b00*/  STL.64 [R1+0x33a0], R8 ;  /* 0x0033a00801007387 */ /* 0x0001e40000100a00 */
[----:B0-----:R-:W4:Y:S01]  /*68b10*/  LDL.LU R8, [R1+0x280] ;  /* 0x0002800001087983 */ /* 0x001f220000300800 */
[----:B------:R-:W4:Y:S02]  /*68b20*/  LDL.LU R9, [R1+0x284] ;  /* 0x0002840001097983 */ /* 0x000f240000300800 */
[----:B------:R-:W4:Y:S02]  /*68b30*/  LDL.LU R10, [R1+0x288] ;  /* 0x00028800010a7983 */ /* 0x000f240000300800 */
[----:B------:R-:W4:Y:S01]  /*68b40*/  LDL.LU R11, [R1+0x28c] ;  /* 0x00028c00010b7983 */ /* 0x000f220000300800 */
[----:B---3--:R-:W-:Y:S01]  /*68b50*/  HMMA.16816.F32.BF16 R24, R20, R24, R16 ;  /* 0x000000181418723c */ /* 0x008fe20000041810 */
[----:B------:R-:W3:Y:S01]  /*68b60*/  LDL.LU.64 R18, [R1+0x34c0] ;  /* 0x0034c00001127983 */ /* 0x000ee20000300a00 */
        /* <DEDUP_REMOVED lines=9> */
[----:B------:R3:W-:Y:S02]  /*68c00*/  STL.64 [R1+0x33c8], R24 ;  /* 0x0033c81801007387 */ /* 0x0007e40000100a00 */
[----:B---3--:R-:W-:-:S02]  /*68c10*/  IMAD.MOV.U32 R24, RZ, RZ, R19 ;  /* 0x000000ffff187224 */ /* 0x008fc400078e0013 */
[----:B------:R-:W-:Y:S02]  /*68c20*/  IMAD.MOV.U32 R25, RZ, RZ, R18 ;  /* 0x000000ffff197224 */ /* 0x000fe400078e0012 */
[C---:B------:R-:W-:Y:S03]  /*68c30*/  HMMA.16816.F32.BF16 R16, R20.reuse, R16, R12 ;  /* 0x000000101410723c */ /* 0x040fe6000004180c */
[----:B------:R0:W-:Y:S04]  /*68c40*/  STL.64 [R1+0x33e8], R24 ;  /* 0x0033e81801007387 */ /* 0x0001e80000100a00 */
[----:B0-----:R-:W2:Y:S04]  /*68c50*/  LDL R24, [R1+0x90] ;  /* 0x0000900001187983 */ /* 0x001ea80000100800 */
[----:B------:R-:W2:Y:S01]  /*68c60*/  LDL R25, [R1+0x94] ;  /* 0x0000940001197983 */ /* 0x000ea20000100800 */
[----:B------:R-:W3:Y:S02]  /*68c70*/  LDL.LU.64 R14, [R1+0x34b0] ;  /* 0x0034b000010e7983 */ /* 0x000ee40000300a00 */
[----:B------:R-:W3:Y:S09]  /*68c80*/  LDL.LU.64 R12, [R1+0x34a8] ;  /* 0x0034a800010c7983 */ /* 0x000ef20000300a00 */
[----:B------:R0:W-:Y:S01]  /*68c90*/  STL.64 [R1+0x690], R16 ;  /* 0x0006901001007387 */ /* 0x0001e20000100a00 */
[----:B------:R3:W-:Y:S03]  /*68ca0*/  STL.64 [R1+0x698], R18 ;  /* 0x0006981201007387 */ /* 0x0007e60000100a00 */
        /* <DEDUP_REMOVED lines=8> */
[----:B------:R-:W2:Y:S01]  /*68d30*/  LDL.LU.64 R16, [R1+0x3480] ;  /* 0x0034800001107983 */ /* 0x000ea20000300a00 */
[C---:B----4-:R-:W-:Y:S08]  /*68d40*/  HMMA.16816.F32.BF16 R4, R20.reuse, R4, R8 ;  /* 0x000000041404723c */ /* 0x050ff00000041808 */
[----:B--2---:R-:W-:Y:S01]  /*68d50*/  HMMA.16816.F32.BF16 R24, R20, R24, R16 ;  /* 0x000000181418723c */ /* 0x004fe20000041810 */
[----:B------:R-:W2:Y:S01]  /*68d60*/  LDL.LU.64 R18, [R1+0x3478] ;  /* 0x0034780001127983 */ /* 0x000ea20000300a00 */
[----:B------:R-:W4:Y:S11]  /*68d70*/  LDL.LU.64 R16, [R1+0x3470] ;  /* 0x0034700001107983 */ /* 0x000f360000300a00 */
[----:B------:R-:W-:Y:S10]  /*68d80*/  @!UPT UIADD3 URZ, URZ, URZ, URZ ;  /* 0x0000003f3f3ff290 */ /* 0x000ff4000fffe03f */
[----:B------:R3:W-:Y:S01]  /*68d90*/  STL.64 [R1+0x670], R24 ;  /* 0x0006701801007387 */ /* 0x0007e20000100a00 */
[----:B------:R-:W-:Y:S02]  /*68da0*/  STL.64 [R1+0x678], R26 ;  /* 0x0006781a01007387 */ /* 0x000fe40000100a00 */
[----:B---3--:R-:W-:Y:S02]  /*68db0*/  IMAD.MOV.U32 R25, RZ, RZ, R14 ;  /* 0x000000ffff197224 */ /* 0x008fe400078e000e */
[----:B----4-:R-:W-:Y:S02]  /*68dc0*/  IMAD.MOV.U32 R24, RZ, RZ, R17 ;  /* 0x000000ffff187224 */ /* 0x010fe400078e0011 */
[----:B------:R-:W3:Y:S01]  /*68dd0*/  LDL.LU R17, [R1+0x346c] ;  /* 0x00346c0001117983 */ /* 0x000ee20000300800 */
[----:B------:R-:W-:Y:S02]  /*68de0*/  STL.64 [R1+0x660], R4 ;  /* 0x0006600401007387 */ /* 0x000fe40000100a00 */
[----:B------:R-:W-:Y:S02]  /*68df0*/  STL.64 [R1+0x668], R6 ;  /* 0x0006680601007387 */ /* 0x000fe40000100a00 */
[----:B------:R-:W4:Y:S01]  /*68e00*/  LDL.LU R14, [R1+0x3468] ;  /* 0x00346800010e7983 */ /* 0x000f220000300800 */
[----:B------:R0:W-:Y:S01]  /*68e10*/  STL.64 [R1+0x3400], R24 ;  /* 0x0034001801007387 */ /* 0x0001e20000100a00 */
[----:B------:R-:W2:Y:S02]  /*68e20*/  LDL.LU R8, [R1+0x5c0] ;  /* 0x0005c00001087983 */ /* 0x000ea40000300800 */
[----:B------:R-:W2:Y:S02]  /*68e30*/  LDL.LU R9, [R1+0x5c4] ;  /* 0x0005c40001097983 */ /* 0x000ea40000300800 */
[----:B------:R-:W2:Y:S01]  /*68e40*/  LDL.LU R10, [R1+0x5c8] ;  /* 0x0005c800010a7983 */ /* 0x000ea20000300800 */
[----:B------:R-:W2:Y:S01]  /*68e50*/  LDL.LU R11, [R1+0x5cc] ;  /* 0x0005cc00010b7983 */ /* 0x000ea20000300800 */
[----:B0-----:R-:W-:-:S02]  /*68e60*/  IMAD.MOV.U32 R24, RZ, RZ, R3 ;  /* 0x000000ffff187224 */ /* 0x001fc400078e0003 */
        /* <DEDUP_REMOVED lines=51> */
[----:B------:R-:W-:Y:S02]  /*691a0*/  IMAD.MOV.U32 R25, RZ, RZ, R16 ;  /* 0x000000ffff197224 */ /* 0x000fe400078e0010 */
[----:B------:R-:W-:Y:S02]  /*691b0*/  IMAD.MOV.U32 R16, RZ, RZ, R15 ;  /* 0x000000ffff107224 */ /* 0x000fe400078e000f */
[----:B------:R-:W-:-:S07]  /*691c0*/  IMAD.MOV.U32 R17, RZ, RZ, R3 ;  /* 0x000000ffff117224 */ /* 0x000fce00078e0003 */
[C---:B------:R-:W-:Y:S01]  /*691d0*/  HMMA.16816.F32.BF16 R4, R20.reuse, R16, R4 ;  /* 0x000000101404723c */ /* 0x040fe20000041804 */
[----:B--2---:R-:W-:Y:S01]  /*691e0*/  STL.64 [R1+0x3458], R10 ;  /* 0x0034580a01007387 */ /* 0x004fe20000100a00 */
[----:B------:R0:W-:Y:S03]  /*691f0*/  STL.64 [R1+0x3450], R8 ;  /* 0x0034500801007387 */ /* 0x0001e60000100a00 */
[----:B0-----:R-:W2:Y:S01]  /*69200*/  LDL.LU R8, [R1+0x640] ;  /* 0x0006400001087983 */ /* 0x001ea20000300800 */
[----:B------:R-:W2:Y:S02]  /*69210*/  LDL.LU R9, [R1+0x644] ;  /* 0x0006440001097983 */ /* 0x000ea40000300800 */
[----:B------:R-:W2:Y:S02]  /*69220*/  LDL.LU R10, [R1+0x648] ;  /* 0x00064800010a7983 */ /* 0x000ea40000300800 */
[----:B------:R-:W2:Y:S01]  /*69230*/  LDL.LU R11, [R1+0x64c] ;  /* 0x00064c00010b7983 */ /* 0x000ea20000300800 */
[----:B------:R-:W3:Y:S11]  /*69240*/  LDL.LU R16, [R1+0x260] ;  /* 0x0002600001107983 */ /* 0x000ef60000300800 */
[----:B------:R-:W-:Y:S01]  /*69250*/  @!UPT UIADD3 URZ, URZ, URZ, URZ ;  /* 0x0000003f3f3ff290 */ /* 0x000fe2000fffe03f */
[----:B------:R-:W-:Y:S02]  /*69260*/  STL.64 [R1+0x650], R4 ;  /* 0x0006500401007387 */ /* 0x000fe40000100a00 */
[----:B------:R-:W-:Y:S02]  /*69270*/  STL.64 [R1+0x658], R6 ;  /* 0x0006580601007387 */ /* 0x000fe40000100a00 */
[----:B----4-:R-:W0:Y:S04]  /*69280*/  LDSM.16.MT88.4 R4, [R14+0x18380] ;  /* 0x018380000e04783b */ /* 0x010e280000004200 */
[----:B------:R-:W3:Y:S01]  /*69290*/  LDL.LU R17, [R1+0x264] ;  /* 0x0002640001117983 */ /* 0x000ee20000300800 */
[----:B------:R-:W3:Y:S02]  /*692a0*/  LDL.LU R18, [R1+0x268] ;  /* 0x0002680001127983 */ /* 0x000ee40000300800 */
[----:B------:R-:W3:Y:S01]  /*692b0*/  LDL.LU R19, [R1+0x26c] ;  /* 0x00026c0001137983 */ /* 0x000ee20000300800 */
[----:B0-----:R-:W-:Y:S01]  /*692c0*/  STL.64 [R1+0x3290], R6 ;  /* 0x0032900601007387 */ /* 0x001fe20000100a00 */
        /* <DEDUP_REMOVED lines=51> */
[----:B0-----:R-:W4:Y:S01]  /*69600*/  LDL.LU R4, [R1+0x250] ;  /* 0x0002500001047983 */ /* 0x001f220000300800 */
[----:B------:R-:W4:Y:S02]  /*69610*/  LDL.LU R5, [R1+0x254] ;  /* 0x0002540001057983 */ /* 0x000f240000300800 */
[----:B-1----:R-:W4:Y:S02]  /*69620*/  LDL.LU R6, [R1+0x258] ;  /* 0x0002580001067983 */ /* 0x002f240000300800 */
[----:B------:R-:W4:Y:S01]  /*69630*/  LDL.LU R7, [R1+0x25c] ;  /* 0x00025c0001077983 */ /* 0x000f220000300800 */
        /* <DEDUP_REMOVED lines=8> */
[----:B0-----:R-:W2:Y:S04]  /*696c0*/  LDL.LU.64 R24, [R1+0x70] ;  /* 0x0000700001187983 */ /* 0x001ea80000300a00 */
[----:B--2---:R0:W-:Y:S04]  /*696d0*/  STL.64 [R1+0x3368], R24 ;  /* 0x0033681801007387 */ /* 0x0041e80000100a00 */
[----:B0-----:R-:W2:Y:S04]  /*696e0*/  LDL.LU.64 R24, [R1+0x90] ;  /* 0x0000900001187983 */ /* 0x001ea80000300a00 */
[----:B--2---:R0:W-:Y:S04]  /*696f0*/  STL.64 [R1+0x3378], R24 ;  /* 0x0033781801007387 */ /* 0x0041e80000100a00 */
[----:B0-----:R-:W2:Y:S01]  /*69700*/  LDL.LU.64 R24, [R1+0xa0] ;  /* 0x0000a00001187983 */ /* 0x001ea20000300a00 */
[C---:B------:R-:W-:Y:S03]  /*69710*/  HMMA.16816.F32.BF16 R8, R20.reuse, R12, R8 ;  /* 0x0000000c1408723c */ /* 0x040fe60000041808 */
[----:B--2---:R0:W-:Y:S04]  /*69720*/  STL.64 [R1+0x3380], R24 ;  /* 0x0033801801007387 */ /* 0x0041e80000100a00 */
[----:B0-----:R-:W2:Y:S04]  /*69730*/  LDL.LU.64 R24, [R1+0xb0] ;  /* 0x0000b00001187983 */ /* 0x001ea80000300a00 */
[----:B--2---:R0:W-:Y:S04]  /*69740*/  STL.64 [R1+0x3388], R24 ;  /* 0x0033881801007387 */ /* 0x0041e80000100a00 */
[----:B0-----:R-:W4:Y:S08]  /*69750*/  LDL.LU.64 R24, [R1+0xc0] ;  /* 0x0000c00001187983 */ /* 0x001f300000300a00 */
[----:B------:R-:W-:Y:S02]  /*69760*/  STL.64 [R1+0x5c0], R8 ;  /* 0x0005c00801007387 */ /* 0x000fe40000100a00 */
[----:B------:R0:W-:Y:S02]  /*69770*/  STL.64 [R1+0x5c8], R10 ;  /* 0x0005c80a01007387 */ /* 0x0001e40000100a00 */
[----:B0-----:R-:W2:Y:S01]  /*69780*/  LDL.LU.64 R10, [R1+0x33a8] ;  /* 0x0033a800010a7983 */ /* 0x001ea20000300a00 */
[----:B------:R-:W3:Y:S02]  /*69790*/  LDL.LU.64 R8, [R1+0x33a0] ;  /* 0x0033a00001087983 */ /* 0x000ee40000300a00 */
[----:B------:R0:W-:Y:S02]  /*697a0*/  STL [R1+0x32bc], R12 ;  /* 0x0032bc0c01007387 */ /* 0x0001e40000100800 */
[----:B------:R1:W-:Y:S01]  /*697b0*/  STL [R1+0x32b8], R13 ;  /* 0x0032b80d01007387 */ /* 0x0003e20000100800 */
[----:B------:R1:W-:Y:S04]  /*697c0*/  STL [R1+0x3370], R14 ;  /* 0x0033700e01007387 */ /* 0x0003e80000100800 */
[----:B0-----:R-:W2:Y:S01]  /*697d0*/  LDL.LU R12, [R1+0x220] ;  /* 0x00022000010c7983 */ /* 0x001ea20000300800 */
[----:B-1----:R-:W2:Y:S02]  /*697e0*/  LDL.LU R13, [R1+0x224] ;  /* 0x00022400010d7983 */ /* 0x002ea40000300800 */
[----:B------:R-:W2:Y:S01]  /*697f0*/  LDL.LU R14, [R1+0x228] ;  /* 0x00022800010e7983 */ /* 0x000ea20000300800 */
[----:B------:R-:W2:Y:S01]  /*69800*/  LDL.LU R15, [R1+0x22c] ;  /* 0x00022c00010f7983 */ /* 0x000ea20000300800 */
[----:B---3--:R-:W-:Y:S03]  /*69810*/  HMMA.16816.F32.BF16 R20, R20, R8, R16 ;  /* 0x000000081414723c */ /* 0x008fe60000041810 */
[----:B------:R-:W4:Y:S01]  /*69820*/  LDL.LU.64 R18, [R1+0x3398] ;  /* 0x0033980001127983 */ /* 0x000f220000300a00 */
[----:B------:R-:W4:Y:S11]  /*69830*/  LDL.LU.64 R16, [R1+0x3390] ;  /* 0x0033900001107983 */ /* 0x000f360000300a00 */
[----:B------:R-:W-:Y:S08]  /*69840*/  @!UPT UIADD3 URZ, URZ, URZ, URZ ;  /* 0x0000003f3f3ff290 */ /* 0x000ff0000fffe03f */
[----:B------:R0:W-:Y:S01]  /*69850*/  STL.64 [R1+0x2d0], R20 ;  /* 0x0002d01401007387 */ /* 0x0001e20000100a00 */
[----:B------:R1:W-:Y:S03]  /*69860*/  STL.64 [R1+0x2d8], R22 ;  /* 0x0002d81601007387 */ /* 0x0003e60000100a00 */
[----:B0-----:R-:W3:Y:S01]  /*69870*/  LDL.LU R20, [R1+0x200] ;  /* 0x0002000001147983 */ /* 0x001ee20000300800 */
[----:B------:R-:W3:Y:S02]  /*69880*/  LDL.LU R21, [R1+0x204] ;  /* 0x0002040001157983 */ /* 0x000ee40000300800 */
[----:B-1----:R-:W3:Y:S02]  /*69890*/  LDL.LU R22, [R1+0x208] ;  /* 0x0002080001167983 */ /* 0x002ee40000300800 */
[----:B------:R-:W3:Y:S01]  /*698a0*/  LDL.LU R23, [R1+0x20c] ;  /* 0x00020c0001177983 */ /* 0x000ee20000300800 */
[----:B--2---:R-:W-:Y:S01]  /*698b0*/  STL.64 [R1+0x32a0], R10 ;  /* 0x0032a00a01007387 */ /* 0x004fe20000100a00 */
[----:B------:R0:W-:Y:S03]  /*698c0*/  STL.64 [R1+0x3298], R8 ;  /* 0x0032980801007387 */ /* 0x0001e60000100a00 */
[----:B0-----:R-:W2:Y:S01]  /*698d0*/  LDL.LU R8, [R1+0x230] ;  /* 0x0002300001087983 */ /* 0x001ea20000300800 */
[----:B------:R-:W2:Y:S02]  /*698e0*/  LDL.LU R9, [R1+0x234] ;  /* 0x0002340001097983 */ /* 0x000ea40000300800 */
[----:B------:R-:W2:Y:S02]  /*698f0*/  LDL.LU R10, [R1+0x238] ;  /* 0x00023800010a7983 */ /* 0x000ea40000300800 */
[----:B------:R-:W2:Y:S01]  /*69900*/  LDL.LU R11, [R1+0x23c] ;  /* 0x00023c00010b7983 */ /* 0x000ea20000300800 */
        /* <DEDUP_REMOVED lines=8> */
[----:B------:R0:W-:Y:S02]  /*69990*/  STL [R1+0x32c4], R4 ;  /* 0x0032c40401007387 */ /* 0x0001e40000100800 */
[----:B------:R1:W-:Y:S01]  /*699a0*/  STL [R1+0x32c0], R5 ;  /* 0x0032c00501007387 */ /* 0x0003e20000100800 */
[----:B0-----:R-:W4:Y:S01]  /*699b0*/  LDL.LU R4, [R1+0x240] ;  /* 0x0002400001047983 */ /* 0x001f220000300800 */
[----:B-1----:R-:W4:Y:S02]  /*699c0*/  LDL.LU R5, [R1+0x244] ;  /* 0x0002440001057983 */ /* 0x002f240000300800 */
        /* <DEDUP_REMOVED lines=10> */
[----:B------:R-:W-:Y:S02]  /*69a70*/  STL [R1+0x32cc], R6 ;  /* 0x0032cc0601007387 */ /* 0x000fe40000100800 */
[----:B------:R-:W-:Y:S02]  /*69a80*/  STL [R1+0x32c8], R7 ;  /* 0x0032c80701007387 */ /* 0x000fe40000100800 */
[----:B------:R-:W4:Y:S01]  /*69a90*/  LDL.LU.64 R4, [R1+0x80] ;  /* 0x0000800001047983 */ /* 0x000f220000300a00 */
[C---:B--2---:R-:W-:Y:S11]  /*69aa0*/  HMMA.16816.F32.BF16 R8, R16.reuse, R24, R8 ;  /* 0x000000181008723c */ /* 0x044ff60000041808 */
        /* <DEDUP_REMOVED lines=13> */
[----:B0-----:R-:W2:Y:S01]  /*69b80*/  LDL.LU R14, [R1+0x3370] ;  /* 0x00337000010e7983 */ /* 0x001ea20000300800 */
[----:B------:R-:W3:Y:S02]  /*69b90*/  LDL.LU.64 R24, [R1+0x3368] ;  /* 0x0033680001187983 */ /* 0x000ee40000300a00 */
[----:B------:R-:W-:Y:S02]  /*69ba0*/  STL.64 [R1+0x32d8], R10 ;  /* 0x0032d80a01007387 */ /* 0x000fe40000100a00 */
[----:B------:R0:W-:Y:S02]  /*69bb0*/  STL.64 [R1+0x32d0], R8 ;  /* 0x0032d00801007387 */ /* 0x0001e40000100a00 */
[----:B0-----:R-:W2:Y:S01]  /*69bc0*/  LDL.LU R8, [R1+0x210] ;  /* 0x0002100001087983 */ /* 0x001ea20000300800 */
[----:B------:R-:W2:Y:S02]  /*69bd0*/  LDL.LU R9, [R1+0x214] ;  /* 0x0002140001097983 */ /* 0x000ea40000300800 */
[----:B------:R-:W2:Y:S02]  /*69be0*/  LDL.LU R10, [R1+0x218] ;  /* 0x00021800010a7983 */ /* 0x000ea40000300800 */
[----:B------:R-:W2:Y:S02]  /*69bf0*/  LDL.LU R11, [R1+0x21c] ;  /* 0x00021c00010b7983 */ /* 0x000ea40000300800 */
[----:B----4-:R-:W-:-:S02]  /*69c00*/  IMAD.MOV.U32 R29, RZ, RZ, R4 ;  /* 0x000000ffff1d7224 */ /* 0x010fc400078e0004 */
[----:B------:R-:W-:Y:S01]  /*69c10*/  IMAD.MOV.U32 R3, RZ, RZ, R5 ;  /* 0x000000ffff037224 */ /* 0x000fe200078e0005 */
[C---:B--2---:R-:W-:Y:S08]  /*69c20*/  HMMA.16816.F32.BF16 R8, R16.reuse, R4, R8 ;  /* 0x000000041008723c */ /* 0x044ff00000041808 */
[----:B---3--:R-:W-:Y:S01]  /*69c30*/  HMMA.16816.F32.BF16 R4, R16, R24, R20 ;  /* 0x000000181004723c */ /* 0x008fe20000041814 */
[----:B------:R-:W-:-:S02]  /*69c40*/  IMAD.MOV.U32 R15, RZ, RZ, R24 ;  /* 0x000000ffff0f7224 */ /* 0x000fc400078e0018 */
[----:B------:R-:W-:Y:S11]  /*69c50*/  IMAD.MOV.U32 R28, RZ, RZ, R25 ;  /* 0x000000ffff1c7224 */ /* 0x000ff600078e0019 */
[----:B------:R-:W-:Y:S01]  /*69c60*/  @!UPT UIADD3 URZ, URZ, URZ, URZ ;  /* 0x0000003f3f3ff290 */ /* 0x000fe2000fffe03f */
[----:B------:R0:W-:Y:S01]  /*69c70*/  STL.64 [R1+0x280], R8 ;  /* 0x0002800801007387 */ /* 0x0001e20000100a00 */
[----:B------:R1:W-:Y:S07]  /*69c80*/  STL.64 [R1+0x288], R10 ;  /* 0x0002880a01007387 */ /* 0x0003ee0000100a00 */
[----:B------:R2:W-:Y:S02]  /*69c90*/  STL.64 [R1+0x270], R4 ;  /* 0x0002700401007387 */ /* 0x0005e40000100a00 */
[----:B------:R3:W-:Y:S01]  /*69ca0*/  STL.64 [R1+0x278], R6 ;  /* 0x0002780601007387 */ /* 0x0007e20000100a00 */
[----:B------:R2:W-:Y:S04]  /*69cb0*/  STL.64 [R1+0x3360], R14 ;  /* 0x0033600e01007387 */ /* 0x0005e80000100a00 */
[----:B0-----:R-:W4:Y:S01]  /*69cc0*/  LDL.LU R8, [R1+0x960] ;  /* 0x0009600001087983 */ /* 0x001f220000300800 */
[----:B------:R-:W4:Y:S02]  /*69cd0*/  LDL.LU R9, [R1+0x964] ;  /* 0x0009640001097983 */ /* 0x000f240000300800 */
[----:B-1----:R-:W4:Y:S02]  /*69ce0*/  LDL.LU R10, [R1+0x968] ;  /* 0x00096800010a7983 */ /* 0x002f240000300800 */
[----:B------:R-:W4:Y:S01]  /*69cf0*/  LDL.LU R11, [R1+0x96c] ;  /* 0x00096c00010b7983 */ /* 0x000f220000300800 */
[----:B------:R-:W4:Y:S01]  /*69d00*/  LDL.LU R24, [R1+0x980] ;  /* 0x0009800001187983 */ /* 0x000f220000300800 */
[----:B------:R-:W4:Y:S02]  /*69d10*/  LDL.LU R25, [R1+0x984] ;  /* 0x0009840001197983 */ /* 0x000f240000300800 */
[----:B------:R-:W4:Y:S02]  /*69d20*/  LDL.LU R26, [R1+0x988] ;  /* 0x00098800011a7983 */ /* 0x000f240000300800 */
[----:B------:R-:W4:Y:S01]  /*69d30*/  LDL.LU R27, [R1+0x98c] ;  /* 0x00098c00011b7983 */ /* 0x000f220000300800 */
[----:B--2---:R-:W2:Y:S01]  /*69d40*/  LDL.LU R4, [R1+0x9a0] ;  /* 0x0009a00001047983 */ /* 0x004ea20000300800 */
[----:B------:R-:W2:Y:S02]  /*69d50*/  LDL.LU R5, [R1+0x9a4] ;  /* 0x0009a40001057983 */ /* 0x000ea40000300800 */
[----:B---3--:R-:W3:Y:S02]  /*69d60*/  LDL.LU R6, [R1+0x9a8] ;  /* 0x0009a80001067983 */ /* 0x008ee40000300800 */
[----:B------:R-:W3:Y:S01]  /*69d70*/  LDL.LU R7, [R1+0x9ac] ;  /* 0x0009ac0001077983 */ /* 0x000ee20000300800 */
[----:B------:R-:W2:Y:S01]  /*69d80*/  LDL.LU R12, [R1+0x1f0] ;  /* 0x0001f000010c7983 */ /* 0x000ea20000300800 */
[----:B------:R-:W4:Y:S02]  /*69d90*/  LDL.LU R13, [R1+0x1f4] ;  /* 0x0001f400010d7983 */ /* 0x000f240000300800 */
[----:B------:R-:W4:Y:S02]  /*69da0*/  LDL.LU R14, [R1+0x1f8] ;  /* 0x0001f800010e7983 */ /* 0x000f240000300800 */
[----:B------:R-:W4:Y:S01]  /*69db0*/  LDL.LU R15, [R1+0x1fc] ;  /* 0x0001fc00010f7983 */ /* 0x000f220000300800 */
[----:B------:R-:W4:Y:S04]  /*69dc0*/  LDL.LU.64 R20, [R1+0x60] ;  /* 0x0000600001147983 */ /* 0x000f280000300a00 */
[----:B---3--:R-:W-:Y:S01]  /*69dd0*/  STL.64 [R1+0x3338], R6 ;  /* 0x0033380601007387 */ /* 0x008fe20000100a00 */
[----:B--2---:R0:W-:Y:S03]  /*69de0*/  STL.64 [R1+0x3330], R4 ;  /* 0x0033300401007387 */ /* 0x0041e60000100a00 */
[----:B0-----:R-:W2:Y:S04]  /*69df0*/  LDL.LU.64 R4, [R1+0x40] ;  /* 0x0000400001047983 */ /* 0x001ea80000300a00 */
[----:B--2---:R0:W-:Y:S04]  /*69e00*/  STL.64 [R1+0x3348], R4 ;  /* 0x0033480401007387 */ /* 0x0041e80000100a00 */
[----:B0-----:R-:W2:Y:S01]  /*69e10*/  LDL.LU.64 R4, [R1+0x50] ;  /* 0x0000500001047983 */ /* 0x001ea20000300a00 */
[----:B----4-:R-:W-:Y:S02]  /*69e20*/  STL.64 [R1+0x3318], R26 ;  /* 0x0033181a01007387 */ /* 0x010fe40000100a00 */
[----:B------:R0:W-:Y:S02]  /*69e30*/  STL.64 [R1+0x3310], R24 ;  /* 0x0033101801007387 */ /* 0x0001e40000100a00 */
[----:B0-----:R-:W3:Y:S04]  /*69e40*/  LDL.LU.64 R24, [R1+0x20] ;  /* 0x0000200001187983 */ /* 0x001ee80000300a00 */
[----:B---3--:R0:W-:Y:S04]  /*69e50*/  STL.64 [R1+0x3328], R24 ;  /* 0x0033281801007387 */ /* 0x0081e80000100a00 */
[----:B0-----:R-:W3:Y:S04]  /*69e60*/  LDL.LU.64 R24, [R1+0x30] ;  /* 0x0000300001187983 */ /* 0x001ee80000300a00 */
[----:B---3--:R0:W-:Y:S04]  /*69e70*/  STL.64 [R1+0x3340], R24 ;  /* 0x0033401801007387 */ /* 0x0081e80000100a00 */
[----:B0-----:R-:W3:Y:S01]  /*69e80*/  LDL.LU R24, [R1+0x9b0] ;  /* 0x0009b00001187983 */ /* 0x001ee20000300800 */
[----:B------:R-:W3:Y:S02]  /*69e90*/  LDL.LU R25, [R1+0x9b4] ;  /* 0x0009b40001197983 */ /* 0x000ee40000300800 */
[----:B------:R-:W4:Y:S02]  /*69ea0*/  LDL.LU R26, [R1+0x9b8] ;  /* 0x0009b800011a7983 */ /* 0x000f240000300800 */
[----:B------:R-:W4:Y:S02]  /*69eb0*/  LDL.LU R27, [R1+0x9bc] ;  /* 0x0009bc00011b7983 */ /* 0x000f240000300800 */
[----:B----4-:R-:W-:Y:S01]  /*69ec0*/  STL.64 [R1+0x3358], R26 ;  /* 0x0033581a01007387 */ /* 0x010fe20000100a00 */
        /* <DEDUP_REMOVED lines=9> */
[----:B------:R-:W4:Y:S02]  /*69f60*/  LDL.LU R10, [R1+0x978] ;  /* 0x00097800010a7983 */ /* 0x000f240000300800 */
[----:B------:R-:W4:Y:S01]  /*69f70*/  LDL.LU R11, [R1+0x97c] ;  /* 0x00097c00010b7983 */ /* 0x000f220000300800 */
[----:B------:R-:W-:Y:S01]  /*69f80*/  HMMA.16816.F32.BF16 R12, R16, R20, R12 ;  /* 0x00000014100c723c */ /* 0x000fe2000004180c */
[----:B----4-:R-:W-:Y:S01]  /*69f90*/  STL.64 [R1+0x3300], R10 ;  /* 0x0033000a01007387 */ /* 0x010fe20000100a00 */
[----:B---3--:R0:W-:Y:S03]  /*69fa0*/  STL.64 [R1+0x32f8], R8 ;  /* 0x0032f80801007387 */ /* 0x0081e60000100a00 */
[----:B0-----:R-:W3:Y:S04]  /*69fb0*/  LDL.LU.64 R8, [R1+0x10] ;  /* 0x0000100001087983 */ /* 0x001ee80000300a00 */
[----:B---3--:R0:W-:Y:S04]  /*69fc0*/  STL.64 [R1+0x3320], R8 ;  /* 0x0033200801007387 */ /* 0x0081e80000100a00 */
[----:B0-----:R-:W3:Y:S01]  /*69fd0*/  LDL.LU R8, [R1+0x990] ;  /* 0x0009900001087983 */ /* 0x001ee20000300800 */
[----:B------:R-:W3:Y:S02]  /*69fe0*/  LDL.LU R9, [R1+0x994] ;  /* 0x0009940001097983 */ /* 0x000ee40000300800 */
[----:B------:R-:W3:Y:S02]  /*69ff0*/  LDL.LU R10, [R1+0x998] ;  /* 0x00099800010a7983 */ /* 0x000ee40000300800 */
[----:B------:R-:W3:Y:S05]  /*6a000*/  LDL.LU R11, [R1+0x99c] ;  /* 0x00099c00010b7983 */ /* 0x000eea0000300800 */
[----:B------:R-:W-:Y:S01]  /*6a010*/  STL.64 [R1+0x260], R12 ;  /* 0x0002600c01007387 */ /* 0x000fe20000100a00 */
[----:B------:R0:W-:Y:S03]  /*6a020*/  STL.64 [R1+0x268], R14 ;  /* 0x0002680e01007387 */ /* 0x0001e60000100a00 */
[----:B0-----:R-:W4:Y:S01]  /*6a030*/  LDL.LU.64 R14, [R1+0x3360] ;  /* 0x00336000010e7983 */ /* 0x001f220000300a00 */
[----:B------:R-:W-:-:S02]  /*6a040*/  IMAD.MOV.U32 R0, RZ, RZ, R20 ;  /* 0x000000ffff007224 */ /* 0x000fc400078e0014 */
[----:B------:R-:W-:Y:S02]  /*6a050*/  IMAD.MOV.U32 R2, RZ, RZ, R21 ;  /* 0x000000ffff027224 */ /* 0x000fe400078e0015 */
[----:B----4-:R-:W0:Y:S04]  /*6a060*/  LDSM.16.MT88.4 R20, [R14+0x1c000] ;  /* 0x01c000000e14783b */ /* 0x010e280000004200 */
[----:B0-----:R-:W-:Y:S01]  /*6a070*/  STL.64 [R1+0x3140], R22 ;  /* 0x0031401601007387 */ /* 0x001fe20000100a00 */
[----:B------:R0:W-:Y:S03]  /*6a080*/  STL.64 [R1+0x3138], R20 ;  /* 0x0031381401007387 */ /* 0x0001e60000100a00 */
[----:B0-----:R-:W4:Y:S01]  /*6a090*/  LDL.LU R20, [R1+0x5b0] ;  /* 0x0005b00001147983 */ /* 0x001f220000300800 */
[----:B------:R-:W4:Y:S02]  /*6a0a0*/  LDL.LU R21, [R1+0x5b4] ;  /* 0x0005b40001157983 */ /* 0x000f240000300800 */
[----:B------:R-:W3:Y:S02]  /*6a0b0*/  LDL.LU R22, [R1+0x5b8] ;  /* 0x0005b80001167983 */ /* 0x000ee40000300800 */
[----:B------:R-:W3:Y:S01]  /*6a0c0*/  LDL.LU R23, [R1+0x5bc] ;  /* 0x0005bc0001177983 */ /* 0x000ee20000300800 */
[C---:B--2---:R-:W-:Y:S01]  /*6a0d0*/  HMMA.16816.F32.BF16 R24, R16.reuse, R4, R24 ;  /* 0x000000041018723c */ /* 0x044fe20000041818 */
[----:B---3--:R-:W-:Y:S01]  /*6a0e0*/  STL.64 [R1+0x3150], R22 ;  /* 0x0031501601007387 */ /* 0x008fe20000100a00 */
[----:B----4-:R0:W-:Y:S03]  /*6a0f0*/  STL.64 [R1+0x3148], R20 ;  /* 0x0031481401007387 */ /* 0x0101e60000100a00 */
[----:B0-----:R-:W2:Y:S01]  /*6a100*/  LDL.LU R20, [R1] ;  /* 0x0000000001147983 */ /* 0x001ea20000300800 */
[----:B------:R-:W2:Y:S11]  /*6a110*/  LDL.LU R21, [R1+0x4] ;  /* 0x0000040001157983 */ /* 0x000eb60000300800 */
[----:B------:R-:W-:Y:S06]  /*6a120*/  @!UPT UIADD3 URZ, URZ, URZ, URZ ;  /* 0x0000003f3f3ff290 */ /* 0x000fec000fffe03f */
[----:B------:R-:W-:Y:S02]  /*6a130*/  STL.64 [R1+0x250], R24 ;  /* 0x0002501801007387 */ /* 0x000fe40000100a00 */
[----:B------:R0:W-:Y:S02]  /*6a140*/  STL.64 [R1+0x258], R26 ;  /* 0x0002581a01007387 */ /* 0x0001e40000100a00 */
[----:B------:R-:W-:Y:S02]  /*6a150*/  IMAD.MOV.U32 R23, RZ, RZ, R4 ;  /* 0x000000ffff177224 */ /* 0x000fe400078e0004 */
[----:B------:R-:W-:Y:S01]  /*6a160*/  IMAD.MOV.U32 R22, RZ, RZ, R5 ;  /* 0x000000ffff167224 */ /* 0x000fe200078e0005 */
[----:B0-----:R-:W3:Y:S01]  /*6a170*/  LDL.LU.64 R26, [R1+0x3358] ;  /* 0x00335800011a7983 */ /* 0x001ee20000300a00 */
[----:B------:R-:W3:Y:S02]  /*6a180*/  LDL.LU.64 R24, [R1+0x3350] ;  /* 0x0033500001187983 */ /* 0x000ee40000300a00 */
[----:B------:R-:W3:Y:S02]  /*6a190*/  LDL.LU.64 R4, [R1+0x3348] ;  /* 0x0033480001047983 */ /* 0x000ee40000300a00 */
[----:B---3--:R-:W-:Y:S01]  /*6a1a0*/  HMMA.16816.F32.BF16 R24, R16, R4, R24 ;  /* 0x000000041018723c */ /* 0x008fe20000041818 */
[----:B------:R-:W-:-:S02]  /*6a1b0*/  IMAD.MOV.U32 R12, RZ, RZ, R4 ;  /* 0x000000ffff0c7224 */ /* 0x000fc400078e0004 */
[----:B------:R-:W-:Y:S11]  /*6a1c0*/  IMAD.MOV.U32 R13, RZ, RZ, R5 ;  /* 0x000000ffff0d7224 */ /* 0x000ff600078e0005 */
[----:B------:R-:W-:Y:S09]  /*6a1d0*/  @!UPT UIADD3 URZ, URZ, URZ, URZ ;  /* 0x0000003f3f3ff290 */ /* 0x000ff2000fffe03f */
[----:B------:R0:W-:Y:S01]  /*6a1e0*/  STL.64 [R1+0x240], R24 ;  /* 0x0002401801007387 */ /* 0x0001e20000100a00 */
[----:B------:R-:W-:Y:S03]  /*6a1f0*/  STL.64 [R1+0x248], R26 ;  /* 0x0002481a01007387 */ /* 0x000fe60000100a00 */
[----:B0-----:R-:W3:Y:S01]  /*6a200*/  LDL.LU.64 R24, [R1+0x3340] ;  /* 0x0033400001187983 */ /* 0x001ee20000300a00 */
[----:B------:R-:W3:Y:S02]  /*6a210*/  LDL.LU.64 R6, [R1+0x3338] ;  /* 0x0033380001067983 */ /* 0x000ee40000300a00 */
        /* <DEDUP_REMOVED lines=43> */
[----:B---3--:R-:W-:Y:S11]  /*6a4d0*/  HMMA.16816.F32.BF16 R8, R16, R24, R8 ;  /* 0x000000181008723c */ /* 0x008ff60000041808 */
[----:B------:R-:W-:Y:S11]  /*6a4e0*/  @!UPT UIADD3 URZ, URZ, URZ, URZ ;  /* 0x0000003f3f3ff290 */ /* 0x000ff6000fffe03f */
[----:B------:R-:W-:Y:S01]  /*6a4f0*/  @!UPT UIADD3 URZ, URZ, URZ, URZ ;  /* 0x0000003f3f3ff290 */ /* 0x000fe2000fffe03f */
[----:B------:R-:W-:Y:S01]  /*6a500*/  STL.64 [R1+0x1f0], R8 ;  /* 0x0001f00801007387 */ /* 0x000fe20000100a00 */
[----:B------:R0:W-:Y:S03]  /*6a510*/  STL.64 [R1+0x1f8], R10 ;  /* 0x0001f80a01007387 */ /* 0x0001e60000100a00 */
[----:B0-----:R-:W3:Y:S01]  /*6a520*/  LDL.LU.64 R10, [R1+0x32d8] ;  /* 0x0032d800010a7983 */ /* 0x001ee20000300a00 */
[----:B------:R-:W4:Y:S02]  /*6a530*/  LDL.LU.64 R8, [R1+0x32d0] ;  /* 0x0032d00001087983 */ /* 0x000f240000300a00 */
[----:B------:R-:W3:Y:S02]  /*6a540*/  LDL.LU R6, [R1+0x32cc] ;  /* 0x0032cc0001067983 */ /* 0x000ee40000300800 */
[----:B------:R-:W3:Y:S01]  /*6a550*/  LDL.LU R7, [R1+0x32c8] ;  /* 0x0032c80001077983 */ /* 0x000ee20000300800 */
[----:B------:R-:W-:Y:S01]  /*6a560*/  STL.64 [R1+0x3198], R20 ;  /* 0x0031981401007387 */ /* 0x000fe20000100a00 */
[----:B--2---:R-:W-:Y:S02]  /*6a570*/  STL.64 [R1+0x3160], R26 ;  /* 0x0031601a01007387 */ /* 0x004fe40000100a00 */
[----:B------:R0:W-:Y:S02]  /*6a580*/  STL.64 [R1+0x3158], R24 ;  /* 0x0031581801007387 */ /* 0x0001e40000100a00 */
        /* <DEDUP_REMOVED lines=10> */
[----:B------:R-:W-:Y:S01]  /*6a630*/  IMAD.MOV.U32 R21, RZ, RZ, R13 ;  /* 0x000000ffff157224 */ /* 0x000fe200078e000d */
[----:B------:R-:W3:Y:S01]  /*6a640*/  LDL.LU R12, [R1+0x32bc] ;  /* 0x0032bc00010c7983 */ /* 0x000ee20000300800 */
[----:B------:R-:W3:Y:S03]  /*6a650*/  LDL.LU R13, [R1+0x32b8] ;  /* 0x0032b800010d7983 */ /* 0x000ee60000300800 */
[----:B------:R0:W-:Y:S02]  /*6a660*/  STL.64 [R1+0x31c8], R20 ;  /* 0x0031c81401007387 */ /* 0x0001e40000100a00 */
[----:B0-----:R-:W-:-:S02]  /*6a670*/  IMAD.MOV.U32 R20, RZ, RZ, R23 ;  /* 0x000000ffff147224 */ /* 0x001fc400078e0017 */
[----:B------:R-:W-:Y:S01]  /*6a680*/  IMAD.MOV.U32 R21, RZ, RZ, R22 ;  /* 0x000000ffff157224 */ /* 0x000fe200078e0016 */
[----:B--2---:R-:W-:Y:S01]  /*6a690*/  STL.64 [R1+0x3178], R26 ;  /* 0x0031781a01007387 */ /* 0x004fe20000100a00 */
[----:B------:R0:W-:Y:S03]  /*6a6a0*/  STL.64 [R1+0x3170], R24 ;  /* 0x0031701801007387 */ /* 0x0001e60000100a00 */
[----:B0-----:R-:W2:Y:S01]  /*6a6b0*/  LDL.LU R24, [R1+0x110] ;  /* 0x0001100001187983 */ /* 0x001ea20000300800 */
[----:B------:R-:W2:Y:S02]  /*6a6c0*/  LDL.LU R25, [R1+0x114] ;  /* 0x0001140001197983 */ /* 0x000ea40000300800 */
        /* <DEDUP_REMOVED lines=31> */
[----:B---3--:R-:W-:-:S02]  /*6a8c0*/  IMAD.MOV.U32 R20, RZ, RZ, R11 ;  /* 0x000000ffff147224 */ /* 0x008fc400078e000b */
[----:B------:R-:W-:-:S05]  /*6a8d0*/  IMAD.MOV.U32 R21, RZ, RZ, R10 ;  /* 0x000000ffff157224 */ /* 0x000fca00078e000a */
[----:B------:R-:W-:Y:S04]  /*6a8e0*/  STL.64 [R1+0x3238], R20 ;  /* 0x0032381401007387 */ /* 0x000fe80000100a00 */
[----:B--2---:R-:W-:Y:S01]  /*6a8f0*/  STL.64 [R1+0x31c0], R26 ;  /* 0x0031c01a01007387 */ /* 0x004fe20000100a00 */
[----:B------:R0:W-:Y:S03]  /*6a900*/  STL.64 [R1+0x31b8], R24 ;  /* 0x0031b81801007387 */ /* 0x0001e60000100a00 */
[----:B0-----:R-:W2:Y:S01]  /*6a910*/  LDL.LU R24, [R1+0x140] ;  /* 0x0001400001187983 */ /* 0x001ea20000300800 */
[----:B------:R-:W2:Y:S02]  /*6a920*/  LDL.LU R25, [R1+0x144] ;  /* 0x0001440001197983 */ /* 0x000ea40000300800 */
[----:B------:R-:W3:Y:S02]  /*6a930*/  LDL.LU R26, [R1+0x148] ;  /* 0x00014800011a7983 */ /* 0x000ee40000300800 */
[----:B------:R-:W3:Y:S02]  /*6a940*/  LDL.LU R27, [R1+0x14c] ;  /* 0x00014c00011b7983 */ /* 0x000ee40000300800 */
[----:B----4-:R-:W-:-:S02]  /*6a950*/  IMAD.MOV.U32 R20, RZ, RZ, R9 ;  /* 0x000000ffff147224 */ /* 0x010fc400078e0009 */
        /* <DEDUP_REMOVED lines=62> */
[----:B----4-:R-:W-:Y:S01]  /*6ad40*/  HMMA.16816.F32.BF16 R16, R16, R8, R4 ;  /* 0x000000081010723c */ /* 0x010fe20000041804 */
[----:B------:R-:W2:Y:S01]  /*6ad50*/  LDL.LU.64 R6, [R1+0x3290] ;  /* 0x0032900001067983 */ /* 0x000ea20000300a00 */
[----:B------:R-:W2:Y:S11]  /*6ad60*/  LDL.LU.64 R4, [R1+0x3288] ;  /* 0x0032880001047983 */ /* 0x000eb60000300a00 */
[----:B------:R-:W-:Y:S10]  /*6ad70*/  @!UPT UIADD3 URZ, URZ, URZ, URZ ;  /* 0x0000003f3f3ff290 */ /* 0x000ff4000fffe03f */
[----:B------:R0:W-:Y:S01]  /*6ad80*/  STL.64 [R1+0x1d0], R16 ;  /* 0x0001d01001007387 */ /* 0x0001e20000100a00 */
[----:B------:R-:W-:Y:S02]  /*6ad90*/  STL.64 [R1+0x1d8], R18 ;  /* 0x0001d81201007387 */ /* 0x000fe40000100a00 */
[----:B0-----:R-:W-:Y:S02]  /*6ada0*/  IMAD.MOV.U32 R16, RZ, RZ, R0 ;  /* 0x000000ffff107224 */ /* 0x001fe400078e0000 */
[----:B------:R-:W-:Y:S01]  /*6adb0*/  IMAD.MOV.U32 R17, RZ, RZ, R2 ;  /* 0x000000ffff117224 */ /* 0x000fe200078e0002 */
[----:B------:R-:W4:Y:S01]  /*6adc0*/  LDL.LU R0, [R1+0x3284] ;  /* 0x0032840001007983 */ /* 0x000f220000300800 */
[----:B------:R-:W3:Y:S01]  /*6add0*/  LDL.LU R2, [R1+0x3280] ;  /* 0x0032800001027983 */ /* 0x000ee20000300800 */
        /* <DEDUP_REMOVED lines=43> */
[C---:B--2---:R-:W-:Y:S01]  /*6b090*/  HMMA.16816.F32.BF16 R16, R4.reuse, R16, R20 ;  /* 0x000000100410723c */ /* 0x044fe20000041814 */
[----:B------:R-:W2:Y:S11]  /*6b0a0*/  LDL.LU.64 R20, [R1+0x31e0] ;  /* 0x0031e00001147983 */ /* 0x000eb60000300a00 */
[----:B------:R-:W-:Y:S11]  /*6b0b0*/  @!UPT UIADD3 URZ, URZ, URZ, URZ ;  /* 0x0000003f3f3ff290 */ /* 0x000ff6000fffe03f */
[----:B------:R-:W-:Y:S01]  /*6b0c0*/  STL.64 [R1+0x160], R16 ;  /* 0x0001601001007387 */ /* 0x000fe20000100a00 */
[----:B------:R-:W-:Y:S02]  /*6b0d0*/  STL.64 [R1+0x168], R18 ;  /* 0x0001681201007387 */ /* 0x000fe40000100a00 */
[----:B------:R-:W0:Y:S02]  /*6b0e0*/  LDSM.16.MT88.4 R16, [R14+0x1c080] ;  /* 0x01c080000e10783b */ /* 0x000e240000004200 */
[----:B0-----:R-:W-:Y:S02]  /*6b0f0*/  STL.64 [R1+0x3028], R18 ;  /* 0x0030281201007387 */ /* 0x001fe40000100a00 */
[----:B------:R0:W-:Y:S02]  /*6b100*/  STL.64 [R1+0x3020], R16 ;  /* 0x0030201001007387 */ /* 0x0001e40000100a00 */
[----:B0-----:R-:W3:Y:S01]  /*6b110*/  LDL.LU R16, [R1+0x5a0] ;  /* 0x0005a00001107983 */ /* 0x001ee20000300800 */
        /* <DEDUP_REMOVED lines=42> */
[----:B0-----:R-:W2:Y:S01]  /*6b3c0*/  LDL.LU.64 R22, [R1+0x3150] ;  /* 0x0031500001167983 */ /* 0x001ea20000300a00 */
[----:B------:R-:W2:Y:S02]  /*6b3d0*/  LDL.LU.64 R20, [R1+0x3148] ;  /* 0x0031480001147983 */ /* 0x000ea40000300a00 */
[----:B---3--:R-:W-:Y:S02]  /*6b3e0*/  IMAD.MOV.U32 R18, RZ, RZ, R2 ;  /* 0x000000ffff127224 */ /* 0x008fe400078e0002 */
[----:B----4-:R-:W-:-:S07]  /*6b3f0*/  IMAD.MOV.U32 R19, RZ, RZ, R0 ;  /* 0x000000ffff137224 */ /* 0x010fce00078e0000 */
[C---:B------:R-:W-:Y:S08]  /*6b400*/  HMMA.16816.F32.BF16 R16, R4.reuse, R12, R16 ;  /* 0x0000000c0410723c */ /* 0x040ff00000041810 */
        /* <DEDUP_REMOVED lines=8> */
[----:B------:R-:W-:Y:S01]  /*6b490*/  STL.64 [R1+0xe0], R16 ;  /* 0x0000e01001007387 */ /* 0x000fe20000100a00 */
[----:B0-----:R-:W3:Y:S04]  /*6b4a0*/  LDL.64 R26, [R1+0x78] ;  /* 0x00007800011a7983 */ /* 0x001ee80000100a00 */
[----:B---3--:R0:W-:Y:S01]  /*6b4b0*/  STL.64 [R1+0x30e0], R26 ;  /* 0x0030e01a01007387 */ /* 0x0081e20000100a00 */
[----:B------:R-:W3:Y:S02]  /*6b4c0*/  LDL.LU R24, [R1+0x560] ;  /* 0x0005600001187983 */ /* 0x000ee40000300800 */
[----:B------:R-:W3:Y:S01]  /*6b4d0*/  LDL.LU R25, [R1+0x564] ;  /* 0x0005640001197983 */ /* 0x000ee20000300800 */
[----:B0-----:R-:W4:Y:S01]  /*6b4e0*/  LDL.LU R26, [R1+0x568] ;  /* 0x00056800011a7983 */ /* 0x001f220000300800 */
[----:B------:R-:W-:-:S02]  /*6b4f0*/  IMAD.MOV.U32 R27, RZ, RZ, R3 ;  /* 0x000000ffff1b7224 */ /* 0x000fc400078e0003 */
[----:B------:R-:W2:Y:S03]  /*6b500*/  LDL.LU R3, [R1+0x3130] ;  /* 0x0031300001037983 */ /* 0x000ea60000300800 */
[----:B----4-:R0:W-:Y:S01]  /*6b510*/  STL.64 [R1+0x30f0], R26 ;  /* 0x0030f01a01007387 */ /* 0x0101e20000100a00 */
[----:B---3--:R-:W-:Y:S03]  /*6b520*/  STL.64 [R1+0x30e8], R24 ;  /* 0x0030e81801007387 */ /* 0x008fe60000100a00 */
[----:B0-----:R-:W3:Y:S04]  /*6b530*/  LDL R26, [R1+0xa8] ;  /* 0x0000a800011a7983 */ /* 0x001ee80000100800 */
[----:B------:R-:W3:Y:S01]  /*6b540*/  LDL R27, [R1+0xac] ;  /* 0x0000ac00011b7983 */ /* 0x000ee20000100800 */
[----:B------:R-:W4:Y:S02]  /*6b550*/  LDL.LU R16, [R1+0x590] ;  /* 0x0005900001107983 */ /* 0x000f240000300800 */
[----:B------:R-:W-:-:S02]  /*6b560*/  IMAD.MOV.U32 R0, RZ, RZ, R18 ;  /* 0x000000ffff007224 */ /* 0x000fc400078e0012 */
[----:B------:R-:W4:Y:S02]  /*6b570*/  LDL.LU R17, [R1+0x594] ;  /* 0x0005940001117983 */ /* 0x000f240000300800 */
[----:B------:R-:W-:Y:S01]  /*6b580*/  IMAD.MOV.U32 R2, RZ, RZ, R19 ;  /* 0x000000ffff027224 */ /* 0x000fe200078e0013 */
[----:B------:R-:W4:Y:S01]  /*6b590*/  LDL.LU R18, [R1+0x598] ;  /* 0x0005980001127983 */ /* 0x000f220000300800 */
[----:B------:R-:W4:Y:S03]  /*6b5a0*/  LDL.LU R19, [R1+0x59c] ;  /* 0x00059c0001137983 */ /* 0x000f260000300800 */
[----:B---3--:R0:W-:Y:S04]  /*6b5b0*/  STL.64 [R1+0x3100], R26 ;  /* 0x0031001a01007387 */ /* 0x0081e80000100a00 */
[----:B0-----:R-:W3:Y:S04]  /*6b5c0*/  LDL.64 R26, [R1+0xb8] ;  /* 0x0000b800011a7983 */ /* 0x001ee80000100a00 */
[----:B---3--:R0:W-:Y:S01]  /*6b5d0*/  STL.64 [R1+0x3118], R26 ;  /* 0x0031181a01007387 */ /* 0x0081e20000100a00 */
[----:B------:R-:W3:Y:S02]  /*6b5e0*/  LDL.LU R24, [R1+0xd0] ;  /* 0x0000d00001187983 */ /* 0x000ee40000300800 */
[----:B------:R-:W3:Y:S01]  /*6b5f0*/  LDL.LU R25, [R1+0xd4] ;  /* 0x0000d40001197983 */ /* 0x000ee20000300800 */
[----:B0-----:R-:W3:Y:S01]  /*6b600*/  LDL.LU R26, [R1+0xd8] ;  /* 0x0000d800011a7983 */ /* 0x001ee20000300800 */
[----:B------:R-:W3:Y:S02]  /*6b610*/  LDL.LU R27, [R1+0xdc] ;  /* 0x0000dc00011b7983 */ /* 0x000ee40000300800 */
[----:B------:R-:W2:Y:S02]  /*6b620*/  LDL R13, [R1+0x9d0] ;  /* 0x0009d000010d7983 */ /* 0x000ea40000100800 */
[----:B------:R-:W-:Y:S01]  /*6b630*/  STL [R1+0x30fc], R15 ;  /* 0x0030fc0f01007387 */ /* 0x000fe20000100800 */
[----:B--2---:R0:W-:Y:S01]  /*6b640*/  STL [R1+0x30f8], R13 ;  /* 0x0030f80d01007387 */ /* 0x0041e20000100800 */
[----:B------:R-:W2:Y:S03]  /*6b650*/  LDL.LU R12, [R1+0x570] ;  /* 0x00057000010c7983 */ /* 0x000ea60000300800 */
        /* <DEDUP_REMOVED lines=8> */
[----:B------:R-:W-:Y:S01]  /*6b6e0*/  IMAD.MOV.U32 R15, RZ, RZ, R3 ;  /* 0x000000ffff0f7224 */ /* 0x000fe200078e0003 */
[----:B---3--:R-:W-:Y:S04]  /*6b6f0*/  HMMA.16816.F32.BF16 R4, R4, R8, R24 ;  /* 0x000000080404723c */ /* 0x008fe80000041818 */
[----:B--2---:R0:W-:Y:S01]  /*6b700*/  STL.64 [R1+0x3128], R14 ;  /* 0x0031280e01007387 */ /* 0x0041e20000100a00 */
[----:B------:R-:W-:Y:S03]  /*6b710*/  STL.64 [R1+0x3120], R12 ;  /* 0x0031200c01007387 */ /* 0x000fe60000100a00 */
[----:B0-----:R-:W4:Y:S01]  /*6b720*/  LDL.64 R14, [R1+0xc8] ;  /* 0x0000c800010e7983 */ /* 0x001f220000100a00 */
[----:B------:R-:W-:Y:S02]  /*6b730*/  STL [R1+0x28dc], R2 ;  /* 0x0028dc0201007387 */ /* 0x000fe40000100800 */
[----:B------:R-:W-:Y:S11]  /*6b740*/  STL [R1+0x28d8], R0 ;  /* 0x0028d80001007387 */ /* 0x000ff60000100800 */
[----:B------:R-:W-:Y:S01]  /*6b750*/  @!UPT UIADD3 URZ, URZ, URZ, URZ ;  /* 0x0000003f3f3ff290 */ /* 0x000fe2000fffe03f */
[----:B------:R0:W-:Y:S01]  /*6b760*/  STL.64 [R1+0xd0], R4 ;  /* 0x0000d00401007387 */ /* 0x0001e20000100a00 */
[----:B------:R-:W-:Y:S01]  /*6b770*/  STL [R1+0xd8], R6 ;  /* 0x0000d80601007387 */ /* 0x000fe20000100800 */
[----:B------:R-:W-:-:S03]  /*6b780*/  IMAD.MOV.U32 R3, RZ, RZ, R7 ;  /* 0x000000ffff037224 */ /* 0x000fc600078e0007 */
[----:B0-----:R-:W2:Y:S01]  /*6b790*/  LDL.LU R4, [R1+0x540] ;  /* 0x0005400001047983 */ /* 0x001ea20000300800 */
[----:B------:R-:W2:Y:S02]  /*6b7a0*/  LDL.LU R5, [R1+0x544] ;  /* 0x0005440001057983 */ /* 0x000ea40000300800 */
[----:B------:R0:W-:Y:S02]  /*6b7b0*/  STL.64 [R1+0x30c8], R10 ;  /* 0x0030c80a01007387 */ /* 0x0001e40000100a00 */
[----:B0-----:R-:W3:Y:S01]  /*6b7c0*/  LDL.64 R10, [R1+0x88] ;  /* 0x00008800010a7983 */ /* 0x001ee20000100a00 */
[----:B------:R-:W-:Y:S01]  /*6b7d0*/  STL [R1+0x28f0], R3 ;  /* 0x0028f00301007387 */ /* 0x000fe20000100800 */
[----:B----4-:R-:W-:Y:S07]  /*6b7e0*/  HMMA.16816.F32.BF16 R24, R20, R14, R16 ;  /* 0x0000000e1418723c */ /* 0x010fee0000041810 */
[----:B------:R-:W-:-:S02]  /*6b7f0*/  IMAD.MOV.U32 R17, RZ, RZ, R14 ;  /* 0x000000ffff117224 */ /* 0x000fc400078e000e */
[----:B------:R-:W-:Y:S02]  /*6b800*/  IMAD.MOV.U32 R16, RZ, RZ, R15 ;  /* 0x000000ffff107224 */ /* 0x000fe400078e000f */
[----:B------:R-:W4:Y:S01]  /*6b810*/  LDL.LU.64 R14, [R1+0x3128] ;  /* 0x00312800010e7983 */ /* 0x000f220000300a00 */
[----:B------:R-:W4:Y:S11]  /*6b820*/  LDL.LU.64 R12, [R1+0x3120] ;  /* 0x00312000010c7983 */ /* 0x000f360000300a00 */
[----:B------:R-:W-:Y:S01]  /*6b830*/  STL.64 [R1+0xf90], R24 ;  /* 0x000f901801007387 */ /* 0x000fe20000100a00 */
[----:B------:R0:W-:Y:S03]  /*6b840*/  STL.64 [R1+0xf98], R26 ;  /* 0x000f981a01007387 */ /* 0x0001e60000100a00 */
[----:B0-----:R-:W4:Y:S01]  /*6b850*/  LDL.LU.64 R26, [R1+0x3118] ;  /* 0x00311800011a7983 */ /* 0x001f220000300a00 */
[----:B------:R-:W-:-:S02]  /*6b860*/  IMAD.MOV.U32 R7, RZ, RZ, R28 ;  /* 0x000000ffff077224 */ /* 0x000fc400078e001c */
[----:B------:R-:W-:Y:S02]  /*6b870*/  IMAD.MOV.U32 R6, RZ, RZ, R29 ;  /* 0x000000ffff067224 */ /* 0x000fe400078e001d */
[----:B------:R-:W-:Y:S02]  /*6b880*/  IMAD.MOV.U32 R28, RZ, RZ, R24 ;  /* 0x000000ffff1c7224 */ /* 0x000fe400078e0018 */
[----:B------:R-:W-:-:S03]  /*6b890*/  IMAD.MOV.U32 R29, RZ, RZ, R25 ;  /* 0x000000ffff1d7224 */ /* 0x000fc600078e0019 */
[----:B------:R-:W-:Y:S02]  /*6b8a0*/  STL [R1+0x25f0], R28 ;  /* 0x0025f01c01007387 */ /* 0x000fe40000100800 */
[----:B------:R-:W-:Y:S01]  /*6b8b0*/  STL [R1+0x25ec], R29 ;  /* 0x0025ec1d01007387 */ /* 0x000fe20000100800 */
[C---:B----4-:R-:W-:Y:S01]  /*6b8c0*/  HMMA.16816.F32.BF16 R12, R20.reuse, R26, R12 ;  /* 0x0000001a140c723c */ /* 0x050fe2000004180c */
[----:B------:R-:W-:Y:S02]  /*6b8d0*/  IMAD.MOV.U32 R19, RZ, RZ, R26 ;  /* 0x000000ffff137224 */ /* 0x000fe400078e001a */
[----:B------:R-:W-:Y:S11]  /*6b8e0*/  IMAD.MOV.U32 R18, RZ, RZ, R27 ;  /* 0x000000ffff127224 */ /* 0x000ff600078e001b */
[----:B------:R-:W-:Y:S09]  /*6b8f0*/  @!UPT UIADD3 URZ, URZ, URZ, URZ ;  /* 0x0000003f3f3ff290 */ /* 0x000ff2000fffe03f */
[----:B------:R-:W-:Y:S01]  /*6b900*/  STL.64 [R1+0xf80], R12 ;  /* 0x000f800c01007387 */ /* 0x000fe20000100a00 */
[----:B------:R0:W-:Y:S03]  /*6b910*/  STL.64 [R1+0xf88], R14 ;  /* 0x000f880e01007387 */ /* 0x0001e60000100a00 */
[----:B0-----:R-:W4:Y:S01]  /*6b920*/  LDL.LU.64 R14, [R1+0x3110] ;  /* 0x00311000010e7983 */ /* 0x001f220000300a00 */
[----:B------:R-:W4:Y:S02]  /*6b930*/  LDL.LU.64 R12, [R1+0x3108] ;  /* 0x00310800010c7983 */ /* 0x000f240000300a00 */
[----:B------:R-:W4:Y:S02]  /*6b940*/  LDL.LU.64 R26, [R1+0x3100] ;  /* 0x00310000011a7983 */ /* 0x000f240000300a00 */
[----:B------:R0:W-:Y:S01]  /*6b950*/  STL.64 [R1+0x3060], R18 ;  /* 0x0030601201007387 */ /* 0x0001e20000100a00 */
[----:B------:R-:W-:Y:S04]  /*6b960*/  STL.64 [R1+0x3058], R16 ;  /* 0x0030581001007387 */ /* 0x000fe80000100a00 */
[----:B0-----:R-:W2:Y:S01]  /*6b970*/  LDL.64 R18, [R1+0x8] ;  /* 0x0000080001127983 */ /* 0x001ea20000100a00 */
[C---:B----4-:R-:W-:Y:S03]  /*6b980*/  HMMA.16816.F32.BF16 R24, R20.reuse, R26, R12 ;  /* 0x0000001a1418723c */ /* 0x050fe6000004180c */
[----:B--2---:R0:W-:Y:S04]  /*6b990*/  STL.64 [R1+0x3078], R18 ;  /* 0x0030781201007387 */ /* 0x0041e80000100a00 */
[----:B0-----:R-:W2:Y:S04]  /*6b9a0*/  LDL R18, [R1+0x98] ;  /* 0x0000980001127983 */ /* 0x001ea80000100800 */
[----:B------:R-:W2:Y:S01]  /*6b9b0*/  LDL R19, [R1+0x9c] ;  /* 0x00009c0001137983 */ /* 0x000ea20000100800 */
[----:B------:R-:W4:Y:S02]  /*6b9c0*/  LDL.LU R15, [R1+0x30fc] ;  /* 0x0030fc00010f7983 */ /* 0x000f240000300800 */
[----:B------:R-:W2:Y:S09]  /*6b9d0*/  LDL.LU R13, [R1+0x30f8] ;  /* 0x0030f800010d7983 */ /* 0x000eb20000300800 */
[----:B------:R-:W-:Y:S01]  /*6b9e0*/  STL.64 [R1+0xf70], R24 ;  /* 0x000f701801007387 */ /* 0x000fe20000100a00 */
[----:B------:R0:W-:Y:S04]  /*6b9f0*/  STL.64 [R1+0xf78], R26 ;  /* 0x000f781a01007387 */ /* 0x0001e80000100a00 */
[----:B0-----:R-:W2:Y:S01]  /*6ba00*/  LDL.LU.64 R26, [R1+0x30f0] ;  /* 0x0030f000011a7983 */ /* 0x001ea20000300a00 */
[----:B------:R-:W2:Y:S02]  /*6ba10*/  LDL.LU.64 R24, [R1+0x30e8] ;  /* 0x0030e80001187983 */ /* 0x000ea40000300a00 */
[C---:B--2---:R-:W-:Y:S01]  /*6ba20*/  HMMA.16816.F32.BF16 R16, R20.reuse, R18, R24 ;  /* 0x000000121410723c */ /* 0x044fe20000041818 */
[----:B------:R-:W2:Y:S11]  /*6ba30*/  LDL.LU.64 R26, [R1+0x30e0] ;  /* 0x0030e000011a7983 */ /* 0x000eb60000300a00 */
[----:B------:R-:W-:Y:S11]  /*6ba40*/  @!UPT UIADD3 URZ, URZ, URZ, URZ ;  /* 0x0000003f3f3ff290 */ /* 0x000ff6000fffe03f */
[----:B------:R-:W-:Y:S01]  /*6ba50*/  STL.64 [R1+0xf60], R16 ;  /* 0x000f601001007387 */ /* 0x000fe20000100a00 */
[----:B------:R0:W-:Y:S03]  /*6ba60*/  STL.64 [R1+0xf68], R18 ;  /* 0x000f681201007387 */ /* 0x0001e60000100a00 */
[----:B0-----:R-:W2:Y:S04]  /*6ba70*/  LDL.64 R18, [R1+0x18] ;  /* 0x0000180001127983 */ /* 0x001ea80000100a00 */
[----:B--2---:R0:W-:Y:S01]  /*6ba80*/  STL.64 [R1+0x3080], R18 ;  /* 0x0030801201007387 */ /* 0x0041e20000100a00 */
[----:B------:R-:W3:Y:S02]  /*6ba90*/  LDL.LU R16, [R1+0x550] ;  /* 0x0005500001107983 */ /* 0x000ee40000300800 */
[----:B------:R-:W3:Y:S01]  /*6baa0*/  LDL.LU R17, [R1+0x554] ;  /* 0x0005540001117983 */ /* 0x000ee20000300800 */
[----:B0-----:R-:W3:Y:S01]  /*6bab0*/  LDL.LU R18, [R1+0x558] ;  /* 0x0005580001127983 */ /* 0x001ee20000300800 */
[----:B------:R-:W3:Y:S02]  /*6bac0*/  LDL.LU R19, [R1+0x55c] ;  /* 0x00055c0001137983 */ /* 0x000ee40000300800 */
[C---:B---3--:R-:W-:Y:S11]  /*6bad0*/  HMMA.16816.F32.BF16 R16, R20.reuse, R10, R16 ;  /* 0x0000000a1410723c */ /* 0x048ff60000041810 */
[----:B------:R-:W-:Y:S11]  /*6bae0*/  @!UPT UIADD3 URZ, URZ, URZ, URZ ;  /* 0x0000003f3f3ff290 */ /* 0x000ff6000fffe03f */
[----:B------:R-:W-:Y:S01]  /*6baf0*/  @!UPT UIADD3 URZ, URZ, URZ, URZ ;  /* 0x0000003f3f3ff290 */ /* 0x000fe2000fffe03f */
[----:B------:R-:W-:Y:S01]  /*6bb00*/  STL.64 [R1+0xdc0], R16 ;  /* 0x000dc01001007387 */ /* 0x000fe20000100a00 */
[----:B------:R0:W-:Y:S03]  /*6bb10*/  STL.64 [R1+0xdc8], R18 ;  /* 0x000dc81201007387 */ /* 0x0001e60000100a00 */
[----:B0-----:R-:W2:Y:S04]  /*6bb20*/  LDL R18, [R1+0x28] ;  /* 0x0000280001127983 */ /* 0x001ea80000100800 */
[----:B------:R-:W2:Y:S01]  /*6bb30*/  LDL R19, [R1+0x2c] ;  /* 0x00002c0001137983 */ /* 0x000ea20000100800 */
[----:B------:R-:W-:Y:S01]  /*6bb40*/  HMMA.16816.F32.BF16 R4, R20, R26, R4 ;  /* 0x0000001a1404723c */ /* 0x000fe20000041804 */
[----:B------:R-:W-:-:S02]  /*6bb50*/  IMAD.MOV.U32 R28, RZ, RZ, R26 ;  /* 0x000000ffff1c7224 */ /* 0x000fc400078e001a */
[----:B------:R-:W-:Y:S02]  /*6bb60*/  IMAD.MOV.U32 R3, RZ, RZ, R27 ;  /* 0x000000ffff037224 */ /* 0x000fe400078e001b */
[----:B------:R-:W-:Y:S02]  /*6bb70*/  IMAD.MOV.U32 R14, RZ, RZ, R10 ;  /* 0x000000ffff0e7224 */ /* 0x000fe400078e000a */
[----:B------:R-:W-:Y:S01]  /*6bb80*/  IMAD.MOV.U32 R12, RZ, RZ, R11 ;  /* 0x000000ffff0c7224 */ /* 0x000fe200078e000b */
[----:B--2---:R-:W-:Y:S11]  /*6bb90*/  STL.64 [R1+0x3098], R18 ;  /* 0x0030981201007387 */ /* 0x004ff60000100a00 */
[----:B------:R-:W-:Y:S04]  /*6bba0*/  @!UPT UIADD3 URZ, URZ, URZ, URZ ;  /* 0x0000003f3f3ff290 */ /* 0x000fe8000fffe03f */
[----:B------:R-:W-:Y:S02]  /*6bbb0*/  STL.64 [R1+0xd90], R4 ;  /* 0x000d900401007387 */ /* 0x000fe40000100a00 */
[----:B------:R-:W-:Y:S02]  /*6bbc0*/  STL.64 [R1+0xd98], R6 ;  /* 0x000d980601007387 */ /* 0x000fe40000100a00 */
[----:B------:R-:W2:Y:S01]  /*6bbd0*/  LDL.LU R24, [R1+0x8b0] ;  /* 0x0008b00001187983 */ /* 0x000ea20000300800 */
[----:B------:R-:W2:Y:S01]  /*6bbe0*/  LDL.LU R25, [R1+0x8b4] ;  /* 0x0008b40001197983 */ /* 0x000ea20000300800 */
[----:B------:R-:W3:Y:S02]  /*6bbf0*/  LDL.LU R26, [R1+0x8b8] ;  /* 0x0008b800011a7983 */ /* 0x000ee40000300800 */
[----:B------:R-:W3:Y:S02]  /*6bc00*/  LDL.LU R27, [R1+0x8bc] ;  /* 0x0008bc00011b7983 */ /* 0x000ee40000300800 */
[----:B------:R-:W2:Y:S01]  /*6bc10*/  LDL.LU R8, [R1+0x8d0] ;  /* 0x0008d00001087983 */ /* 0x000ea20000300800 */
[----:B------:R-:W2:Y:S01]  /*6bc20*/  LDL.LU R9, [R1+0x8d4] ;  /* 0x0008d40001097983 */ /* 0x000ea20000300800 */
[----:B------:R-:W2:Y:S02]  /*6bc30*/  LDL.LU R10, [R1+0x8d8] ;  /* 0x0008d800010a7983 */ /* 0x000ea40000300800 */
[----:B------:R-:W2:Y:S01]  /*6bc40*/  LDL.LU R11, [R1+0x8dc] ;  /* 0x0008dc00010b7983 */ /* 0x000ea20000300800 */
[----:B------:R-:W0:Y:S04]  /*6bc50*/  LDSM.16.MT88.4 R4, [R13+0x1c100] ;  /* 0x01c100000d04783b */ /* 0x000e280000004200 */
[----:B--2---:R-:W-:Y:S01]  /*6bc60*/  STL.64 [R1+0x30d8], R10 ;  /* 0x0030d80a01007387 */ /* 0x004fe20000100a00 */
[----:B------:R1:W-:Y:S03]  /*6bc70*/  STL.64 [R1+0x30d0], R8 ;  /* 0x0030d00801007387 */ /* 0x0003e60000100a00 */
[----:B-1----:R-:W2:Y:S01]  /*6bc80*/  LDL.LU R8, [R1+0x8e0] ;  /* 0x0008e00001087983 */ /* 0x002ea20000300800 */
[----:B------:R-:W2:Y:S02]  /*6bc90*/  LDL.LU R9, [R1+0x8e4] ;  /* 0x0008e40001097983 */ /* 0x000ea40000300800 */
[----:B------:R-:W2:Y:S02]  /*6bca0*/  LDL.LU R10, [R1+0x8e8] ;  /* 0x0008e800010a7983 */ /* 0x000ea40000300800 */
[----:B------:R-:W2:Y:S01]  /*6bcb0*/  LDL.LU R11, [R1+0x8ec] ;  /* 0x0008ec00010b7983 */ /* 0x000ea20000300800 */
[----:B---3--:R1:W-:Y:S01]  /*6bcc0*/  STL.64 [R1+0x30b0], R26 ;  /* 0x0030b01a01007387 */ /* 0x0083e20000100a00 */
[----:B------:R-:W-:Y:S03]  /*6bcd0*/  STL.64 [R1+0x30a8], R24 ;  /* 0x0030a81801007387 */ /* 0x000fe60000100a00 */
[----:B-1----:R-:W3:Y:S04]  /*6bce0*/  LDL.64 R26, [R1+0x48] ;  /* 0x00004800011a7983 */ /* 0x002ee80000100a00 */
[----:B---3--:R1:W-:Y:S01]  /*6bcf0*/  STL.64 [R1+0x30c0], R26 ;  /* 0x0030c01a01007387 */ /* 0x0083e20000100a00 */
[----:B------:R-:W3:Y:S03]  /*6bd00*/  LDL.64 R18, [R1+0x38] ;  /* 0x0000380001127983 */ /* 0x000ee60000100a00 */
[----:B-1----:R-:W2:Y:S04]  /*6bd10*/  LDL.64 R26, [R1+0x58] ;  /* 0x00005800011a7983 */ /* 0x002ea80000100a00 */
[----:B---3--:R1:W-:Y:S01]  /*6bd20*/  STL.64 [R1+0x30b8], R18 ;  /* 0x0030b81201007387 */ /* 0x0083e20000100a00 */
[----:B------:R-:W3:Y:S02]  /*6bd30*/  LDL.LU R16, [R1+0x8c0] ;  /* 0x0008c00001107983 */ /* 0x000ee40000300800 */
[----:B------:R-:W3:Y:S01]  /*6bd40*/  LDL.LU R17, [R1+0x8c4] ;  /* 0x0008c40001117983 */ /* 0x000ee20000300800 */
[----:B-1----:R-:W3:Y:S01]  /*6bd50*/  LDL.LU R18, [R1+0x8c8] ;  /* 0x0008c80001127983 */ /* 0x002ee20000300800 */
[----:B------:R-:W3:Y:S02]  /*6bd60*/  LDL.LU R19, [R1+0x8cc] ;  /* 0x0008cc0001137983 */ /* 0x000ee40000300800 */
[----:B----4-:R-:W-:Y:S02]  /*6bd70*/  STL.64 [R1+0x3070], R14 ;  /* 0x0030700e01007387 */ /* 0x010fe40000100a00 */
[----:B------:R1:W-:Y:S02]  /*6bd80*/  STL.64 [R1+0x3068], R12 ;  /* 0x0030680c01007387 */ /* 0x0003e40000100a00 */
[----:B-1----:R-:W4:Y:S01]  /*6bd90*/  LDL.LU R12, [R1+0x880] ;  /* 0x00088000010c7983 */ /* 0x002f220000300800 */
[----:B------:R-:W4:Y:S02]  /*6bda0*/  LDL.LU R13, [R1+0x884] ;  /* 0x00088400010d7983 */ /* 0x000f240000300800 */
[----:B------:R-:W2:Y:S02]  /*6bdb0*/  LDL.LU R14, [R1+0x888] ;  /* 0x00088800010e7983 */ /* 0x000ea40000300800 */
[----:B------:R-:W2:Y:S02]  /*6bdc0*/  LDL.LU R15, [R1+0x88c] ;  /* 0x00088c00010f7983 */ /* 0x000ea40000300800 */
[----:B--2---:R-:W-:Y:S01]  /*6bdd0*/  STL.64 [R1+0x3090], R14 ;  /* 0x0030900e01007387 */ /* 0x004fe20000100a00 */
[----:B----4-:R1:W-:Y:S03]  /*6bde0*/  STL.64 [R1+0x3088], R12 ;  /* 0x0030880c01007387 */ /* 0x0103e60000100a00 */
[----:B-1----:R-:W2:Y:S01]  /*6bdf0*/  LDL.LU R12, [R1+0x8a0] ;  /* 0x0008a000010c7983 */ /* 0x002ea20000300800 */
[----:B------:R-:W2:Y:S02]  /*6be00*/  LDL.LU R13, [R1+0x8a4] ;  /* 0x0008a400010d7983 */ /* 0x000ea40000300800 */
[----:B------:R-:W2:Y:S02]  /*6be10*/  LDL.LU R14, [R1+0x8a8] ;  /* 0x0008a800010e7983 */ /* 0x000ea40000300800 */
[----:B------:R-:W2:Y:S01]  /*6be20*/  LDL.LU R15, [R1+0x8ac] ;  /* 0x0008ac00010f7983 */ /* 0x000ea20000300800 */
[----:B0-----:R0:W-:Y:S01]  /*6be30*/  STL.64 [R1+0x2ee8], R6 ;  /* 0x002ee80601007387 */ /* 0x0011e20000100a00 */
[----:B------:R-:W-:Y:S03]  /*6be40*/  STL.64 [R1+0x2ee0], R4 ;  /* 0x002ee00401007387 */ /* 0x000fe60000100a00 */
[----:B0-----:R-:W4:Y:S04]  /*6be50*/  LDL R6, [R1+0x68] ;  /* 0x0000680001067983 */ /* 0x001f280000100800 */
[----:B------:R-:W4:Y:S02]  /*6be60*/  LDL R7, [R1+0x6c] ;  /* 0x00006c0001077983 */ /* 0x000f240000100800 */
[C---:B----4-:R-:W-:Y:S11]  /*6be70*/  HMMA.16816.F32.BF16 R8, R20.reuse, R6, R8 ;  /* 0x000000061408723c */ /* 0x050ff60000041808 */
[----:B------:R-:W-:Y:S11]  /*6be80*/  @!UPT UIADD3 URZ, URZ, URZ, URZ ;  /* 0x0000003f3f3ff290 */ /* 0x000ff6000fffe03f */
[----:B------:R-:W-:Y:S01]  /*6be90*/  @!UPT UIADD3 URZ, URZ, URZ, URZ ;  /* 0x0000003f3f3ff290 */ /* 0x000fe2000fffe03f */
[----:B------:R-:W-:Y:S01]  /*6bea0*/  STL.64 [R1+0xdb0], R8 ;  /* 0x000db00801007387 */ /* 0x000fe20000100a00 */
[----:B------:R0:W-:Y:S03]  /*6beb0*/  STL.64 [R1+0xdb8], R10 ;  /* 0x000db80a01007387 */ /* 0x0001e60000100a00 */
[----:B0-----:R-:W4:Y:S01]  /*6bec0*/  LDL.LU.64 R10, [R1+0x30d8] ;  /* 0x0030d800010a7983 */ /* 0x001f220000300a00 */
[----:B------:R-:W4:Y:S02]  /*6bed0*/  LDL.LU.64 R8, [R1+0x30d0] ;  /* 0x0030d00001087983 */ /* 0x000f240000300a00 */
[----:B------:R0:W-:Y:S02]  /*6bee0*/  STL [R1+0x2f94], R6 ;  /* 0x002f940601007387 */ /* 0x0001e40000100800 */
[----:B------:R1:W-:Y:S01]  /*6bef0*/  STL [R1+0x2f90], R7 ;  /* 0x002f900701007387 */ /* 0x0003e20000100800 */
[----:B------:R-:W2:Y:S01]  /*6bf00*/  LDL.LU R4, [R1+0x890] ;  /* 0x0008900001047983 */ /* 0x000ea20000300800 */
[----:B------:R-:W2:Y:S03]  /*6bf10*/  LDL.LU R5, [R1+0x894] ;  /* 0x0008940001057983 */ /* 0x000ea60000300800 */
[----:B0-----:R-:W2:Y:S01]  /*6bf20*/  LDL.LU R6, [R1+0x898] ;  /* 0x0008980001067983 */ /* 0x001ea20000300800 */
[----:B-1----:R-:W2:Y:S01]  /*6bf30*/  LDL.LU R7, [R1+0x89c] ;  /* 0x00089c0001077983 */ /* 0x002ea20000300800 */
        /* <DEDUP_REMOVED lines=36> */
[----:B------:R-:W-:Y:S11]  /*6c180*/  IMAD.MOV.U32 R29, RZ, RZ, R19 ;  /* 0x000000ffff1d7224 */ /* 0x000ff600078e0013 */
[----:B------:R-:W-:Y:S11]  /*6c190*/  @!UPT UIADD3 URZ, URZ, URZ, URZ ;  /* 0x0000003f3f3ff290 */ /* 0x000ff6000fffe03f */
[----:B------:R-:W-:Y:S01]  /*6c1a0*/  STL.64 [R1+0xba0], R4 ;  /* 0x000ba00401007387 */ /* 0x000fe20000100a00 */
[----:B------:R0:W-:Y:S02]  /*6c1b0*/  STL.64 [R1+0xba8], R6 ;  /* 0x000ba80601007387 */ /* 0x0001e40000100a00 */
        /* <DEDUP_REMOVED lines=11> */
[----:B------:R-:W2:Y:S01]  /*6c270*/  LDL.LU.64 R16, [R1+0x3058] ;  /* 0x0030580001107983 */ /* 0x000ea20000300a00 */
[----:B----4-:R-:W-:Y:S01]  /*6c280*/  STL.64 [R1+0x3040], R10 ;  /* 0x0030400a01007387 */ /* 0x010fe20000100a00 */
[----:B------:R0:W-:Y:S03]  /*6c290*/  STL.64 [R1+0x3038], R8 ;  /* 0x0030380801007387 */ /* 0x0001e60000100a00 */
[----:B0-----:R-:W3:Y:S01]  /*6c2a0*/  LDL.LU R8, [R1+0x870] ;  /* 0x0008700001087983 */ /* 0x001ee20000300800 */
[----:B------:R-:W3:Y:S02]  /*6c2b0*/  LDL.LU R9, [R1+0x874] ;  /* 0x0008740001097983 */ /* 0x000ee40000300800 */
[----:B------:R-:W3:Y:S02]  /*6c2c0*/  LDL.LU R10, [R1+0x878] ;  /* 0x00087800010a7983 */ /* 0x000ee40000300800 */
[----:B------:R-:W3:Y:S01]  /*6c2d0*/  LDL.LU R11, [R1+0x87c] ;  /* 0x00087c00010b7983 */ /* 0x000ee20000300800 */
[----:B------:R0:W-:Y:S01]  /*6c2e0*/  STL.64 [R1+0x2fe8], R6 ;  /* 0x002fe80601007387 */ /* 0x0001e20000100a00 */
[----:B------:R-:W4:Y:S01]  /*6c2f0*/  LDL.LU R4, [R1+0x500] ;  /* 0x0005000001047983 */ /* 0x000f220000300800 */
[----:B---3--:R-:W-:Y:S11]  /*6c300*/  HMMA.16816.F32.BF16 R8, R20, R26, R8 ;  /* 0x0000001a1408723c */ /* 0x008ff60000041808 */
[----:B------:R-:W-:Y:S11]  /*6c310*/  @!UPT UIADD3 URZ, URZ, URZ, URZ ;  /* 0x0000003f3f3ff290 */ /* 0x000ff6000fffe03f */
[----:B------:R-:W-:Y:S01]  /*6c320*/  @!UPT UIADD3 URZ, URZ, URZ, URZ ;  /* 0x0000003f3f3ff290 */ /* 0x000fe2000fffe03f */
[----:B------:R1:W-:Y:S01]  /*6c330*/  STL.64 [R1+0x990], R8 ;  /* 0x0009900801007387 */ /* 0x0003e20000100a00 */
[----:B------:R3:W-:Y:S02]  /*6c340*/  STL.64 [R1+0x998], R10 ;  /* 0x0009980a01007387 */ /* 0x0007e40000100a00 */
[----:B------:R-:W4:Y:S02]  /*6c350*/  LDL.LU R5, [R1+0x504] ;  /* 0x0005040001057983 */ /* 0x000f240000300800 */
[----:B0-----:R-:W2:Y:S01]  /*6c360*/  LDL.LU R6, [R1+0x508] ;  /* 0x0005080001067983 */ /* 0x001ea20000300800 */
[----:B------:R-:W2:Y:S04]  /*6c370*/  LDL.LU R7, [R1+0x50c] ;  /* 0x00050c0001077983 */ /* 0x000ea80000300800 */
[----:B--2---:R0:W-:Y:S01]  /*6c380*/  STL.64 [R1+0x2ff8], R6 ;  /* 0x002ff80601007387 */ /* 0x0041e20000100a00 */
[----:B----4-:R-:W-:Y:S02]  /*6c390*/  STL.64 [R1+0x2ff0], R4 ;  /* 0x002ff00401007387 */ /* 0x010fe40000100a00 */
[----:B-1----:R-:W2:Y:S02]  /*6c3a0*/  LDL.LU R8, [R1+0x860] ;  /* 0x0008600001087983 */ /* 0x002ea40000300800 */
[----:B------:R-:W2:Y:S01]  /*6c3b0*/  LDL.LU R9, [R1+0x864] ;  /* 0x0008640001097983 */ /* 0x000ea20000300800 */
[----:B---3--:R-:W2:Y:S01]  /*6c3c0*/  LDL.LU R10, [R1+0x868] ;  /* 0x00086800010a7983 */ /* 0x008ea20000300800 */
[----:B------:R-:W2:Y:S02]  /*6c3d0*/  LDL.LU R11, [R1+0x86c] ;  /* 0x00086c00010b7983 */ /* 0x000ea40000300800 */
[----:B0-----:R-:W-:-:S02]  /*6c3e0*/  IMAD.MOV.U32 R6, RZ, RZ, R19 ;  /* 0x000000ffff067224 */ /* 0x001fc400078e0013 */
[----:B------:R-:W-:-:S05]  /*6c3f0*/  IMAD.MOV.U32 R7, RZ, RZ, R18 ;  /* 0x000000ffff077224 */ /* 0x000fca00078e0012 */
[----:B------:R-:W-:Y:S01]  /*6c400*/  STL.64 [R1+0x3008], R6 ;  /* 0x0030080601007387 */ /* 0x000fe20000100a00 */
[----:B------:R-:W-:Y:S02]  /*6c410*/  STL.64 [R1+0x2f08], R26 ;  /* 0x002f081a01007387 */ /* 0x000fe40000100a00 */
[----:B------:R0:W-:Y:S02]  /*6c420*/  STL.64 [R1+0x2fa0], R24 ;  /* 0x002fa01801007387 */ /* 0x0001e40000100a00 */
[----:B0-----:R-:W3:Y:S01]  /*6c430*/  LDL.LU R24, [R1+0x4d0] ;  /* 0x0004d00001187983 */ /* 0x001ee20000300800 */
[----:B------:R-:W3:Y:S02]  /*6c440*/  LDL.LU R25, [R1+0x4d4] ;  /* 0x0004d40001197983 */ /* 0x000ee40000300800 */
[----:B------:R-:W4:Y:S02]  /*6c450*/  LDL.LU R26, [R1+0x4d8] ;  /* 0x0004d800011a7983 */ /* 0x000f240000300800 */
[----:B------:R-:W-:-:S02]  /*6c460*/  IMAD.MOV.U32 R27, RZ, RZ, R15 ;  /* 0x000000ffff1b7224 */ /* 0x000fc400078e000f */
[----:B------:R-:W-:Y:S01]  /*6c470*/  IMAD.MOV.U32 R7, RZ, RZ, R16 ;  /* 0x000000ffff077224 */ /* 0x000fe200078e0010 */
[----:B------:R-:W2:Y:S01]  /*6c480*/  LDL.LU R15, [R1+0x3054] ;  /* 0x00305400010f7983 */ /* 0x000ea20000300800 */
[----:B------:R-:W-:Y:S02]  /*6c490*/  IMAD.MOV.U32 R6, RZ, RZ, R17 ;  /* 0x000000ffff067224 */ /* 0x000fe400078e0011 */
[----:B------:R-:W2:Y:S02]  /*6c4a0*/  LDL.LU R16, [R1+0x530] ;  /* 0x0005300001107983 */ /* 0x000ea40000300800 */
[----:B------:R-:W2:Y:S01]  /*6c4b0*/  LDL.LU R17, [R1+0x534] ;  /* 0x0005340001117983 */ /* 0x000ea20000300800 */
[----:B------:R-:W2:Y:S01]  /*6c4c0*/  LDL.LU R18, [R1+0x538] ;  /* 0x0005380001127983 */ /* 0x000ea20000300800 */
[----:B------:R-:W2:Y:S03]  /*6c4d0*/  LDL.LU R19, [R1+0x53c] ;  /* 0x00053c0001137983 */ /* 0x000ea60000300800 */
[----:B----4-:R0:W-:Y:S01]  /*6c4e0*/  STL.64 [R1+0x2fb0], R26 ;  /* 0x002fb01a01007387 */ /* 0x0101e20000100a00 */
[----:B---3--:R-:W-:Y:S02]  /*6c4f0*/  STL.64 [R1+0x2fa8], R24 ;  /* 0x002fa81801007387 */ /* 0x008fe40000100a00 */
[----:B0-----:R-:W-:-:S02]  /*6c500*/  IMAD.MOV.U32 R26, RZ, RZ, R14 ;  /* 0x000000ffff1a7224 */ /* 0x001fc400078e000e */
[----:B------:R-:W-:Y:S01]  /*6c510*/  IMAD.MOV.U32 R27, RZ, RZ, R12 ;  /* 0x000000ffff1b7224 */ /* 0x000fe200078e000c */
[----:B------:R-:W3:Y:S04]  /*6c520*/  LDL.LU R14, [R1+0x3050] ;  /* 0x00305000010e7983 */ /* 0x000ee80000300800 */
[----:B------:R0:W-:Y:S04]  /*6c530*/  STL.64 [R1+0x2fc8], R26 ;  /* 0x002fc81a01007387 */ /* 0x0001e80000100a00 */
[----:B0-----:R-:W4:Y:S04]  /*6c540*/  LDL.64 R26, [R1+0x98] ;  /* 0x00009800011a7983 */ /* 0x001f280000100a00 */
[----:B----4-:R0:W-:Y:S04]  /*6c550*/  STL.64 [R1+0x2fe0], R26 ;  /* 0x002fe01a01007387 */ /* 0x0101e80000100a00 */
[----:B0-----:R-:W4:Y:S04]  /*6c560*/  LDL.64 R26, [R1+0xa8] ;  /* 0x0000a800011a7983 */ /* 0x001f280000100a00 */
[----:B----4-:R3:W-:Y:S01]  /*6c570*/  STL.64 [R1+0x3000], R26 ;  /* 0x0030001a01007387 */ /* 0x0107e20000100a00 */
[----:B------:R-:W4:Y:S02]  /*6c580*/  LDL.LU R24, [R1+0x510] ;  /* 0x0005100001187983 */ /* 0x000f240000300800 */
[----:B------:R-:W4:Y:S02]  /*6c590*/  LDL.LU R25, [R1+0x514] ;  /* 0x0005140001197983 */ /* 0x000f240000300800 */
[----:B---3--:R-:W-:-:S02]  /*6c5a0*/  IMAD.MOV.U32 R26, RZ, RZ, R14 ;  /* 0x000000ffff1a7224 */ /* 0x008fc400078e000e */
[----:B--2---:R-:W-:Y:S01]  /*6c5b0*/  IMAD.MOV.U32 R27, RZ, RZ, R15 ;  /* 0x000000ffff1b7224 */ /* 0x004fe200078e000f */
[----:B------:R-:W2:Y:S01]  /*6c5c0*/  LDL.LU R14, [R1+0x304c] ;  /* 0x00304c00010e7983 */ /* 0x000ea20000300800 */
[----:B------:R-:W2:Y:S03]  /*6c5d0*/  LDL.LU R15, [R1+0x3048] ;  /* 0x00304800010f7983 */ /* 0x000ea60000300800 */
[----:B------:R-:W-:Y:S01]  /*6c5e0*/  STL.64 [R1+0x3018], R26 ;  /* 0x0030181a01007387 */ /* 0x000fe20000100a00 */
[----:B--2---:R-:W-:Y:S03]  /*6c5f0*/  HMMA.16816.F32.BF16 R8, R20, R14, R8 ;  /* 0x0000000e1408723c */ /* 0x004fe60000041808 */
[----:B----4-:R0:W-:Y:S04]  /*6c600*/  STL.64 [R1+0x3010], R24 ;  /* 0x0030101801007387 */ /* 0x0101e80000100a00 */
[----:B0-----:R-:W2:Y:S01]  /*6c610*/  LDL.LU R24, [R1+0x520] ;  /* 0x0005200001187983 */ /* 0x001ea20000300800 */
[----:B------:R-:W2:Y:S02]  /*6c620*/  LDL.LU R25, [R1+0x524] ;  /* 0x0005240001197983 */ /* 0x000ea40000300800 */
[----:B------:R-:W2:Y:S02]  /*6c630*/  LDL.LU R26, [R1+0x528] ;  /* 0x00052800011a7983 */ /* 0x000ea40000300800 */
[----:B------:R-:W2:Y:S11]  /*6c640*/  LDL.LU R27, [R1+0x52c] ;  /* 0x00052c00011b7983 */ /* 0x000eb60000300800 */
[----:B------:R-:W-:Y:S01]  /*6c650*/  STL.64 [R1+0x980], R8 ;  /* 0x0009800801007387 */ /* 0x000fe20000100a00 */
[----:B------:R0:W-:Y:S03]  /*6c660*/  STL.64 [R1+0x988], R10 ;  /* 0x0009880a01007387 */ /* 0x0001e60000100a00 */
[----:B0-----:R-:W3:Y:S01]  /*6c670*/  LDL.LU.64 R10, [R1+0x3040] ;  /* 0x00304000010a7983 */ /* 0x001ee20000300a00 */
[----:B------:R-:W4:Y:S02]  /*6c680*/  LDL.LU.64 R8, [R1+0x3038] ;  /* 0x0030380001087983 */ /* 0x000f240000300a00 */
[----:B------:R-:W-:Y:S02]  /*6c690*/  STL.64 [R1+0x2fc0], R14 ;  /* 0x002fc00e01007387 */ /* 0x000fe40000100a00 */
[----:B------:R0:W-:Y:S01]  /*6c6a0*/  STL [R1+0x2fb8], R13 ;  /* 0x002fb80d01007387 */ /* 0x0001e20000100800 */
[----:B------:R-:W2:Y:S04]  /*6c6b0*/  LDL.LU R12, [R1+0x4e0] ;  /* 0x0004e000010c7983 */ /* 0x000ea80000300800 */
[----:B0-----:R-:W2:Y:S01]  /*6c6c0*/  LDL.LU R13, [R1+0x4e4] ;  /* 0x0004e400010d7983 */ /* 0x001ea20000300800 */
[----:B---3--:R-:W-:-:S02]  /*6c6d0*/  IMAD.MOV.U32 R14, RZ, RZ, R10 ;  /* 0x000000ffff0e7224 */ /* 0x008fc400078e000a */
[----:B------:R-:W-:Y:S01]  /*6c6e0*/  IMAD.MOV.U32 R15, RZ, RZ, R11 ;  /* 0x000000ffff0f7224 */ /* 0x000fe200078e000b */
[----:B------:R-:W3:Y:S01]  /*6c6f0*/  LDL.LU R10, [R1+0x3034] ;  /* 0x00303400010a7983 */ /* 0x000ee20000300800 */
[----:B------:R-:W3:Y:S03]  /*6c700*/  LDL.LU R11, [R1+0x3030] ;  /* 0x00303000010b7983 */ /* 0x000ee60000300800 */
[----:B------:R-:W-:Y:S04]  /*6c710*/  STL.64 [R1+0x2fd8], R14 ;  /* 0x002fd80e01007387 */ /* 0x000fe80000100a00 */
[----:B--2---:R0:W-:Y:S04]  /*6c720*/  STL.64 [R1+0x2fd0], R12 ;  /* 0x002fd00c01007387 */ /* 0x0041e80000100a00 */
[----:B0-----:R-:W2:Y:S01]  /*6c730*/  LDL.LU R12, [R1+0x4f0] ;  /* 0x0004f000010c7983 */ /* 0x001ea20000300800 */
[----:B------:R-:W2:Y:S02]  /*6c740*/  LDL.LU R13, [R1+0x4f4] ;  /* 0x0004f400010d7983 */ /* 0x000ea40000300800 */
[----:B------:R-:W2:Y:S02]  /*6c750*/  LDL.LU R14, [R1+0x4f8] ;  /* 0x0004f800010e7983 */ /* 0x000ea40000300800 */
[----:B------:R-:W2:Y:S01]  /*6c760*/  LDL.LU R15, [R1+0x4fc] ;  /* 0x0004fc00010f7983 */ /* 0x000ea20000300800 */
[----:B---3--:R-:W-:Y:S01]  /*6c770*/  HMMA.16816.F32.BF16 R20, R20, R10, R16 ;  /* 0x0000000a1414723c */ /* 0x008fe20000041810 */
[----:B------:R-:W3:Y:S01]  /*6c780*/  LDL.LU.64 R18, [R1+0x3028] ;  /* 0x0030280001127983 */ /* 0x000ee20000300a00 */
[----:B------:R-:W3:Y:S11]  /*6c790*/  LDL.LU.64 R16, [R1+0x3020] ;  /* 0x0030200001107983 */ /* 0x000ef60000300a00 */
[----:B------:R-:W-:Y:S10]  /*6c7a0*/  @!UPT UIADD3 URZ, URZ, URZ, URZ ;  /* 0x0000003f3f3ff290 */ /* 0x000ff4000fffe03f */
[----:B------:R-:W-:Y:S01]  /*6c7b0*/  STL.64 [R1+0x540], R20 ;  /* 0x0005401401007387 */ /* 0x000fe20000100a00 */
[----:B------:R-:W-:Y:S02]  /*6c7c0*/  STL.64 [R1+0x548], R22 ;  /* 0x0005481601007387 */ /* 0x000fe40000100a00 */
[----:B------:R-:W-:Y:S01]  /*6c7d0*/  STL.64 [R1+0x2ef0], R10 ;  /* 0x002ef00a01007387 */ /* 0x000fe20000100a00 */
        /* <DEDUP_REMOVED lines=14> */
[----:B------:R-:W-:Y:S02]  /*6c8c0*/  IMAD.MOV.U32 R23, RZ, RZ, R3 ;  /* 0x000000ffff177224 */ /* 0x000fe400078e0003 */
        /* <DEDUP_REMOVED lines=8> */
[----:B------:R-:W3:Y:S02]  /*6c950*/  LDL.LU.64 R26, [R1+0x2fe0] ;  /* 0x002fe000011a7983 */ /* 0x000ee40000300a00 */
[----:B------:R-:W-:Y:S01]  /*6c960*/  IMAD.MOV.U32 R22, RZ, RZ, R28 ;  /* 0x000000ffff167224 */ /* 0x000fe200078e001c */
        /* <DEDUP_REMOVED lines=10> */
[----:B------:R-:W3:Y:S01]  /*6ca10*/  LDL.LU.64 R14, [R1+0x2fc0] ;  /* 0x002fc000010e7983 */ /* 0x000ee20000300a00 */
[----:B------:R-:W2:Y:S11]  /*6ca20*/  LDL.LU R13, [R1+0x2fb8] ;  /* 0x002fb800010d7983 */ /* 0x000eb60000300800 */
[----:B------:R-:W-:Y:S10]  /*6ca30*/  @!UPT UIADD3 URZ, URZ, URZ, URZ ;  /* 0x0000003f3f3ff290 */ /* 0x000ff4000fffe03f */
[----:B------:R-:W-:Y:S01]  /*6ca40*/  STL.64 [R1+0xd70], R24 ;  /* 0x000d701801007387 */ /* 0x000fe20000100a00 */
[----:B------:R0:W-:Y:S03]  /*6ca50*/  STL.64 [R1+0xd78], R26 ;  /* 0x000d781a01007387 */ /* 0x0001e60000100a00 */
[----:B0-----:R-:W2:Y:S01]  /*6ca60*/  LDL.LU.64 R26, [R1+0x2fb0] ;  /* 0x002fb000011a7983 */ /* 0x001ea20000300a00 */
[----:B------:R-:W2:Y:S02]  /*6ca70*/  LDL.LU.64 R24, [R1+0x2fa8] ;  /* 0x002fa80001187983 */ /* 0x000ea40000300a00 */
[----:B--2---:R-:W-:Y:S01]  /*6ca80*/  HMMA.16816.F32.BF16 R20, R16, R22, R24 ;  /* 0x000000161014723c */ /* 0x004fe20000041818 */
[----:B------:R-:W2:Y:S11]  /*6ca90*/  LDL.LU.64 R24, [R1+0x2fa0] ;  /* 0x002fa00001187983 */ /* 0x000eb60000300a00 */
[----:B------:R-:W-:Y:S11]  /*6caa0*/  @!UPT UIADD3 URZ, URZ, URZ, URZ ;  /* 0x0000003f3f3ff290 */ /* 0x000ff6000fffe03f */
[----:B------:R-:W-:Y:S01]  /*6cab0*/  STL.64 [R1+0xd30], R20 ;  /* 0x000d301401007387 */ /* 0x000fe20000100a00 */
[----:B------:R-:W-:Y:S02]  /*6cac0*/  STL.64 [R1+0xd38], R22 ;  /* 0x000d381601007387 */ /* 0x000fe40000100a00 */
[----:B------:R-:W0:Y:S04]  /*6cad0*/  LDSM.16.MT88.4 R20, [R13+0x1c180] ;  /* 0x01c180000d14783b */ /* 0x000e280000004200 */
[----:B---3--:R-:W-:Y:S01]  /*6cae0*/  STL.64 [R1+0x2f00], R14 ;  /* 0x002f000e01007387 */ /* 0x008fe20000100a00 */
[----:B------:R-:W-:Y:S04]  /*6caf0*/  STL [R1+0x2ef8], R13 ;  /* 0x002ef80d01007387 */ /* 0x000fe80000100800 */
[----:B0-----:R-:W-:Y:S01]  /*6cb00*/  STL.64 [R1+0x2de0], R22 ;  /* 0x002de01601007387 */ /* 0x001fe20000100a00 */
[----:B------:R0:W-:Y:S03]  /*6cb10*/  STL.64 [R1+0x2dd8], R20 ;  /* 0x002dd81401007387 */ /* 0x0001e60000100a00 */
[----:B0-----:R-:W3:Y:S01]  /*6cb20*/  LDL.LU R20, [R1+0x460] ;  /* 0x0004600001147983 */ /* 0x001ee20000300800 */
[----:B------:R-:W3:Y:S02]  /*6cb30*/  LDL.LU R21, [R1+0x464] ;  /* 0x0004640001157983 */ /* 0x000ee40000300800 */
[----:B------:R-:W2:Y:S02]  /*6cb40*/  LDL.LU R22, [R1+0x468] ;  /* 0x0004680001167983 */ /* 0x000ea40000300800 */
[----:B------:R-:W2:Y:S01]  /*6cb50*/  LDL.LU R23, [R1+0x46c] ;  /* 0x00046c0001177983 */ /* 0x000ea20000300800 */
[----:B------:R-:W2:Y:S01]  /*6cb60*/  LDL.LU R12, [R1+0x7e0] ;  /* 0x0007e000010c7983 */ /* 0x000ea20000300800 */
[----:B------:R-:W2:Y:S02]  /*6cb70*/  LDL.LU R13, [R1+0x7e4] ;  /* 0x0007e400010d7983 */ /* 0x000ea40000300800 */
[----:B------:R-:W2:Y:S02]  /*6cb80*/  LDL.LU R14, [R1+0x7e8] ;  /* 0x0007e800010e7983 */ /* 0x000ea40000300800 */
[----:B------:R-:W2:Y:S02]  /*6cb90*/  LDL.LU R15, [R1+0x7ec] ;  /* 0x0007ec00010f7983 */ /* 0x000ea40000300800 */
[----:B----4-:R-:W-:-:S02]  /*6cba0*/  IMAD.MOV.U32 R26, RZ, RZ, R9 ;  /* 0x000000ffff1a7224 */ /* 0x010fc400078e0009 */
[----:B------:R-:W-:Y:S01]  /*6cbb0*/  IMAD.MOV.U32 R27, RZ, RZ, R6 ;  /* 0x000000ffff1b7224 */ /* 0x000fe200078e0006 */
[----:B--2---:R-:W-:Y:S01]  /*6cbc0*/  STL.64 [R1+0x2f18], R14 ;  /* 0x002f180e01007387 */ /* 0x004fe20000100a00 */
[----:B------:R0:W-:Y:S02]  /*6cbd0*/  STL.64 [R1+0x2f10], R12 ;  /* 0x002f100c01007387 */ /* 0x0001e40000100a00 */
        /* <DEDUP_REMOVED lines=8> */
[----:B------:R-:W-:Y:S01]  /*6cc60*/  IMAD.MOV.U32 R27, RZ, RZ, R29 ;  /* 0x000000ffff1b7224 */ /* 0x000fe200078e001d */
[----:B--2---:R-:W-:Y:S01]  /*6cc70*/  STL.64 [R1+0x2f30], R14 ;  /* 0x002f300e01007387 */ /* 0x004fe20000100a00 */
[----:B------:R-:W-:Y:S02]  /*6cc80*/  STL.64 [R1+0x2f28], R12 ;  /* 0x002f280c01007387 */ /* 0x000fe40000100a00 */
[----:B------:R-:W4:Y:S02]  /*6cc90*/  LDL.LU R7, [R1+0x2f90] ;  /* 0x002f900001077983 */ /* 0x000f240000300800 */
[----:B------:R0:W-:Y:S02]  /*6cca0*/  STL.64 [R1+0x2f38], R26 ;  /* 0x002f381a01007387 */ /* 0x0001e40000100a00 */
[----:B0-----:R-:W2:Y:S04]  /*6ccb0*/  LDL.64 R26, [R1+0x28] ;  /* 0x00002800011a7983 */ /* 0x001ea80000100a00 */
[----:B--2---:R0:W-:Y:S01]  /*6ccc0*/  STL.64 [R1+0x2f50], R26 ;  /* 0x002f501a01007387 */ /* 0x0041e20000100a00 */
[----:B------:R-:W2:Y:S02]  /*6ccd0*/  LDL.LU R12, [R1+0x800] ;  /* 0x00080000010c7983 */ /* 0x000ea40000300800 */
[----:B------:R-:W2:Y:S02]  /*6cce0*/  LDL.LU R13, [R1+0x804] ;  /* 0x00080400010d7983 */ /* 0x000ea40000300800 */
[----:B------:R-:W2:Y:S01]  /*6ccf0*/  LDL.LU R14, [R1+0x808] ;  /* 0x00080800010e7983 */ /* 0x000ea20000300800 */
[----:B------:R-:W2:Y:S01]  /*6cd00*/  LDL.LU R15, [R1+0x80c] ;  /* 0x00080c00010f7983 */ /* 0x000ea20000300800 */
[----:B0-----:R-:W-:-:S02]  /*6cd10*/  IMAD.MOV.U32 R26, RZ, RZ, R25 ;  /* 0x000000ffff1a7224 */ /* 0x001fc400078e0019 */
        /* <DEDUP_REMOVED lines=12> */
[----:B--2---:R0:W-:Y:S01]  /*6cde0*/  STL.64 [R1+0x2f78], R26 ;  /* 0x002f781a01007387 */ /* 0x0041e20000100a00 */
[----:B------:R-:W-:Y:S02]  /*6cdf0*/  STL.64 [R1+0x2f70], R24 ;  /* 0x002f701801007387 */ /* 0x000fe40000100a00 */
[----:B0-----:R-:W-:-:S02]  /*6ce00*/  IMAD.MOV.U32 R27, RZ, RZ, R8 ;  /* 0x000000ffff1b7224 */ /* 0x001fc400078e0008 */
[----:B------:R-:W-:Y:S01]  /*6ce10*/  IMAD.MOV.U32 R26, RZ, RZ, R9 ;  /* 0x000000ffff1a7224 */ /* 0x000fe200078e0009 */
        /* <DEDUP_REMOVED lines=20> */
[----:B------:R-:W2:Y:S02]  /*6cf60*/  LDL.LU R22, [R1+0x478] ;  /* 0x0004780001167983 */ /* 0x000ea40000300800 */
[----:B------:R-:W2:Y:S02]  /*6cf70*/  LDL.LU R23, [R1+0x47c] ;  /* 0x00047c0001177983 */ /* 0x000ea40000300800 */
[----:B--2---:R0:W-:Y:S01]  /*6cf80*/  STL.64 [R1+0x2e98], R22 ;  /* 0x002e981601007387 */ /* 0x0041e20000100a00 */
[----:B---3--:R-:W-:Y:S02]  /*6cf90*/  STL.64 [R1+0x2e90], R20 ;  /* 0x002e901401007387 */ /* 0x008fe40000100a00 */
[----:B0-----:R-:W-:-:S02]  /*6cfa0*/  IMAD.MOV.U32 R22, RZ, RZ, R28 ;  /* 0x000000ffff167224 */ /* 0x001fc400078e001c */
[----:B------:R-:W-:-:S05]  /*6cfb0*/  IMAD.MOV.U32 R23, RZ, RZ, R5 ;  /* 0x000000ffff177224 */ /* 0x000fca00078e0005 */
[----:B------:R0:W-:Y:S02]  /*6cfc0*/  STL.64 [R1+0x2ea8], R22 ;  /* 0x002ea81601007387 */ /* 0x0001e40000100a00 */
[----:B0-----:R-:W-:Y:S02]  /*6cfd0*/  IMAD.MOV.U32 R22, RZ, RZ, R4 ;  /* 0x000000ffff167224 */ /* 0x001fe400078e0004 */
[----:B------:R-:W-:-:S05]  /*6cfe0*/  IMAD.MOV.U32 R23, RZ, RZ, R3 ;  /* 0x000000ffff177224 */ /* 0x000fca00078e0003 */
[----:B------:R0:W-:Y:S04]  /*6cff0*/  STL.64 [R1+0x2ec0], R22 ;  /* 0x002ec01601007387 */ /* 0x0001e80000100a00 */
[----:B0-----:R-:W2:Y:S01]  /*6d000*/  LDL.64 R22, [R1+0xb8] ;  /* 0x0000b80001167983 */ /* 0x001ea20000100a00 */
[C---:B----4-:R-:W-:Y:S08]  /*6d010*/  HMMA.16816.F32.BF16 R4, R16.reuse, R6, R8 ;  /* 0x000000061004723c */ /* 0x050ff00000041808 */
[----:B------:R-:W-:Y:S01]  /*6d020*/  HMMA.16816.F32.BF16 R24, R16, R26, R12 ;  /* 0x0000001a1018723c */ /* 0x000fe2000004180c */
[----:B--2---:R-:W-:Y:S01]  /*6d030*/  STL.64 [R1+0x2ed8], R22 ;  /* 0x002ed81601007387 */ /* 0x004fe20000100a00 */
[----:B------:R-:W2:Y:S11]  /*6d040*/  LDL.LU R8, [R1+0x7d0] ;  /* 0x0007d00001087983 */ /* 0x000eb60000300800 */
[----:B------:R-:W-:Y:S02]  /*6d050*/  @!UPT UIADD3 URZ, URZ, URZ, URZ ;  /* 0x0000003f3f3ff290 */ /* 0x000fe4000fffe03f */
        /* <DEDUP_REMOVED lines=9> */
[----:B------:R-:W4:Y:S01]  /*6d0f0*/  LDL.LU.64 R14, [R1+0x2f88] ;  /* 0x002f8800010e7983 */ /* 0x000f220000300a00 */
[----:B------:R-:W4:Y:S02]  /*6d100*/  LDL.LU.64 R12, [R1+0x2f80] ;  /* 0x002f8000010c7983 */ /* 0x000f240000300a00 */
[----:B------:R-:W-:Y:S02]  /*6d110*/  STL.64 [R1+0xd50], R24 ;  /* 0x000d501801007387 */ /* 0x000fe40000100a00 */
[----:B------:R0:W-:Y:S02]  /*6d120*/  STL.64 [R1+0xd58], R26 ;  /* 0x000d581a01007387 */ /* 0x0001e40000100a00 */
[----:B0-----:R-:W2:Y:S01]  /*6d130*/  LDL.LU.64 R26, [R1+0x2f78] ;  /* 0x002f7800011a7983 */ /* 0x001ea20000300a00 */
[----:B------:R-:W2:Y:S02]  /*6d140*/  LDL.LU.64 R24, [R1+0x2f70] ;  /* 0x002f700001187983 */ /* 0x000ea40000300a00 */
[----:B------:R-:W-:-:S02]  /*6d150*/  IMAD.MOV.U32 R22, RZ, RZ, R2 ;  /* 0x000000ffff167224 */ /* 0x000fc400078e0002 */
[----:B------:R-:W-:-:S07]  /*6d160*/  IMAD.MOV.U32 R23, RZ, RZ, R0 ;  /* 0x000000ffff177224 */ /* 0x000fce00078e0000 */
[C---:B--2---:R-:W-:Y:S01]  /*6d170*/  HMMA.16816.F32.BF16 R20, R16.reuse, R22, R24 ;  /* 0x000000161014723c */ /* 0x044fe20000041818 */
[----:B------:R-:W4:Y:S11]  /*6d180*/  LDL.LU.64 R26, [R1+0x2f68] ;  /* 0x002f6800011a7983 */ /* 0x000f360000300a00 */
[----:B------:R-:W-:Y:S11]  /*6d190*/  @!UPT UIADD3 URZ, URZ, URZ, URZ ;  /* 0x0000003f3f3ff290 */ /* 0x000ff6000fffe03f */
[----:B------:R-:W-:Y:S01]  /*6d1a0*/  STL.64 [R1+0xb90], R20 ;  /* 0x000b901401007387 */ /* 0x000fe20000100a00 */
[----:B------:R0:W-:Y:S03]  /*6d1b0*/  STL.64 [R1+0xb98], R22 ;  /* 0x000b981601007387 */ /* 0x0001e60000100a00 */
[----:B0-----:R-:W2:Y:S01]  /*6d1c0*/  LDL.64 R22, [R1+0xc8] ;  /* 0x0000c80001167983 */ /* 0x001ea20000100a00 */
[C---:B----4-:R-:W-:Y:S03]  /*6d1d0*/  HMMA.16816.F32.BF16 R24, R16.reuse, R26, R12 ;  /* 0x0000001a1018723c */ /* 0x050fe6000004180c */
[----:B------:R-:W4:Y:S01]  /*6d1e0*/  LDL.LU.64 R14, [R1+0x2f60] ;  /* 0x002f6000010e7983 */ /* 0x000f220000300a00 */
[----:B------:R-:W4:Y:S11]  /*6d1f0*/  LDL.LU.64 R12, [R1+0x2f58] ;  /* 0x002f5800010c7983 */ /* 0x000f360000300a00 */
[----:B------:R-:W-:Y:S08]  /*6d200*/  @!UPT UIADD3 URZ, URZ, URZ, URZ ;  /* 0x0000003f3f3ff290 */ /* 0x000ff0000fffe03f */
[----:B------:R-:W-:Y:S01]  /*6d210*/  STL.64 [R1+0xb80], R24 ;  /* 0x000b801801007387 */ /* 0x000fe20000100a00 */
[----:B------:R0:W-:Y:S03]  /*6d220*/  STL.64 [R1+0xb88], R26 ;  /* 0x000b881a01007387 */ /* 0x0001e60000100a00 */
[----:B0-----:R-:W4:Y:S02]  /*6d230*/  LDL.LU.64 R26, [R1+0x2f50] ;  /* 0x002f5000011a7983 */ /* 0x001f240000300a00 */
        /* <DEDUP_REMOVED lines=28> */
[----:B0-----:R-:W4:Y:S01]  /*6d400*/  LDL.LU.64 R14, [R1+0x2f00] ;  /* 0x002f0000010e7983 */ /* 0x001f220000300a00 */
[----:B------:R-:W2:Y:S02]  /*6d410*/  LDL.LU R13, [R1+0x2ef8] ;  /* 0x002ef800010d7983 */ /* 0x000ea40000300800 */
[----:B------:R0:W-:Y:S02]  /*6d420*/  STL.64 [R1+0x2e50], R26 ;  /* 0x002e501a01007387 */ /* 0x0001e40000100a00 */
[----:B0-----:R-:W2:Y:S04]  /*6d430*/  LDL.64 R26, [R1+0x78] ;  /* 0x00007800011a7983 */ /* 0x001ea80000100a00 */
[----:B--2---:R0:W-:Y:S01]  /*6d440*/  STL.64 [R1+0x2ea0], R26 ;  /* 0x002ea01a01007387 */ /* 0x0041e20000100a00 */
[----:B------:R-:W2:Y:S02]  /*6d450*/  LDL.LU R24, [R1+0x480] ;  /* 0x0004800001187983 */ /* 0x000ea40000300800 */
[----:B------:R-:W2:Y:S01]  /*6d460*/  LDL.LU R25, [R1+0x484] ;  /* 0x0004840001197983 */ /* 0x000ea20000300800 */
[----:B0-----:R-:W2:Y:S01]  /*6d470*/  LDL.LU R26, [R1+0x488] ;  /* 0x00048800011a7983 */ /* 0x001ea20000300800 */
[----:B------:R-:W2:Y:S01]  /*6d480*/  LDL.LU R27, [R1+0x48c] ;  /* 0x00048c00011b7983 */ /* 0x000ea20000300800 */
[C---:B----4-:R-:W-:Y:S02]  /*6d490*/  HMMA.16816.F32.BF16 R8, R16.reuse, R14, R8 ;  /* 0x0000000e1008723c */ /* 0x050fe40000041808 */
[----:B--2---:R-:W-:Y:S01]  /*6d4a0*/  STL.64 [R1+0x2eb8], R26 ;  /* 0x002eb81a01007387 */ /* 0x004fe20000100a00 */
[----:B------:R0:W-:Y:S03]  /*6d4b0*/  STL.64 [R1+0x2eb0], R24 ;  /* 0x002eb01801007387 */ /* 0x0001e60000100a00 */
        /* <DEDUP_REMOVED lines=19> */
[----:B0-----:R-:W4:Y:S01]  /*6d5f0*/  LDL.64 R18, [R1+0x88] ;  /* 0x0000880001127983 */ /* 0x001f220000100a00 */
[----:B------:R0:W-:Y:S02]  /*6d600*/  STL.64 [R1+0x2de8], R10 ;  /* 0x002de80a01007387 */ /* 0x0001e40000100a00 */
[----:B------:R-:W3:Y:S02]  /*6d610*/  LDL.LU R8, [R1+0x4b0] ;  /* 0x0004b00001087983 */ /* 0x000ee40000300800 */
[----:B------:R-:W3:Y:S01]  /*6d620*/  LDL.LU R9, [R1+0x4b4] ;  /* 0x0004b40001097983 */ /* 0x000ee20000300800 */
[----:B0-----:R-:W3:Y:S01]  /*6d630*/  LDL.LU R10, [R1+0x4b8] ;  /* 0x0004b800010a7983 */ /* 0x001ee20000300800 */
[----:B------:R-:W3:Y:S02]  /*6d640*/  LDL.LU R11, [R1+0x4bc] ;  /* 0x0004bc00010b7983 */ /* 0x000ee40000300800 */
[----:B------:R-:W-:Y:S01]  /*6d650*/  IMAD.MOV.U32 R3, RZ, RZ, R23 ;  /* 0x000000ffff037224 */ /* 0x000fe200078e0017 */
[C---:B---3--:R-:W-:Y:S11]  /*6d660*/  HMMA.16816.F32.BF16 R8, R4.reuse, R22, R8 ;  /* 0x000000160408723c */ /* 0x048ff60000041808 */
[----:B------:R-:W-:Y:S11]  /*6d670*/  @!UPT UIADD3 URZ, URZ, URZ, URZ ;  /* 0x0000003f3f3ff290 */ /* 0x000ff6000fffe03f */
[----:B------:R-:W-:Y:S01]  /*6d680*/  @!UPT UIADD3 URZ, URZ, URZ, URZ ;  /* 0x0000003f3f3ff290 */ /* 0x000fe2000fffe03f */
        /* <DEDUP_REMOVED lines=26> */
[----:B------:R-:W4:Y:S02]  /*6d830*/  LDL.LU.64 R20, [R1+0x2e90] ;  /* 0x002e900001147983 */ /* 0x000f240000300a00 */
[----:B----4-:R-:W-:Y:S11]  /*6d840*/  HMMA.16816.F32.BF16 R20, R4, R18, R20 ;  /* 0x000000120414723c */ /* 0x010ff60000041814 */
[----:B------:R-:W-:Y:S11]  /*6d850*/  @!UPT UIADD3 URZ, URZ, URZ, URZ ;  /* 0x0000003f3f3ff290 */ /* 0x000ff6000fffe03f */
[----:B------:R-:W-:Y:S01]  /*6d860*/  @!UPT UIADD3 URZ, URZ, URZ, URZ ;  /* 0x0000003f3f3ff290 */ /* 0x000fe2000fffe03f */
[----:B------:R-:W-:Y:S01]  /*6d870*/  STL.64 [R1+0xd10], R20 ;  /* 0x000d101401007387 */ /* 0x000fe20000100a00 */
[----:B------:R0:W-:Y:S03]  /*6d880*/  STL.64 [R1+0xd18], R22 ;  /* 0x000d181601007387 */ /* 0x0001e60000100a00 */
[----:B0-----:R-:W2:Y:S01]  /*6d890*/  LDL.LU.64 R22, [R1+0x2e88] ;  /* 0x002e880001167983 */ /* 0x001ea20000300a00 */
[----:B------:R-:W2:Y:S02]  /*6d8a0*/  LDL.LU.64 R20, [R1+0x2e80] ;  /* 0x002e800001147983 */ /* 0x000ea40000300a00 */
[----:B------:R-:W-:-:S05]  /*6d8b0*/  IMAD.MOV.U32 R11, RZ, RZ, R19 ;  /* 0x000000ffff0b7224 */ /* 0x000fca00078e0013 */
[----:B------:R-:W-:Y:S01]  /*6d8c0*/  STL.64 [R1+0x2df8], R10 ;  /* 0x002df80a01007387 */ /* 0x000fe20000100a00 */
[----:B------:R2:W-:Y:S02]  /*6d8d0*/  STL.64 [R1+0x2df0], R8 ;  /* 0x002df00801007387 */ /* 0x0005e40000100a00 */
[----:B--2---:R-:W-:Y:S07]  /*6d8e0*/  HMMA.16816.F32.BF16 R8, R4, R26, R20 ;  /* 0x0000001a0408723c */ /* 0x004fee0000041814 */
[----:B------:R-:W-:-:S02]  /*6d8f0*/  IMAD.MOV.U32 R21, RZ, RZ, R26 ;  /* 0x000000ffff157224 */ /* 0x000fc400078e001a */
[----:B------:R-:W-:Y:S11]  /*6d900*/  IMAD.MOV.U32 R20, RZ, RZ, R27 ;  /* 0x000000ffff147224 */ /* 0x000ff600078e001b */
[----:B------:R-:W-:Y:S03]  /*6d910*/  @!UPT UIADD3 URZ, URZ, URZ, URZ ;  /* 0x0000003f3f3ff290 */ /* 0x000fe6000fffe03f */
[----:B------:R-:W-:Y:S01]  /*6d920*/  STL.64 [R1+0xce0], R8 ;  /* 0x000ce00801007387 */ /* 0x000fe20000100a00 */
[----:B------:R0:W-:Y:S02]  /*6d930*/  STL.64 [R1+0xce8], R10 ;  /* 0x000ce80a01007387 */ /* 0x0001e40000100a00 */
[----:B------:R-:W-:Y:S01]  /*6d940*/  STL.64 [R1+0x2e78], R20 ;  /* 0x002e781401007387 */ /* 0x000fe20000100a00 */
[----:B0-----:R-:W2:Y:S04]  /*6d950*/  LDL.64 R10, [R1+0x8] ;  /* 0x00000800010a7983 */ /* 0x001ea80000100a00 */
[----:B--2---:R0:W-:Y:S01]  /*6d960*/  STL.64 [R1+0x2e10], R10 ;  /* 0x002e100a01007387 */ /* 0x0041e20000100a00 */
[----:B------:R-:W2:Y:S02]  /*6d970*/  LDL.LU R8, [R1+0x770] ;  /* 0x0007700001087983 */ /* 0x000ea40000300800 */
[----:B------:R-:W2:Y:S01]  /*6d980*/  LDL.LU R9, [R1+0x774] ;  /* 0x0007740001097983 */ /* 0x000ea20000300800 */
[----:B0-----:R-:W3:Y:S01]  /*6d990*/  LDL.LU R10, [R1+0x778] ;  /* 0x00077800010a7983 */ /* 0x001ee20000300800 */
[----:B------:R-:W3:Y:S03]  /*6d9a0*/  LDL.LU R11, [R1+0x77c] ;  /* 0x00077c00010b7983 */ /* 0x000ee60000300800 */
[----:B---3--:R-:W-:Y:S01]  /*6d9b0*/  STL.64 [R1+0x2e20], R10 ;  /* 0x002e200a01007387 */ /* 0x008fe20000100a00 */
[----:B--2---:R-:W-:Y:S02]  /*6d9c0*/  STL.64 [R1+0x2e18], R8 ;  /* 0x002e180801007387 */ /* 0x004fe40000100a00 */
[----:B------:R-:W2:Y:S02]  /*6d9d0*/  LDL.LU R24, [R1+0x7a0] ;  /* 0x0007a00001187983 */ /* 0x000ea40000300800 */
[----:B------:R-:W2:Y:S01]  /*6d9e0*/  LDL.LU R25, [R1+0x7a4] ;  /* 0x0007a40001197983 */ /* 0x000ea20000300800 */
[----:B------:R-:W3:Y:S01]  /*6d9f0*/  LDL.LU R26, [R1+0x7a8] ;  /* 0x0007a800011a7983 */ /* 0x000ee20000300800 */
[----:B------:R-:W3:Y:S02]  /*6da00*/  LDL.LU R27, [R1+0x7ac] ;  /* 0x0007ac00011b7983 */ /* 0x000ee40000300800 */
        /* <DEDUP_REMOVED lines=12> */
[----:B------:R-:W-:Y:S02]  /*6dad0*/  IMAD.MOV.U32 R12, RZ, RZ, R18 ;  /* 0x000000ffff0c7224 */ /* 0x000fe400078e0012 */
[----:B------:R-:W0:Y:S04]  /*6dae0*/  LDSM.16.MT88.4 R16, [R13+0x1c200] ;  /* 0x01c200000d10783b */ /* 0x000e280000004200 */
[----:B---3--:R1:W-:Y:S01]  /*6daf0*/  STL.64 [R1+0x2e70], R26 ;  /* 0x002e701a01007387 */ /* 0x0083e20000100a00 */
[----:B--2---:R-:W-:Y:S03]  /*6db00*/  STL.64 [R1+0x2e68], R24 ;  /* 0x002e681801007387 */ /* 0x004fe60000100a00 */
[----:B-1----:R-:W4:Y:S01]  /*6db10*/  LDL.64 R26, [R1+0x68] ;  /* 0x00006800011a7983 */ /* 0x002f220000100a00 */
[----:B------:R-:W-:Y:S02]  /*6db20*/  STL.64 [R1+0x2e38], R10 ;  /* 0x002e380a01007387 */ /* 0x000fe40000100a00 */
[----:B------:R-:W-:Y:S02]  /*6db30*/  STL.64 [R1+0x2e08], R14 ;  /* 0x002e080e01007387 */ /* 0x000fe40000100a00 */
[----:B------:R1:W-:Y:S02]  /*6db40*/  STL.64 [R1+0x2e00], R12 ;  /* 0x002e000c01007387 */ /* 0x0003e40000100a00 */
[----:B-1----:R-:W2:Y:S01]  /*6db50*/  LDL.LU R12, [R1+0x760] ;  /* 0x00076000010c7983 */ /* 0x002ea20000300800 */
[----:B------:R-:W2:Y:S02]  /*6db60*/  LDL.LU R13, [R1+0x764] ;  /* 0x00076400010d7983 */ /* 0x000ea40000300800 */
[----:B------:R-:W3:Y:S02]  /*6db70*/  LDL.LU R14, [R1+0x768] ;  /* 0x00076800010e7983 */ /* 0x000ee40000300800 */
[----:B------:R-:W3:Y:S01]  /*6db80*/  LDL.LU R15, [R1+0x76c] ;  /* 0x00076c00010f7983 */ /* 0x000ee20000300800 */
[----:B------:R-:W2:Y:S04]  /*6db90*/  LDL.64 R10, [R1+0x38] ;  /* 0x00003800010a7983 */ /* 0x000ea80000100a00 */
[----:B---3--:R-:W-:Y:S01]  /*6dba0*/  STL.64 [R1+0x2e30], R14 ;  /* 0x002e300e01007387 */ /* 0x008fe20000100a00 */
[----:B--2---:R1:W-:Y:S03]  /*6dbb0*/  STL.64 [R1+0x2e28], R12 ;  /* 0x002e280c01007387 */ /* 0x0043e60000100a00 */
[----:B-1----:R-:W2:Y:S01]  /*6dbc0*/  LDL.LU R12, [R1+0x780] ;  /* 0x00078000010c7983 */ /* 0x002ea20000300800 */
[----:B------:R-:W2:Y:S02]  /*6dbd0*/  LDL.LU R13, [R1+0x784] ;  /* 0x00078400010d7983 */ /* 0x000ea40000300800 */
[----:B------:R-:W3:Y:S02]  /*6dbe0*/  LDL.LU R14, [R1+0x788] ;  /* 0x00078800010e7983 */ /* 0x000ee40000300800 */
[----:B------:R-:W3:Y:S01]  /*6dbf0*/  LDL.LU R15, [R1+0x78c] ;  /* 0x00078c00010f7983 */ /* 0x000ee20000300800 */
[----:B----4-:R-:W-:Y:S01]  /*6dc00*/  HMMA.16816.F32.BF16 R20, R4, R26, R20 ;  /* 0x0000001a0414723c */ /* 0x010fe20000041814 */
[----:B---3--:R-:W-:Y:S01]  /*6dc10*/  STL.64 [R1+0x2e48], R14 ;  /* 0x002e480e01007387 */ /* 0x008fe20000100a00 */
[----:B--2---:R1:W-:Y:S03]  /*6dc20*/  STL.64 [R1+0x2e40], R12 ;  /* 0x002e400c01007387 */ /* 0x0043e60000100a00 */
[----:B-1----:R-:W2:Y:S01]  /*6dc30*/  LDL.LU R12, [R1+0x790] ;  /* 0x00079000010c7983 */ /* 0x002ea20000300800 */
[----:B------:R-:W2:Y:S02]  /*6dc40*/  LDL.LU R13, [R1+0x794] ;  /* 0x00079400010d7983 */ /* 0x000ea40000300800 */
[----:B------:R-:W2:Y:S02]  /*6dc50*/  LDL.LU R14, [R1+0x798] ;  /* 0x00079800010e7983 */ /* 0x000ea40000300800 */
[----:B------:R-:W2:Y:S01]  /*6dc60*/  LDL.LU R15, [R1+0x79c] ;  /* 0x00079c00010f7983 */ /* 0x000ea20000300800 */
[----:B0-----:R0:W-:Y:S01]  /*6dc70*/  STL.64 [R1+0x2ca8], R18 ;  /* 0x002ca81201007387 */ /* 0x0011e20000100a00 */
[----:B------:R-:W-:Y:S03]  /*6dc80*/  STL.64 [R1+0x2ca0], R16 ;  /* 0x002ca01001007387 */ /* 0x000fe60000100a00 */
[----:B0-----:R-:W3:Y:S08]  /*6dc90*/  LDL.64 R18, [R1+0x58] ;  /* 0x0000580001127983 */ /* 0x001ef00000100a00 */
[----:B------:R0:W-:Y:S02]  /*6dca0*/  STL.64 [R1+0xd00], R20 ;  /* 0x000d001401007387 */ /* 0x0001e40000100a00 */
[----:B------:R1:W-:Y:S01]  /*6dcb0*/  STL.64 [R1+0xd08], R22 ;  /* 0x000d081601007387 */ /* 0x0003e20000100a00 */
[----:B0-----:R-:W4:Y:S01]  /*6dcc0*/  LDL.LU.64 R20, [R1+0x2e78] ;  /* 0x002e780001147983 */ /* 0x001f220000300a00 */
[----:B-1----:R-:W-:-:S02]  /*6dcd0*/  IMAD.MOV.U32 R23, RZ, RZ, R26 ;  /* 0x000000ffff177224 */ /* 0x002fc400078e001a */
[----:B------:R-:W-:Y:S02]  /*6dce0*/  IMAD.MOV.U32 R22, RZ, RZ, R27 ;  /* 0x000000ffff167224 */ /* 0x000fe400078e001b */
[----:B------:R-:W3:Y:S01]  /*6dcf0*/  LDL.LU.64 R26, [R1+0x2e70] ;  /* 0x002e7000011a7983 */ /* 0x000ee20000300a00 */
[----:B------:R-:W3:Y:S02]  /*6dd00*/  LDL.LU.64 R24, [R1+0x2e68] ;  /* 0x002e680001187983 */ /* 0x000ee40000300a00 */
        /* <DEDUP_REMOVED lines=8> */
[----:B------:R-:W2:Y:S02]  /*6dd90*/  LDL.LU R16, [R1+0x370] ;  /* 0x0003700001107983 */ /* 0x000ea40000300800 */
[----:B------:R-:W2:Y:S01]  /*6dda0*/  LDL.LU R17, [R1+0x374] ;  /* 0x0003740001117983 */ /* 0x000ea20000300800 */
[----:B------:R-:W2:Y:S01]  /*6ddb0*/  LDL.LU R18, [R1+0x378] ;  /* 0x0003780001127983 */ /* 0x000ea20000300800 */
[----:B------:R-:W2:Y:S03]  /*6ddc0*/  LDL.LU R19, [R1+0x37c] ;  /* 0x00037c0001137983 */ /* 0x000ea60000300800 */
[----:B--2---:R0:W-:Y:S01]  /*6ddd0*/  STL.64 [R1+0x2cc0], R18 ;  /* 0x002cc01201007387 */ /* 0x0041e20000100a00 */
[----:B------:R-:W-:Y:S03]  /*6dde0*/  STL.64 [R1+0x2cb8], R16 ;  /* 0x002cb81001007387 */ /* 0x000fe60000100a00 */
[----:B0-----:R-:W3:Y:S02]  /*6ddf0*/  LDL.64 R18, [R1+0x48] ;  /* 0x0000480001127983 */ /* 0x001ee40000100a00 */
[C---:B---3--:R-:W-:Y:S11]  /*6de00*/  HMMA.16816.F32.BF16 R24, R4.reuse, R18, R24 ;  /* 0x000000120418723c */ /* 0x048ff60000041818 */
[----:B------:R-:W-:Y:S11]  /*6de10*/  @!UPT UIADD3 URZ, URZ, URZ, URZ ;  /* 0x0000003f3f3ff290 */ /* 0x000ff6000fffe03f */
[----:B------:R-:W-:Y:S01]  /*6de20*/  @!UPT UIADD3 URZ, URZ, URZ, URZ ;  /* 0x0000003f3f3ff290 */ /* 0x000fe2000fffe03f */
[----:B------:R-:W-:Y:S01]  /*6de30*/  STL.64 [R1+0xb50], R24 ;  /* 0x000b501801007387 */ /* 0x000fe20000100a00 */
[----:B------:R0:W-:Y:S03]  /*6de40*/  STL.64 [R1+0xb58], R26 ;  /* 0x000b581a01007387 */ /* 0x0001e60000100a00 */
[----:B0-----:R-:W2:Y:S01]  /*6de50*/  LDL.LU.64 R26, [R1+0x2e50] ;  /* 0x002e5000011a7983 */ /* 0x001ea20000300a00 */
[----:B------:R-:W3:Y:S02]  /*6de60*/  LDL.LU R16, [R1+0x380] ;  /* 0x0003800001107983 */ /* 0x000ee40000300800 */
[----:B------:R-:W-:Y:S02]  /*6de70*/  IMAD.MOV.U32 R25, RZ, RZ, R18 ;  /* 0x000000ffff197224 */ /* 0x000fe400078e0012 */
[----:B------:R-:W3:Y:S02]  /*6de80*/  LDL.LU R17, [R1+0x384] ;  /* 0x0003840001117983 */ /* 0x000ee40000300800 */
[----:B------:R-:W-:Y:S01]  /*6de90*/  IMAD.MOV.U32 R24, RZ, RZ, R19 ;  /* 0x000000ffff187224 */ /* 0x000fe200078e0013 */
[----:B------:R-:W2:Y:S01]  /*6dea0*/  LDL.LU R18, [R1+0x388] ;  /* 0x0003880001127983 */ /* 0x000ea20000300800 */
[----:B------:R-:W2:Y:S01]  /*6deb0*/  LDL.LU R19, [R1+0x38c] ;  /* 0x00038c0001137983 */ /* 0x000ea20000300800 */
[C---:B------:R-:W-:Y:S02]  /*6dec0*/  HMMA.16816.F32.BF16 R12, R4.reuse, R10, R12 ;  /* 0x0000000a040c723c */ /* 0x040fe4000004180c */
[----:B--2---:R0:W-:Y:S01]  /*6ded0*/  STL.64 [R1+0x2cd0], R18 ;  /* 0x002cd01201007387 */ /* 0x0041e20000100a00 */
[----:B---3--:R1:W-:Y:S03]  /*6dee0*/  STL.64 [R1+0x2cc8], R16 ;  /* 0x002cc81001007387 */ /* 0x0083e60000100a00 */
[----:B0-----:R-:W2:Y:S11]  /*6def0*/  LDL.64 R18, [R1+0x18] ;  /* 0x0000180001127983 */ /* 0x001eb60000100a00 */
[----:B------:R-:W-:Y:S06]  /*6df00*/  @!UPT UIADD3 URZ, URZ, URZ, URZ ;  /* 0x0000003f3f3ff290 */ /* 0x000fec000fffe03f */
[----:B------:R-:W-:Y:S02]  /*6df10*/  STL.64 [R1+0xb30], R12 ;  /* 0x000b300c01007387 */ /* 0x000fe40000100a00 */
[----:B------:R0:W-:Y:S02]  /*6df20*/  STL.64 [R1+0xb38], R14 ;  /* 0x000b380e01007387 */ /* 0x0001e40000100a00 */
[----:B-1----:R-:W-:Y:S02]  /*6df30*/  IMAD.MOV.U32 R17, RZ, RZ, R10 ;  /* 0x000000ffff117224 */ /* 0x002fe400078e000a */
[----:B------:R-:W-:Y:S01]  /*6df40*/  IMAD.MOV.U32 R16, RZ, RZ, R11 ;  /* 0x000000ffff107224 */ /* 0x000fe200078e000b */
[----:B0-----:R-:W3:Y:S01]  /*6df50*/  LDL.LU.64 R14, [R1+0x2e48] ;  /* 0x002e4800010e7983 */ /* 0x001ee20000300a00 */
[----:B------:R-:W3:Y:S02]  /*6df60*/  LDL.LU.64 R12, [R1+0x2e40] ;  /* 0x002e4000010c7983 */ /* 0x000ee40000300a00 */
[----:B------:R-:W3:Y:S02]  /*6df70*/  LDL.LU.64 R10, [R1+0x2e38] ;  /* 0x002e3800010a7983 */ /* 0x000ee40000300a00 */
[C---:B---3--:R-:W-:Y:S01]  /*6df80*/  HMMA.16816.F32.BF16 R8, R4.reuse, R10, R12 ;  /* 0x0000000a0408723c */ /* 0x048fe2000004180c */
[----:B------:R-:W3:Y:S01]  /*6df90*/  LDL.LU.64 R14, [R1+0x2e30] ;  /* 0x002e3000010e7983 */ /* 0x000ee20000300a00 */
[----:B------:R-:W3:Y:S11]  /*6dfa0*/  LDL.LU.64 R12, [R1+0x2e28] ;  /* 0x002e2800010c7983 */ /* 0x000ef60000300a00 */
        /* <DEDUP_REMOVED lines=10> */
[----:B0-----:R-:W3:Y:S01]  /*6e050*/  LDL.LU.64 R10, [R1+0x2e10] ;  /* 0x002e1000010a7983 */ /* 0x001ee20000300a00 */
[----:B------:R0:W-:Y:S03]  /*6e060*/  STL.64 [R1+0x2ce0], R18 ;  /* 0x002ce01201007387 */ /* 0x0001e60000100a00 */
[----:B0-----:R-:W2:Y:S01]  /*6e070*/  LDL.64 R18, [R1+0x28] ;  /* 0x0000280001127983 */ /* 0x001ea20000100a00 */
[----:B---3--:R-:W-:Y:S01]  /*6e080*/  HMMA.16816.F32.BF16 R12, R4, R10, R12 ;  /* 0x0000000a040c723c */ /* 0x008fe2000004180c */
[----:B------:R-:W-:-:S02]  /*6e090*/  IMAD.MOV.U32 R2, RZ, RZ, R10 ;  /* 0x000000ffff027224 */ /* 0x000fc400078e000a */
[----:B------:R-:W-:Y:S01]  /*6e0a0*/  IMAD.MOV.U32 R0, RZ, RZ, R11 ;  /* 0x000000ffff007224 */ /* 0x000fe200078e000b */
[----:B--2---:R0:W-:Y:S11]  /*6e0b0*/  STL.64 [R1+0x2cf8], R18 ;  /* 0x002cf81201007387 */ /* 0x0041f60000100a00 */
[----:B------:R-:W-:Y:S08]  /*6e0c0*/  @!UPT UIADD3 URZ, URZ, URZ, URZ ;  /* 0x0000003f3f3ff290 */ /* 0x000ff0000fffe03f */
[----:B------:R-:W-:Y:S01]  /*6e0d0*/  STL.64 [R1+0x940], R12 ;  /* 0x0009400c01007387 */ /* 0x000fe20000100a00 */
[----:B------:R1:W-:Y:S02]  /*6e0e0*/  STL.64 [R1+0x948], R14 ;  /* 0x0009480e01007387 */ /* 0x0003e40000100a00 */
[----:B0-----:R-:W-:Y:S02]  /*6e0f0*/  IMAD.MOV.U32 R18, RZ, RZ, R17 ;  /* 0x000000ffff127224 */ /* 0x001fe400078e0011 */
[----:B------:R-:W-:Y:S01]  /*6e100*/  IMAD.MOV.U32 R19, RZ, RZ, R16 ;  /* 0x000000ffff137224 */ /* 0x000fe200078e0010 */
[----:B-1----:R-:W2:Y:S01]  /*6e110*/  LDL.LU.64 R14, [R1+0x2e08] ;  /* 0x002e0800010e7983 */ /* 0x002ea20000300a00 */
[----:B------:R-:W3:Y:S02]  /*6e120*/  LDL.LU.64 R12, [R1+0x2e00] ;  /* 0x002e0000010c7983 */ /* 0x000ee40000300a00 */
[----:B------:R-:W2:Y:S02]  /*6e130*/  LDL.LU.64 R10, [R1+0x2df8] ;  /* 0x002df800010a7983 */ /* 0x000ea40000300a00 */
[----:B------:R-:W2:Y:S01]  /*6e140*/  LDL.LU.64 R8, [R1+0x2df0] ;  /* 0x002df00001087983 */ /* 0x000ea20000300a00 */
[----:B------:R0:W-:Y:S01]  /*6e150*/  STL.64 [R1+0x2d10], R18 ;  /* 0x002d101201007387 */ /* 0x0001e20000100a00 */
[----:B------:R-:W2:Y:S02]  /*6e160*/  LDL.LU R16, [R1+0x750] ;  /* 0x0007500001107983 */ /* 0x000ea40000300800 */
[----:B------:R-:W2:Y:S01]  /*6e170*/  LDL.LU R17, [R1+0x754] ;  /* 0x0007540001117983 */ /* 0x000ea20000300800 */
[----:B0-----:R-:W2:Y:S01]  /*6e180*/  LDL.LU R18, [R1+0x758] ;  /* 0x0007580001127983 */ /* 0x001ea20000300800 */
[----:B------:R-:W2:Y:S02]  /*6e190*/  LDL.LU R19, [R1+0x75c] ;  /* 0x00075c0001137983 */ /* 0x000ea40000300800 */
[----:B--2---:R-:W-:Y:S11]  /*6e1a0*/  HMMA.16816.F32.BF16 R16, R4, R26, R16 ;  /* 0x0000001a0410723c */ /* 0x004ff60000041810 */
[----:B------:R-:W-:Y:S11]  /*6e1b0*/  @!UPT UIADD3 URZ, URZ, URZ, URZ ;  /* 0x0000003f3f3ff290 */ /* 0x000ff6000fffe03f */
[----:B------:R-:W-:Y:S01]  /*6e1c0*/  @!UPT UIADD3 URZ, URZ, URZ, URZ ;  /* 0x0000003f3f3ff290 */ /* 0x000fe2000fffe03f */
[----:B------:R-:W-:Y:S01]  /*6e1d0*/  STL.64 [R1+0x930], R16 ;  /* 0x0009301001007387 */ /* 0x000fe20000100a00 */
[----:B------:R0:W-:Y:S02]  /*6e1e0*/  STL.64 [R1+0x938], R18 ;  /* 0x0009381201007387 */ /* 0x0001e40000100a00 */
[----:B0-----:R-:W-:Y:S02]  /*6e1f0*/  IMAD.MOV.U32 R18, RZ, RZ, R25 ;  /* 0x000000ffff127224 */ /* 0x001fe400078e0019 */
[----:B------:R-:W-:-:S05]  /*6e200*/  IMAD.MOV.U32 R19, RZ, RZ, R24 ;  /* 0x000000ffff137224 */ /* 0x000fca00078e0018 */
[----:B------:R-:W-:Y:S01]  /*6e210*/  STL.64 [R1+0x2d28], R18 ;  /* 0x002d281201007387 */ /* 0x000fe20000100a00 */
[----:B------:R0:W-:Y:S02]  /*6e220*/  STL.64 [R1+0x2cd8], R26 ;  /* 0x002cd81a01007387 */ /* 0x0001e40000100a00 */
[----:B------:R-:W2:Y:S02]  /*6e230*/  LDL.LU R24, [R1+0x390] ;  /* 0x0003900001187983 */ /* 0x000ea40000300800 */
[----:B------:R-:W2:Y:S01]  /*6e240*/  LDL.LU R25, [R1+0x394] ;  /* 0x0003940001197983 */ /* 0x000ea20000300800 */
[----:B0-----:R-:W2:Y:S01]  /*6e250*/  LDL.LU R26, [R1+0x398] ;  /* 0x00039800011a7983 */ /* 0x001ea20000300800 */
[----:B------:R-:W2:Y:S02]  /*6e260*/  LDL.LU R27, [R1+0x39c] ;  /* 0x00039c00011b7983 */ /* 0x000ea40000300800 */
[----:B------:R-:W-:Y:S02]  /*6e270*/  IMAD.MOV.U32 R18, RZ, RZ, R29 ;  /* 0x000000ffff127224 */ /* 0x000fe400078e001d */
        /* <DEDUP_REMOVED lines=19> */
[----:B------:R3:W-:Y:S02]  /*6e3b0*/  STL.64 [R1+0x2d70], R18 ;  /* 0x002d701201007387 */ /* 0x0007e40000100a00 */
[----:B---3--:R-:W-:Y:S02]  /*6e3c0*/  IMAD.MOV.U32 R18, RZ, RZ, R12 ;  /* 0x000000ffff127224 */ /* 0x008fe400078e000c */
[----:B------:R-:W-:Y:S01]  /*6e3d0*/  IMAD.MOV.U32 R19, RZ, RZ, R11 ;  /* 0x000000ffff137224 */ /* 0x000fe200078e000b */
[----:B--2---:R-:W-:Y:S01]  /*6e3e0*/  STL.64 [R1+0x2d20], R26 ;  /* 0x002d201a01007387 */ /* 0x004fe20000100a00 */
[----:B------:R0:W-:Y:S03]  /*6e3f0*/  STL.64 [R1+0x2d18], R24 ;  /* 0x002d181801007387 */ /* 0x0001e60000100a00 */
        /* <DEDUP_REMOVED lines=32> */
[----:B------:R-:W4:Y:S04]  /*6e600*/  LDL.LU R11, [R1+0x74c] ;  /* 0x00074c00010b7983 */ /* 0x000f280000300800 */
        /* <DEDUP_REMOVED lines=34> */
[----:B------:R-:W-:Y:S01]  /*6e830*/  IMAD.MOV.U32 R19, RZ, RZ, R3 ;  /* 0x000000ffff137224 */ /* 0x000fe200078e0003 */
[----:B---3--:R-:W-:Y:S02]  /*6e840*/  HMMA.16816.F32.BF16 R4, R4, R10, R20 ;  /* 0x0000000a0404723c */ /* 0x008fe40000041814 */
[----:B------:R-:W2:Y:S01]  /*6e850*/  LDL.LU.64 R22, [R1+0x2de0] ;  /* 0x002de00001167983 */ /* 0x000ea20000300a00 */
[----:B------:R-:W2:Y:S11]  /*6e860*/  LDL.LU.64 R20, [R1+0x2dd8] ;  /* 0x002dd80001147983 */ /* 0x000eb60000300a00 */
[----:B------:R-:W-:Y:S09]  /*6e870*/  @!UPT UIADD3 URZ, URZ, URZ, URZ ;  /* 0x0000003f3f3ff290 */ /* 0x000ff2000fffe03f */
[----:B------:R0:W-:Y:S01]  /*6e880*/  STL.64 [R1+0x520], R4 ;  /* 0x0005200401007387 */ /* 0x0001e20000100a00 */
[----:B------:R1:W-:Y:S03]  /*6e890*/  STL.64 [R1+0x528], R6 ;  /* 0x0005280601007387 */ /* 0x0003e60000100a00 */
[----:B0-----:R-:W3:Y:S01]  /*6e8a0*/  LDL.LU R4, [R1+0x420] ;  /* 0x0004200001047983 */ /* 0x001ee20000300800 */
[----:B------:R-:W3:Y:S02]  /*6e8b0*/  LDL.LU R5, [R1+0x424] ;  /* 0x0004240001057983 */ /* 0x000ee40000300800 */
[----:B-1----:R-:W3:Y:S02]  /*6e8c0*/  LDL.LU R6, [R1+0x428] ;  /* 0x0004280001067983 */ /* 0x002ee40000300800 */
[----:B------:R-:W3:Y:S01]  /*6e8d0*/  LDL.LU R7, [R1+0x42c] ;  /* 0x00042c0001077983 */ /* 0x000ee20000300800 */
[----:B------:R-:W-:Y:S01]  /*6e8e0*/  STL.64 [R1+0x2cb0], R10 ;  /* 0x002cb00a01007387 */ /* 0x000fe20000100a00 */
        /* <DEDUP_REMOVED lines=91> */
[----:B------:R-:W3:Y:S02]  /*6eea0*/  LDL.LU.64 R16, [R1+0x2cc8] ;  /* 0x002cc80001107983 */ /* 0x000ee40000300a00 */
[C---:B---3--:R-:W-:Y:S01]  /*6eeb0*/  HMMA.16816.F32.BF16 R8, R20.reuse, R10, R16 ;  /* 0x0000000a1408723c */ /* 0x048fe20000041810 */
[----:B------:R-:W2:Y:S01]  /*6eec0*/  LDL.LU.64 R18, [R1+0x2cc0] ;  /* 0x002cc00001127983 */ /* 0x000ea20000300a00 */
[----:B------:R-:W2:Y:S11]  /*6eed0*/  LDL.LU.64 R16, [R1+0x2cb8] ;  /* 0x002cb80001107983 */ /* 0x000eb60000300a00 */
[----:B------:R-:W-:Y:S10]  /*6eee0*/  @!UPT UIADD3 URZ, URZ, URZ, URZ ;  /* 0x0000003f3f3ff290 */ /* 0x000ff4000fffe03f */
[----:B------:R0:W-:Y:S01]  /*6eef0*/  STL.64 [R1+0x5a0], R8 ;  /* 0x0005a00801007387 */ /* 0x0001e20000100a00 */
[----:B------:R1:W-:Y:S03]  /*6ef00*/  STL.64 [R1+0x5a8], R10 ;  /* 0x0005a80a01007387 */ /* 0x0003e60000100a00 */
[----:B0-----:R-:W3:Y:S01]  /*6ef10*/  LDL.LU R8, [R1+0x730] ;  /* 0x0007300001087983 */ /* 0x001ee20000300800 */
[C---:B--2---:R-:W-:Y:S11]  /*6ef20*/  HMMA.16816.F32.BF16 R16, R20.reuse, R26, R16 ;  /* 0x0000001a1410723c */ /* 0x044ff60000041810 */
[----:B------:R-:W-:Y:S11]  /*6ef30*/  @!UPT UIADD3 URZ, URZ, URZ, URZ ;  /* 0x0000003f3f3ff290 */ /* 0x000ff6000fffe03f */
[----:B------:R-:W-:Y:S01]  /*6ef40*/  @!UPT UIADD3 URZ, URZ, URZ, URZ ;  /* 0x0000003f3f3ff290 */ /* 0x000fe2000fffe03f */
[----:B------:R-:W-:Y:S01]  /*6ef50*/  STL.64 [R1+0x590], R16 ;  /* 0x0005901001007387 */ /* 0x000fe20000100a00 */
[----:B------:R-:W-:Y:S02]  /*6ef60*/  STL.64 [R1+0x598], R18 ;  /* 0x0005981201007387 */ /* 0x000fe40000100a00 */
[----:B------:R-:W3:Y:S02]  /*6ef70*/  LDL.LU R9, [R1+0x734] ;  /* 0x0007340001097983 */ /* 0x000ee40000300800 */
[----:B-1----:R-:W3:Y:S01]  /*6ef80*/  LDL.LU R10, [R1+0x738] ;  /* 0x00073800010a7983 */ /* 0x002ee20000300800 */
[----:B------:R-:W3:Y:S01]  /*6ef90*/  LDL.LU R11, [R1+0x73c] ;  /* 0x00073c00010b7983 */ /* 0x000ee20000300800 */
[----:B------:R0:W-:Y:S03]  /*6efa0*/  STL.64 [R1+0x2c18], R26 ;  /* 0x002c181a01007387 */ /* 0x0001e60000100a00 */
[----:B0-----:R-:W2:Y:S04]  /*6efb0*/  LDL.64 R26, [R1+0x68] ;  /* 0x00006800011a7983 */ /* 0x001ea80000100a00 */
[----:B--2---:R0:W-:Y:S01]  /*6efc0*/  STL.64 [R1+0x2c38], R26 ;  /* 0x002c381a01007387 */ /* 0x0041e20000100a00 */
[----:B------:R-:W2:Y:S02]  /*6efd0*/  LDL.LU R24, [R1+0x300] ;  /* 0x0003000001187983 */ /* 0x000ea40000300800 */
[----:B------:R-:W2:Y:S01]  /*6efe0*/  LDL.LU R25, [R1+0x304] ;  /* 0x0003040001197983 */ /* 0x000ea20000300800 */
[----:B0-----:R-:W4:Y:S01]  /*6eff0*/  LDL.LU R26, [R1+0x308] ;  /* 0x00030800011a7983 */ /* 0x001f220000300800 */
[----:B------:R-:W4:Y:S03]  /*6f000*/  LDL.LU R27, [R1+0x30c] ;  /* 0x00030c00011b7983 */ /* 0x000f260000300800 */
[----:B----4-:R0:W-:Y:S01]  /*6f010*/  STL.64 [R1+0x2c48], R26 ;  /* 0x002c481a01007387 */ /* 0x0101e20000100a00 */
[----:B--2---:R-:W-:Y:S03]  /*6f020*/  STL.64 [R1+0x2c40], R24 ;  /* 0x002c401801007387 */ /* 0x004fe60000100a00 */
[----:B0-----:R-:W2:Y:S01]  /*6f030*/  LDL.64 R26, [R1+0x88] ;  /* 0x00008800011a7983 */ /* 0x001ea20000100a00 */
[----:B---3--:R-:W-:Y:S03]  /*6f040*/  HMMA.16816.F32.BF16 R8, R20, R14, R8 ;  /* 0x0000000e1408723c */ /* 0x008fe60000041808 */
[----:B--2---:R0:W-:Y:S02]  /*6f050*/  STL.64 [R1+0x2c50], R26 ;  /* 0x002c501a01007387 */ /* 0x0041e40000100a00 */
[----:B0-----:R-:W-:-:S02]  /*6f060*/  IMAD.MOV.U32 R26, RZ, RZ, R6 ;  /* 0x000000ffff1a7224 */ /* 0x001fc400078e0006 */
[----:B------:R-:W-:-:S05]  /*6f070*/  IMAD.MOV.U32 R27, RZ, RZ, R5 ;  /* 0x000000ffff1b7224 */ /* 0x000fca00078e0005 */
[----:B------:R0:W-:Y:S01]  /*6f080*/  STL.64 [R1+0x2c68], R26 ;  /* 0x002c681a01007387 */ /* 0x0001e20000100a00 */
[----:B------:R-:W2:Y:S02]  /*6f090*/  LDL.LU R16, [R1+0x360] ;  /* 0x0003600001107983 */ /* 0x000ea40000300800 */
[----:B------:R-:W2:Y:S02]  /*6f0a0*/  LDL.LU R17, [R1+0x364] ;  /* 0x0003640001117983 */ /* 0x000ea40000300800 */
[----:B------:R-:W2:Y:S01]  /*6f0b0*/  LDL.LU R18, [R1+0x368] ;  /* 0x0003680001127983 */ /* 0x000ea20000300800 */
[----:B------:R-:W2:Y:S01]  /*6f0c0*/  LDL.LU R19, [R1+0x36c] ;  /* 0x00036c0001137983 */ /* 0x000ea20000300800 */
[----:B0-----:R-:W-:Y:S02]  /*6f0d0*/  IMAD.MOV.U32 R26, RZ, RZ, R4 ;  /* 0x000000ffff1a7224 */ /* 0x001fe400078e0004 */
[----:B------:R-:W-:Y:S01]  /*6f0e0*/  IMAD.MOV.U32 R27, RZ, RZ, R3 ;  /* 0x000000ffff1b7224 */ /* 0x000fe200078e0003 */
[----:B------:R-:W0:Y:S04]  /*6f0f0*/  LDSM.16.MT88.4 R4, [R13+0x1c280] ;  /* 0x01c280000d04783b */ /* 0x000e280000004200 */
[----:B------:R1:W-:Y:S04]  /*6f100*/  STL.64 [R1+0x2c80], R26 ;  /* 0x002c801a01007387 */ /* 0x0003e80000100a00 */
[----:B-1----:R-:W3:Y:S04]  /*6f110*/  LDL.64 R26, [R1+0xb8] ;  /* 0x0000b800011a7983 */ /* 0x002ee80000100a00 */
[----:B---3--:R1:W-:Y:S04]  /*6f120*/  STL.64 [R1+0x2c98], R26 ;  /* 0x002c981a01007387 */ /* 0x0083e80000100a00 */
[----:B-1----:R-:W3:Y:S01]  /*6f130*/  LDL.64 R26, [R1+0xc8] ;  /* 0x0000c800011a7983 */ /* 0x002ee20000100a00 */
[----:B0-----:R-:W-:Y:S02]  /*6f140*/  STL.64 [R1+0x2ba8], R6 ;  /* 0x002ba80601007387 */ /* 0x001fe40000100a00 */
[----:B------:R0:W-:Y:S02]  /*6f150*/  STL.64 [R1+0x2ba0], R4 ;  /* 0x002ba00401007387 */ /* 0x0001e40000100a00 */
[----:B0-----:R-:W4:Y:S01]  /*6f160*/  LDL.LU R4, [R1+0x350] ;  /* 0x0003500001047983 */ /* 0x001f220000300800 */
[----:B------:R-:W4:Y:S02]  /*6f170*/  LDL.LU R5, [R1+0x354] ;  /* 0x0003540001057983 */ /* 0x000f240000300800 */
[----:B------:R-:W4:Y:S02]  /*6f180*/  LDL.LU R6, [R1+0x358] ;  /* 0x0003580001067983 */ /* 0x000f240000300800 */
[----:B------:R-:W4:Y:S01]  /*6f190*/  LDL.LU R7, [R1+0x35c] ;  /* 0x00035c0001077983 */ /* 0x000f220000300800 */
[----:B------:R-:W-:Y:S01]  /*6f1a0*/  STL.64 [R1+0x580], R8 ;  /* 0x0005800801007387 */ /* 0x000fe20000100a00 */
[----:B------:R0:W-:Y:S03]  /*6f1b0*/  STL.64 [R1+0x588], R10 ;  /* 0x0005880a01007387 */ /* 0x0001e60000100a00 */
[----:B0-----:R-:W2:Y:S01]  /*6f1c0*/  LDL.LU.64 R10, [R1+0x2cb0] ;  /* 0x002cb000010a7983 */ /* 0x001ea20000300a00 */
        /* <DEDUP_REMOVED lines=18> */
[----:B------:R-:W2:Y:S01]  /*6f2f0*/  LDL.LU R15, [R1+0x34c] ;  /* 0x00034c00010f7983 */ /* 0x000ea20000300800 */
[----:B------:R-:W4:Y:S01]  /*6f300*/  LDL.LU.64 R18, [R1+0x2ca8] ;  /* 0x002ca80001127983 */ /* 0x000f220000300a00 */
[----:B------:R-:W4:Y:S11]  /*6f310*/  LDL.LU.64 R16, [R1+0x2ca0] ;  /* 0x002ca00001107983 */ /* 0x000f360000300a00 */
[----:B------:R0:W-:Y:S02]  /*6f320*/  STL.64 [R1+0x510], R20 ;  /* 0x0005101401007387 */ /* 0x0001e40000100a00 */
[----:B------:R1:W-:Y:S02]  /*6f330*/  STL.64 [R1+0x518], R22 ;  /* 0x0005181601007387 */ /* 0x0003e40000100a00 */
[----:B---3--:R-:W-:Y:S01]  /*6f340*/  IMAD.MOV.U32 R3, RZ, RZ, R27 ;  /* 0x000000ffff037224 */ /* 0x008fe200078e001b */
[----:B0-----:R-:W3:Y:S01]  /*6f350*/  LDL.LU R20, [R1+0x2f0] ;  /* 0x0002f00001147983 */ /* 0x001ee20000300800 */
[----:B------:R-:W3:Y:S02]  /*6f360*/  LDL.LU R21, [R1+0x2f4] ;  /* 0x0002f40001157983 */ /* 0x000ee40000300800 */
[----:B-1----:R-:W3:Y:S02]  /*6f370*/  LDL.LU R22, [R1+0x2f8] ;  /* 0x0002f80001167983 */ /* 0x002ee40000300800 */
[----:B------:R-:W3:Y:S01]  /*6f380*/  LDL.LU R23, [R1+0x2fc] ;  /* 0x0002fc0001177983 */ /* 0x000ee20000300800 */
[----:B------:R0:W-:Y:S01]  /*6f390*/  STL.64 [R1+0x2bb0], R10 ;  /* 0x002bb00a01007387 */ /* 0x0001e20000100a00 */
[----:B------:R-:W2:Y:S02]  /*6f3a0*/  LDL.LU R8, [R1+0x310] ;  /* 0x0003100001087983 */ /* 0x000ea40000300800 */
[----:B------:R-:W2:Y:S01]  /*6f3b0*/  LDL.LU R9, [R1+0x314] ;  /* 0x0003140001097983 */ /* 0x000ea20000300800 */
[----:B0-----:R-:W2:Y:S01]  /*6f3c0*/  LDL.LU R10, [R1+0x318] ;  /* 0x00031800010a7983 */ /* 0x001ea20000300800 */
[----:B------:R-:W2:Y:S01]  /*6f3d0*/  LDL.LU R11, [R1+0x31c] ;  /* 0x00031c00010b7983 */ /* 0x000ea20000300800 */
[C---:B----4-:R-:W-:Y:S11]  /*6f3e0*/  HMMA.16816.F32.BF16 R4, R16.reuse, R26, R4 ;  /* 0x0000001a1004723c */ /* 0x050ff60000041804 */
        /* <DEDUP_REMOVED lines=24> */
[----:B------:R-:W4:Y:S11]  /*6f570*/  LDL.LU R13, [R1+0x2c58] ;  /* 0x002c5800010d7983 */ /* 0x000f360000300800 */
[----:B------:R-:W-:Y:S09]  /*6f580*/  @!UPT UIADD3 URZ, URZ, URZ, URZ ;  /* 0x0000003f3f3ff290 */ /* 0x000ff2000fffe03f */
[----:B------:R-:W-:Y:S01]  /*6f590*/  STL.64 [R1+0xe60], R24 ;  /* 0x000e601801007387 */ /* 0x000fe20000100a00 */
[----:B------:R0:W-:Y:S03]  /*6f5a0*/  STL.64 [R1+0xe68], R26 ;  /* 0x000e681a01007387 */ /* 0x0001e60000100a00 */
[----:B0-----:R-:W2:Y:S02]  /*6f5b0*/  LDL.LU.64 R26, [R1+0x2c50] ;  /* 0x002c5000011a7983 */ /* 0x001ea40000300a00 */
[C---:B--2---:R-:W-:Y:S01]  /*6f5c0*/  HMMA.16816.F32.BF16 R8, R16.reuse, R26, R8 ;  /* 0x0000001a1008723c */ /* 0x044fe20000041808 */
[----:B------:R-:W-:Y:S11]  /*6f5d0*/  IMAD.MOV.U32 R7, RZ, RZ, R27 ;  /* 0x000000ffff077224 */ /* 0x000ff600078e001b */
[----:B------:R-:W-:Y:S11]  /*6f5e0*/  @!UPT UIADD3 URZ, URZ, URZ, URZ ;  /* 0x0000003f3f3ff290 */ /* 0x000ff6000fffe03f */
[----:B------:R0:W-:Y:S01]  /*6f5f0*/  STL.64 [R1+0xc90], R8 ;  /* 0x000c900801007387 */ /* 0x0001e20000100a00 */
[----:B------:R-:W-:Y:S02]  /*6f600*/  STL.64 [R1+0xc98], R10 ;  /* 0x000c980a01007387 */ /* 0x000fe40000100a00 */
[----:B0-----:R-:W-:Y:S02]  /*6f610*/  IMAD.MOV.U32 R8, RZ, RZ, R26 ;  /* 0x000000ffff087224 */ /* 0x001fe400078e001a */
[----:B------:R-:W2:Y:S01]  /*6f620*/  LDL.LU.64 R26, [R1+0x2c48] ;  /* 0x002c4800011a7983 */ /* 0x000ea20000300a00 */
[----:B------:R-:W2:Y:S02]  /*6f630*/  LDL.LU.64 R24, [R1+0x2c40] ;  /* 0x002c400001187983 */ /* 0x000ea40000300a00 */
[----:B------:R0:W-:Y:S02]  /*6f640*/  STL.64 [R1+0x2bc0], R6 ;  /* 0x002bc00601007387 */ /* 0x0001e40000100a00 */
[----:B------:R-:W-:Y:S01]  /*6f650*/  STL.64 [R1+0x2bb8], R4 ;  /* 0x002bb80401007387 */ /* 0x000fe20000100a00 */
[----:B0-----:R-:W2:Y:S02]  /*6f660*/  LDL.64 R6, [R1+0x78] ;  /* 0x0000780001067983 */ /* 0x001ea40000100a00 */
[C---:B--2---:R-:W-:Y:S11]  /*6f670*/  HMMA.16816.F32.BF16 R24, R16.reuse, R6, R24 ;  /* 0x000000061018723c */ /* 0x044ff60000041818 */
[----:B------:R-:W-:Y:S11]  /*6f680*/  @!UPT UIADD3 URZ, URZ, URZ, URZ ;  /* 0x0000003f3f3ff290 */ /* 0x000ff6000fffe03f */
[----:B------:R-:W-:Y:S01]  /*6f690*/  @!UPT UIADD3 URZ, URZ, URZ, URZ ;  /* 0x0000003f3f3ff290 */ /* 0x000fe2000fffe03f */
[----:B------:R-:W-:Y:S01]  /*6f6a0*/  STL.64 [R1+0xc60], R24 ;  /* 0x000c601801007387 */ /* 0x000fe20000100a00 */
[----:B------:R0:W-:Y:S03]  /*6f6b0*/  STL.64 [R1+0xc68], R26 ;  /* 0x000c681a01007387 */ /* 0x0001e60000100a00 */
[----:B0-----:R-:W3:Y:S01]  /*6f6c0*/  LDL.LU.64 R26, [R1+0x2c38] ;  /* 0x002c3800011a7983 */ /* 0x001ee20000300a00 */
[----:B------:R-:W-:Y:S02]  /*6f6d0*/  IMAD.MOV.U32 R10, RZ, RZ, R6 ;  /* 0x000000ffff0a7224 */ /* 0x000fe400078e0006 */
[----:B------:R-:W-:Y:S02]  /*6f6e0*/  IMAD.MOV.U32 R9, RZ, RZ, R7 ;  /* 0x000000ffff097224 */ /* 0x000fe400078e0007 */
[----:B---3--:R-:W-:Y:S01]  /*6f6f0*/  HMMA.16816.F32.BF16 R4, R16, R26, R20 ;  /* 0x0000001a1004723c */ /* 0x008fe20000041814 */
[----:B------:R-:W-:-:S02]  /*6f700*/  IMAD.MOV.U32 R11, RZ, RZ, R27 ;  /* 0x000000ffff0b7224 */ /* 0x000fc400078e001b */
[----:B------:R-:W-:Y:S01]  /*6f710*/  IMAD.MOV.U32 R12, RZ, RZ, R26 ;  /* 0x000000ffff0c7224 */ /* 0x000fe200078e001a */
[----:B----4-:R-:W0:Y:S11]  /*6f720*/  LDSM.16.MT88.4 R20, [R13+0x1c300] ;  /* 0x01c300000d14783b */ /* 0x010e360000004200 */
[----:B------:R-:W-:Y:S08]  /*6f730*/  @!UPT UIADD3 URZ, URZ, URZ, URZ ;  /* 0x0000003f3f3ff290 */ /* 0x000ff0000fffe03f */
[----:B------:R-:W-:Y:S01]  /*6f740*/  STL.64 [R1+0xc80], R4 ;  /* 0x000c800401007387 */ /* 0x000fe20000100a00 */
[----:B------:R-:W-:Y:S02]  /*6f750*/  STL.64 [R1+0xc88], R6 ;  /* 0x000c880601007387 */ /* 0x000fe40000100a00 */
[----:B------:R-:W-:Y:S02]  /*6f760*/  STL.64 [R1+0x2bd0], R10 ;  /* 0x002bd00a01007387 */ /* 0x000fe40000100a00 */
[----:B------:R1:W-:Y:S02]  /*6f770*/  STL.64 [R1+0x2bc8], R8 ;  /* 0x002bc80801007387 */ /* 0x0003e40000100a00 */
[----:B-1----:R-:W2:Y:S01]  /*6f780*/  LDL.LU R8, [R1+0x6d0] ;  /* 0x0006d00001087983 */ /* 0x002ea20000300800 */
[----:B------:R-:W2:Y:S02]  /*6f790*/  LDL.LU R9, [R1+0x6d4] ;  /* 0x0006d40001097983 */ /* 0x000ea40000300800 */
[----:B------:R-:W3:Y:S02]  /*6f7a0*/  LDL.LU R10, [R1+0x6d8] ;  /* 0x0006d800010a7983 */ /* 0x000ee40000300800 */
[----:B------:R-:W3:Y:S01]  /*6f7b0*/  LDL.LU R11, [R1+0x6dc] ;  /* 0x0006dc00010b7983 */ /* 0x000ee20000300800 */
[----:B------:R-:W4:Y:S01]  /*6f7c0*/  LDL.LU R24, [R1+0x710] ;  /* 0x0007100001187983 */ /* 0x000f220000300800 */
[----:B------:R-:W4:Y:S02]  /*6f7d0*/  LDL.LU R25, [R1+0x714] ;  /* 0x0007140001197983 */ /* 0x000f240000300800 */
[----:B------:R-:W2:Y:S02]  /*6f7e0*/  LDL.LU R26, [R1+0x718] ;  /* 0x00071800011a7983 */ /* 0x000ea40000300800 */
[----:B------:R-:W2:Y:S02]  /*6f7f0*/  LDL.LU R27, [R1+0x71c] ;  /* 0x00071c00011b7983 */ /* 0x000ea40000300800 */
[----:B--2---:R1:W-:Y:S01]  /*6f800*/  STL.64 [R1+0x2c28], R26 ;  /* 0x002c281a01007387 */ /* 0x0043e20000100a00 */
[----:B----4-:R-:W-:Y:S03]  /*6f810*/  STL.64 [R1+0x2c20], R24 ;  /* 0x002c201801007387 */ /* 0x010fe60000100a00 */
[----:B-1----:R-:W2:Y:S01]  /*6f820*/  LDL.64 R26, [R1+0x58] ;  /* 0x00005800011a7983 */ /* 0x002ea20000100a00 */
[----:B---3--:R-:W-:Y:S02]  /*6f830*/  STL.64 [R1+0x2be0], R10 ;  /* 0x002be00a01007387 */ /* 0x008fe40000100a00 */
[----:B------:R1:W-:Y:S02]  /*6f840*/  STL.64 [R1+0x2bd8], R8 ;  /* 0x002bd80801007387 */ /* 0x0003e40000100a00 */
[----:B-1----:R-:W3:Y:S01]  /*6f850*/  LDL.LU R8, [R1+0x6e0] ;  /* 0x0006e00001087983 */ /* 0x002ee20000300800 */
[----:B------:R-:W3:Y:S02]  /*6f860*/  LDL.LU R9, [R1+0x6e4] ;  /* 0x0006e40001097983 */ /* 0x000ee40000300800 */
[----:B------:R-:W4:Y:S02]  /*6f870*/  LDL.LU R10, [R1+0x6e8] ;  /* 0x0006e800010a7983 */ /* 0x000f240000300800 */
[----:B------:R-:W4:Y:S02]  /*6f880*/  LDL.LU R11, [R1+0x6ec] ;  /* 0x0006ec00010b7983 */ /* 0x000f240000300800 */
[----:B----4-:R1:W-:Y:S01]  /*6f890*/  STL.64 [R1+0x2bf0], R10 ;  /* 0x002bf00a01007387 */ /* 0x0103e20000100a00 */
[----:B---3--:R-:W-:Y:S02]  /*6f8a0*/  STL.64 [R1+0x2be8], R8 ;  /* 0x002be80801007387 */ /* 0x008fe40000100a00 */
[----:B-1----:R-:W-:-:S02]  /*6f8b0*/  IMAD.MOV.U32 R10, RZ, RZ, R29 ;  /* 0x000000ffff0a7224 */ /* 0x002fc400078e001d */
[----:B------:R-:W-:-:S05]  /*6f8c0*/  IMAD.MOV.U32 R11, RZ, RZ, R28 ;  /* 0x000000ffff0b7224 */ /* 0x000fca00078e001c */
[----:B------:R1:W-:Y:S04]  /*6f8d0*/  STL.64 [R1+0x2c00], R10 ;  /* 0x002c000a01007387 */ /* 0x0003e80000100a00 */
[----:B-1----:R-:W3:Y:S04]  /*6f8e0*/  LDL.64 R10, [R1+0x38] ;  /* 0x00003800010a7983 */ /* 0x002ee80000100a00 */
[----:B---3--:R1:W-:Y:S01]  /*6f8f0*/  STL.64 [R1+0x2c30], R10 ;  /* 0x002c300a01007387 */ /* 0x0083e20000100a00 */
[----:B------:R-:W2:Y:S02]  /*6f900*/  LDL.LU R8, [R1+0x720] ;  /* 0x0007200001087983 */ /* 0x000ea40000300800 */
[----:B------:R-:W2:Y:S01]  /*6f910*/  LDL.LU R9, [R1+0x724] ;  /* 0x0007240001097983 */ /* 0x000ea20000300800 */
[----:B-1----:R-:W2:Y:S01]  /*6f920*/  LDL.LU R10, [R1+0x728] ;  /* 0x00072800010a7983 */ /* 0x002ea20000300800 */
[----:B------:R-:W2:Y:S02]  /*6f930*/  LDL.LU R11, [R1+0x72c] ;  /* 0x00072c00010b7983 */ /* 0x000ea40000300800 */
[----:B------:R-:W3:Y:S02]  /*6f940*/  LDL.64 R6, [R1+0x8] ;  /* 0x0000080001067983 */ /* 0x000ee40000100a00 */
[----:B---3--:R1:W-:Y:S01]  /*6f950*/  STL.64 [R1+0x2bf8], R6 ;  /* 0x002bf80601007387 */ /* 0x0083e20000100a00 */
[----:B------:R-:W3:Y:S02]  /*6f960*/  LDL.LU R4, [R1+0x6f0] ;  /* 0x0006f00001047983 */ /* 0x000ee40000300800 */
[----:B------:R-:W3:Y:S01]  /*6f970*/  LDL.LU R5, [R1+0x6f4] ;  /* 0x0006f40001057983 */ /* 0x000ee20000300800 */
[----:B-1----:R-:W4:Y:S01]  /*6f980*/  LDL.LU R6, [R1+0x6f8] ;  /* 0x0006f80001067983 */ /* 0x002f220000300800 */
[----:B------:R-:W4:Y:S01]  /*6f990*/  LDL.LU R7, [R1+0x6fc] ;  /* 0x0006fc0001077983 */ /* 0x000f220000300800 */
[----:B--2---:R-:W-:Y:S01]  /*6f9a0*/  HMMA.16816.F32.BF16 R8, R16, R26, R8 ;  /* 0x0000001a1008723c */ /* 0x004fe20000041808 */
[----:B------:R-:W-:-:S02]  /*6f9b0*/  IMAD.MOV.U32 R29, RZ, RZ, R26 ;  /* 0x000000ffff1d7224 */ /* 0x000fc400078e001a */
[----:B------:R-:W-:Y:S01]  /*6f9c0*/  IMAD.MOV.U32 R28, RZ, RZ, R27 ;  /* 0x000000ffff1c7224 */ /* 0x000fe200078e001b */
[----:B----4-:R-:W-:Y:S01]  /*6f9d0*/  STL.64 [R1+0x2c10], R6 ;  /* 0x002c100601007387 */ /* 0x010fe20000100a00 */
[----:B---3--:R1:W-:Y:S03]  /*6f9e0*/  STL.64 [R1+0x2c08], R4 ;  /* 0x002c080401007387 */ /* 0x0083e60000100a00 */
[----:B-1----:R-:W2:Y:S01]  /*6f9f0*/  LDL.LU R4, [R1+0x700] ;  /* 0x0007000001047983 */ /* 0x002ea20000300800 */
[----:B------:R-:W2:Y:S02]  /*6fa00*/  LDL.LU R5, [R1+0x704] ;  /* 0x0007040001057983 */ /* 0x000ea40000300800 */
[----:B------:R-:W2:Y:S02]  /*6fa10*/  LDL.LU R6, [R1+0x708] ;  /* 0x0007080001067983 */ /* 0x000ea40000300800 */
[----:B------:R-:W2:Y:S01]  /*6fa20*/  LDL.LU R7, [R1+0x70c] ;  /* 0x00070c0001077983 */ /* 0x000ea20000300800 */
[----:B0-----:R0:W-:Y:S01]  /*6fa30*/  STL.64 [R1+0x2a78], R22 ;  /* 0x002a781601007387 */ /* 0x0011e20000100a00 */
[----:B------:R-:W-:Y:S03]  /*6fa40*/  STL.64 [R1+0x2a70], R20 ;  /* 0x002a701401007387 */ /* 0x000fe60000100a00 */
[----:B0-----:R-:W3:Y:S05]  /*6fa50*/  LDL.64 R22, [R1+0x48] ;  /* 0x0000480001167983 */ /* 0x001eea0000100a00 */
[----:B------:R-:W-:Y:S02]  /*6fa60*/  STL.64 [R1+0xc70], R8 ;  /* 0x000c700801007387 */ /* 0x000fe40000100a00 */
[----:B------:R0:W-:Y:S02]  /*6fa70*/  STL.64 [R1+0xc78], R10 ;  /* 0x000c780a01007387 */ /* 0x0001e40000100a00 */
[----:B0-----:R-:W2:Y:S01]  /*6fa80*/  LDL.LU.64 R10, [R1+0x2c30] ;  /* 0x002c3000010a7983 */ /* 0x001ea20000300a00 */
[----:B------:R-:W3:Y:S02]  /*6fa90*/  LDL.LU.64 R26, [R1+0x2c28] ;  /* 0x002c2800011a7983 */ /* 0x000ee40000300a00 */
[----:B------:R-:W3:Y:S02]  /*6faa0*/  LDL.LU.64 R24, [R1+0x2c20] ;  /* 0x002c200001187983 */ /* 0x000ee40000300a00 */
[C---:B---3--:R-:W-:Y:S11]  /*6fab0*/  HMMA.16816.F32.BF16 R24, R16.reuse, R22, R24 ;  /* 0x000000161018723c */ /* 0x048ff60000041818 */
[----:B------:R-:W-:Y:S11]  /*6fac0*/  @!UPT UIADD3 URZ, URZ, URZ, URZ ;  /* 0x0000003f3f3ff290 */ /* 0x000ff6000fffe03f */
[----:B------:R-:W-:Y:S01]  /*6fad0*/  @!UPT UIADD3 URZ, URZ, URZ, URZ ;  /* 0x0000003f3f3ff290 */ /* 0x000fe2000fffe03f */
[----:B------:R-:W-:Y:S01]  /*6fae0*/  STL.64 [R1+0xa70], R24 ;  /* 0x000a701801007387 */ /* 0x000fe20000100a00 */
[----:B------:R0:W-:Y:S03]  /*6faf0*/  STL.64 [R1+0xa78], R26 ;  /* 0x000a781a01007387 */ /* 0x0001e60000100a00 */
[----:B0-----:R-:W3:Y:S01]  /*6fb00*/  LDL.LU.64 R26, [R1+0x2c18] ;  /* 0x002c1800011a7983 */ /* 0x001ee20000300a00 */
[----:B------:R-:W4:Y:S02]  /*6fb10*/  LDL.LU R20, [R1+0x5d0] ;  /* 0x0005d00001147983 */ /* 0x000f240000300800 */
[----:B------:R-:W-:Y:S02]  /*6fb20*/  IMAD.MOV.U32 R25, RZ, RZ, R22 ;  /* 0x000000ffff197224 */ /* 0x000fe400078e0016 */
[----:B------:R-:W4:Y:S02]  /*6fb30*/  LDL.LU R21, [R1+0x5d4] ;  /* 0x0005d40001157983 */ /* 0x000f240000300800 */
[----:B------:R-:W-:Y:S01]  /*6fb40*/  IMAD.MOV.U32 R24, RZ, RZ, R23 ;  /* 0x000000ffff187224 */ /* 0x000fe200078e0017 */
[----:B------:R-:W3:Y:S01]  /*6fb50*/  LDL.LU R22, [R1+0x5d8] ;  /* 0x0005d80001167983 */ /* 0x000ee20000300800 */
[----:B------:R-:W3:Y:S01]  /*6fb60*/  LDL.LU R23, [R1+0x5dc] ;  /* 0x0005dc0001177983 */ /* 0x000ee20000300800 */
[----:B--2---:R-:W-:Y:S02]  /*6fb70*/  HMMA.16816.F32.BF16 R4, R16, R10, R4 ;  /* 0x0000000a1004723c */ /* 0x004fe40000041804 */
[----:B---3--:R0:W-:Y:S01]  /*6fb80*/  STL.64 [R1+0x2a90], R22 ;  /* 0x002a901601007387 */ /* 0x0081e20000100a00 */
[----:B----4-:R-:W-:Y:S11]  /*6fb90*/  STL.64 [R1+0x2a88], R20 ;  /* 0x002a881401007387 */ /* 0x010ff60000100a00 */
[----:B------:R-:W-:Y:S09]  /*6fba0*/  @!UPT UIADD3 URZ, URZ, URZ, URZ ;  /* 0x0000003f3f3ff290 */ /* 0x000ff2000fffe03f */
[----:B------:R-:W-:Y:S02]  /*6fbb0*/  STL.64 [R1+0xa60], R4 ;  /* 0x000a600401007387 */ /* 0x000fe40000100a00 */
[----:B------:R1:W-:Y:S02]  /*6fbc0*/  STL.64 [R1+0xa68], R6 ;  /* 0x000a680601007387 */ /* 0x0003e40000100a00 */
[----:B0-----:R-:W-:Y:S02]  /*6fbd0*/  IMAD.MOV.U32 R22, RZ, RZ, R2 ;  /* 0x000000ffff167224 */ /* 0x001fe400078e0002 */
[----:B------:R-:W-:Y:S02]  /*6fbe0*/  IMAD.MOV.U32 R23, RZ, RZ, R0 ;  /* 0x000000ffff177224 */ /* 0x000fe400078e0000 */
[----:B------:R-:W-:Y:S01]  /*6fbf0*/  IMAD.MOV.U32 R2, RZ, RZ, R10 ;  /* 0x000000ffff027224 */ /* 0x000fe200078e000a */
[----:B-1----:R-:W2:Y:S01]  /*6fc00*/  LDL.LU.64 R6, [R1+0x2c10] ;  /* 0x002c100001067983 */ /* 0x002ea20000300a00 */
[----:B------:R-:W2:Y:S02]  /*6fc10*/  LDL.LU.64 R4, [R1+0x2c08] ;  /* 0x002c080001047983 */ /* 0x000ea40000300a00 */
[----:B------:R-:W-:-:S02]  /*6fc20*/  IMAD.MOV.U32 R0, RZ, RZ, R11 ;  /* 0x000000ffff007224 */ /* 0x000fc400078e000b */
[----:B------:R-:W2:Y:S02]  /*6fc30*/  LDL.LU.64 R10, [R1+0x2c00] ;  /* 0x002c0000010a7983 */ /* 0x000ea40000300a00 */
[C---:B--2---:R-:W-:Y:S02]  /*6fc40*/  HMMA.16816.F32.BF16 R8, R16.reuse, R10, R4 ;  /* 0x0000000a1008723c */ /* 0x044fe40000041804 */
[----:B------:R-:W2:Y:S11]  /*6fc50*/  LDL.LU.64 R6, [R1+0x2bf8] ;  /* 0x002bf80001067983 */ /* 0x000eb60000300a00 */
[----:B------:R-:W-:Y:S10]  /*6fc60*/  @!UPT UIADD3 URZ, URZ, URZ, URZ ;  /* 0x0000003f3f3ff290 */ /* 0x000ff4000fffe03f */
[----:B------:R-:W-:Y:S01]  /*6fc70*/  STL.64 [R1+0xa50], R8 ;  /* 0x000a500801007387 */ /* 0x000fe20000100a00 */
[----:B------:R0:W-:Y:S03]  /*6fc80*/  STL.64 [R1+0xa58], R10 ;  /* 0x000a580a01007387 */ /* 0x0001e60000100a00 */
[----:B0-----:R-:W3:Y:S01]  /*6fc90*/  LDL.LU.64 R10, [R1+0x2bf0] ;  /* 0x002bf000010a7983 */ /* 0x001ee20000300a00 */
[----:B------:R-:W3:Y:S02]  /*6fca0*/  LDL.LU.64 R8, [R1+0x2be8] ;  /* 0x002be80001087983 */ /* 0x000ee40000300a00 */
[----:B---3--:R-:W-:Y:S11]  /*6fcb0*/  HMMA.16816.F32.BF16 R8, R16, R22, R8 ;  /* 0x000000161008723c */ /* 0x008ff60000041808 */
[----:B------:R-:W-:Y:S11]  /*6fcc0*/  @!UPT UIADD3 URZ, URZ, URZ, URZ ;  /* 0x0000003f3f3ff290 */ /* 0x000ff6000fffe03f */
[----:B------:R-:W-:Y:S01]  /*6fcd0*/  @!UPT UIADD3 URZ, URZ, URZ, URZ ;  /* 0x0000003f3f3ff290 */ /* 0x000fe2000fffe03f */
[----:B------:R-:W-:Y:S01]  /*6fce0*/  STL.64 [R1+0xa40], R8 ;  /* 0x000a400801007387 */ /* 0x000fe20000100a00 */
[----:B------:R0:W-:Y:S03]  /*6fcf0*/  STL.64 [R1+0xa48], R10 ;  /* 0x000a480a01007387 */ /* 0x0001e60000100a00 */
[----:B0-----:R-:W2:Y:S01]  /*6fd00*/  LDL.LU.64 R10, [R1+0x2be0] ;  /* 0x002be000010a7983 */ /* 0x001ea20000300a00 */
[----:B------:R-:W2:Y:S02]  /*6fd10*/  LDL.LU.64 R8, [R1+0x2bd8] ;  /* 0x002bd80001087983 */ /* 0x000ea40000300a00 */
[----:B------:R0:W-:Y:S02]  /*6fd20*/  STL.64 [R1+0x2aa0], R22 ;  /* 0x002aa01601007387 */ /* 0x0001e40000100a00 */
[----:B------:R-:W3:Y:S01]  /*6fd30*/  LDL.LU R20, [R1+0x600] ;  /* 0x0006000001147983 */ /* 0x000ee20000300800 */
[----:B------:R-:W3:Y:S04]  /*6fd40*/  LDL.LU R21, [R1+0x604] ;  /* 0x0006040001157983 */ /* 0x000ee80000300800 */
[----:B0-----:R-:W4:Y:S01]  /*6fd50*/  LDL.LU R22, [R1+0x608] ;  /* 0x0006080001167983 */ /* 0x001f220000300800 */
[----:B------:R-:W4:Y:S03]  /*6fd60*/  LDL.LU R23, [R1+0x60c] ;  /* 0x00060c0001177983 */ /* 0x000f260000300800 */
[----:B----4-:R0:W-:Y:S01]  /*6fd70*/  STL.64 [R1+0x2ab0], R22 ;  /* 0x002ab01601007387 */ /* 0x0101e20000100a00 */
[----:B---3--:R1:W-:Y:S02]  /*6fd80*/  STL.64 [R1+0x2aa8], R20 ;  /* 0x002aa81401007387 */ /* 0x0083e40000100a00 */
[----:B0-----:R-:W-:-:S02]  /*6fd90*/  IMAD.MOV.U32 R22, RZ, RZ, R2 ;  /* 0x000000ffff167224 */ /* 0x001fc400078e0002 */
[----:B------:R-:W-:-:S05]  /*6fda0*/  IMAD.MOV.U32 R23, RZ, RZ, R0 ;  /* 0x000000ffff177224 */ /* 0x000fca00078e0000 */
[----:B------:R0:W-:Y:S01]  /*6fdb0*/  STL.64 [R1+0x2ac8], R22 ;  /* 0x002ac81601007387 */ /* 0x0001e20000100a00 */
[----:B-1----:R-:W3:Y:S02]  /*6fdc0*/  LDL.LU R20, [R1+0x6c0] ;  /* 0x0006c00001147983 */ /* 0x002ee40000300800 */
[----:B------:R-:W3:Y:S01]  /*6fdd0*/  LDL.LU R21, [R1+0x6c4] ;  /* 0x0006c40001157983 */ /* 0x000ee20000300800 */
[----:B0-----:R-:W3:Y:S01]  /*6fde0*/  LDL.LU R22, [R1+0x6c8] ;  /* 0x0006c80001167983 */ /* 0x001ee20000300800 */
[----:B------:R-:W3:Y:S01]  /*6fdf0*/  LDL.LU R23, [R1+0x6cc] ;  /* 0x0006cc0001177983 */ /* 0x000ee20000300800 */
[C---:B--2---:R-:W-:Y:S01]  /*6fe00*/  HMMA.16816.F32.BF16 R8, R16.reuse, R6, R8 ;  /* 0x000000061008723c */ /* 0x044fe20000041808 */
[----:B------:R-:W-:Y:S02]  /*6fe10*/  IMAD.MOV.U32 R2, RZ, RZ, R6 ;  /* 0x000000ffff027224 */ /* 0x000fe400078e0006 */
[----:B------:R-:W-:Y:S11]  /*6fe20*/  IMAD.MOV.U32 R0, RZ, RZ, R7 ;  /* 0x000000ffff007224 */ /* 0x000ff600078e0007 */
[----:B------:R-:W-:Y:S09]  /*6fe30*/  @!UPT UIADD3 URZ, URZ, URZ, URZ ;  /* 0x0000003f3f3ff290 */ /* 0x000ff2000fffe03f */
[----:B------:R-:W-:Y:S01]  /*6fe40*/  STL.64 [R1+0x570], R8 ;  /* 0x0005700801007387 */ /* 0x000fe20000100a00 */
[----:B------:R0:W-:Y:S03]  /*6fe50*/  STL.64 [R1+0x578], R10 ;  /* 0x0005780a01007387 */ /* 0x0001e60000100a00 */
[----:B0-----:R-:W2:Y:S01]  /*6fe60*/  LDL.LU.64 R10, [R1+0x2bd0] ;  /* 0x002bd000010a7983 */ /* 0x001ea20000300a00 */
[----:B------:R-:W4:Y:S02]  /*6fe70*/  LDL.LU.64 R8, [R1+0x2bc8] ;  /* 0x002bc80001087983 */ /* 0x000f240000300a00 */
[----:B------:R-:W2:Y:S02]  /*6fe80*/  LDL.LU.64 R6, [R1+0x2bc0] ;  /* 0x002bc00001067983 */ /* 0x000ea40000300a00 */
[----:B------:R-:W2:Y:S01]  /*6fe90*/  LDL.LU.64 R4, [R1+0x2bb8] ;  /* 0x002bb80001047983 */ /* 0x000ea20000300a00 */
[----:B---3--:R-:W-:Y:S11]  /*6fea0*/  HMMA.16816.F32.BF16 R20, R16, R26, R20 ;  /* 0x0000001a1014723c */ /* 0x008ff60000041814 */
        /* <DEDUP_REMOVED lines=8> */
[----:B------:R-:W3:Y:S02]  /*6ff30*/  LDL.LU R24, [R1+0x5f0] ;  /* 0x0005f00001187983 */ /* 0x000ee40000300800 */
[----:B------:R-:W3:Y:S01]  /*6ff40*/  LDL.LU R25, [R1+0x5f4] ;  /* 0x0005f40001197983 */ /* 0x000ee20000300800 */
[----:B0-----:R-:W2:Y:S01]  /*6ff50*/  LDL.LU R26, [R1+0x5f8] ;  /* 0x0005f800011a7983 */ /* 0x001ea20000300800 */
[----:B------:R-:W2:Y:S02]  /*6ff60*/  LDL.LU R27, [R1+0x5fc] ;  /* 0x0005fc00011b7983 */ /* 0x000ea40000300800 */
[----:B------:R-:W-:Y:S02]  /*6ff70*/  IMAD.MOV.U32 R22, RZ, RZ, R29 ;  /* 0x000000ffff167224 */ /* 0x000fe400078e001d */
[----:B------:R-:W-:-:S05]  /*6ff80*/  IMAD.MOV.U32 R23, RZ, RZ, R28 ;  /* 0x000000ffff177224 */ /* 0x000fca00078e001c */
        /* <DEDUP_REMOVED lines=17> */
[----:B----4-:R-:W-:-:S05]  /*700a0*/  IMAD.MOV.U32 R23, RZ, RZ, R9 ;  /* 0x000000ffff177224 */ /* 0x010fca00078e0009 */
        /* <DEDUP_REMOVED lines=12> */
[----:B0-----:R-:W4:Y:S04]  /*70170*/  LDL.LU.64 R22, [R1+0xa8] ;  /* 0x0000a80001167983 */ /* 0x001f280000300a00 */
        /* <DEDUP_REMOVED lines=62> */
[----:B------:R-:W2:Y:S02]  /*70560*/  LDL.LU.64 R4, [R1+0x2ba0] ;  /* 0x002ba00001047983 */ /* 0x000ea40000300a00 */
[----:B------:R-:W-:Y:S11]  /*70570*/  STL.64 [R1+0x2a80], R10 ;  /* 0x002a800a01007387 */ /* 0x000ff60000100a00 */
        /* <DEDUP_REMOVED lines=93> */
[----:B0-----:R-:W3:Y:S01]  /*70b50*/  LDL.LU R18, [R1+0x5e8] ;  /* 0x0005e80001127983 */ /* 0x001ee20000300800 */
[----:B------:R-:W3:Y:S01]  /*70b60*/  LDL.LU R19, [R1+0x5ec] ;  /* 0x0005ec0001137983 */ /* 0x000ee20000300800 */
[C---:B--2---:R-:W-:Y:S02]  /*70b70*/  HMMA.16816.F32.BF16 R20, R4.reuse, R22, R24 ;  /* 0x000000160414723c */ /* 0x044fe40000041818 */
[----:B------:R-:W2:Y:S11]  /*70b80*/  LDL.LU.64 R26, [R1+0x2a98] ;  /* 0x002a9800011a7983 */ /* 0x000eb60000300a00 */
[----:B------:R-:W-:Y:S10]  /*70b90*/  @!UPT UIADD3 URZ, URZ, URZ, URZ ;  /* 0x0000003f3f3ff290 */ /* 0x000ff4000fffe03f */
[----:B------:R-:W-:Y:S01]  /*70ba0*/  STL.64 [R1+0xa00], R20 ;  /* 0x000a001401007387 */ /* 0x000fe20000100a00 */
[----:B------:R0:W-:Y:S03]  /*70bb0*/  STL.64 [R1+0xa08], R22 ;  /* 0x000a081601007387 */ /* 0x0001e60000100a00 */
[----:B0-----:R-:W2:Y:S01]  /*70bc0*/  LDL.LU.64 R22, [R1+0x2a90] ;  /* 0x002a900001167983 */ /* 0x001ea20000300a00 */
[----:B------:R-:W2:Y:S01]  /*70bd0*/  LDL.LU.64 R20, [R1+0x2a88] ;  /* 0x002a880001147983 */ /* 0x000ea20000300a00 */
[C---:B---3--:R-:W-:Y:S11]  /*70be0*/  HMMA.16816.F32.BF16 R8, R4.reuse, R10, R16 ;  /* 0x0000000a0408723c */ /* 0x048ff60000041810 */
[----:B------:R-:W-:Y:S11]  /*70bf0*/  @!UPT UIADD3 URZ, URZ, URZ, URZ ;  /* 0x0000003f3f3ff290 */ /* 0x000ff6000fffe03f */
[----:B------:R-:W-:Y:S01]  /*70c00*/  @!UPT UIADD3 URZ, URZ, URZ, URZ ;  /* 0x0000003f3f3ff290 */ /* 0x000fe2000fffe03f */
[----:B------:R0:W-:Y:S01]  /*70c10*/  STL.64 [R1+0x920], R8 ;  /* 0x0009200801007387 */ /* 0x0001e20000100a00 */
[----:B------:R1:W-:Y:S03]  /*70c20*/  STL.64 [R1+0x928], R10 ;  /* 0x0009280a01007387 */ /* 0x0003e60000100a00 */
[----:B0-----:R-:W3:Y:S01]  /*70c30*/  LDL.LU R8, [R1+0x5c0] ;  /* 0x0005c00001087983 */ /* 0x001ee20000300800 */
[----:B--2---:R-:W-:Y:S11]  /*70c40*/  HMMA.16816.F32.BF16 R16, R4, R26, R20 ;  /* 0x0000001a0410723c */ /* 0x004ff60000041814 */
[----:B------:R-:W-:Y:S11]  /*70c50*/  @!UPT UIADD3 URZ, URZ, URZ, URZ ;  /* 0x0000003f3f3ff290 */ /* 0x000ff6000fffe03f */
[----:B------:R-:W-:Y:S01]  /*70c60*/  @!UPT UIADD3 URZ, URZ, URZ, URZ ;  /* 0x0000003f3f3ff290 */ /* 0x000fe2000fffe03f */
[----:B------:R0:W-:Y:S01]  /*70c70*/  STL.64 [R1+0x910], R16 ;  /* 0x0009101001007387 */ /* 0x0001e20000100a00 */
[----:B------:R2:W-:Y:S02]  /*70c80*/  STL.64 [R1+0x918], R18 ;  /* 0x0009181201007387 */ /* 0x0005e40000100a00 */
[----:B------:R-:W3:Y:S02]  /*70c90*/  LDL.LU R9, [R1+0x5c4] ;  /* 0x0005c40001097983 */ /* 0x000ee40000300800 */
[----:B-1----:R-:W3:Y:S01]  /*70ca0*/  LDL.LU R10, [R1+0x5c8] ;  /* 0x0005c800010a7983 */ /* 0x002ee20000300800 */
[----:B------:R-:W3:Y:S01]  /*70cb0*/  LDL.LU R11, [R1+0x5cc] ;  /* 0x0005cc00010b7983 */ /* 0x000ee20000300800 */
[----:B------:R-:W4:Y:S02]  /*70cc0*/  LDL.LU R20, [R1+0x2d0] ;  /* 0x0002d00001147983 */ /* 0x000f240000300800 */
[----:B------:R-:W4:Y:S02]  /*70cd0*/  LDL.LU R21, [R1+0x2d4] ;  /* 0x0002d40001157983 */ /* 0x000f240000300800 */
[----:B------:R-:W4:Y:S01]  /*70ce0*/  LDL.LU R22, [R1+0x2d8] ;  /* 0x0002d80001167983 */ /* 0x000f220000300800 */
[----:B------:R-:W4:Y:S04]  /*70cf0*/  LDL.LU R23, [R1+0x2dc] ;  /* 0x0002dc0001177983 */ /* 0x000f280000300800 */
[----:B0-----:R-:W3:Y:S01]  /*70d00*/  LDL.LU R16, [R1+0x2b0] ;  /* 0x0002b00001107983 */ /* 0x001ee20000300800 */
[----:B------:R-:W3:Y:S02]  /*70d10*/  LDL.LU R17, [R1+0x2b4] ;  /* 0x0002b40001117983 */ /* 0x000ee40000300800 */
[----:B--2---:R-:W2:Y:S02]  /*70d20*/  LDL.LU R18, [R1+0x2b8] ;  /* 0x0002b80001127983 */ /* 0x004ea40000300800 */
[----:B------:R-:W2:Y:S02]  /*70d30*/  LDL.LU R19, [R1+0x2bc] ;  /* 0x0002bc0001137983 */ /* 0x000ea40000300800 */
[----:B--2---:R0:W-:Y:S01]  /*70d40*/  STL.64 [R1+0x2a60], R18 ;  /* 0x002a601201007387 */ /* 0x0041e20000100a00 */
[----:B---3--:R-:W-:Y:S03]  /*70d50*/  STL.64 [R1+0x2a58], R16 ;  /* 0x002a581001007387 */ /* 0x008fe60000100a00 */
[----:B0-----:R-:W2:Y:S01]  /*70d60*/  LDL.LU.64 R18, [R1+0xc8] ;  /* 0x0000c80001127983 */ /* 0x001ea20000300a00 */
[----:B------:R0:W-:Y:S03]  /*70d70*/  STL.64 [R1+0x2a20], R26 ;  /* 0x002a201a01007387 */ /* 0x0001e60000100a00 */
[----:B0-----:R-:W3:Y:S04]  /*70d80*/  LDL.64 R26, [R1+0x78] ;  /* 0x00007800011a7983 */ /* 0x001ee80000100a00 */
[----:B---3--:R0:W-:Y:S04]  /*70d90*/  STL.64 [R1+0x2a28], R26 ;  /* 0x002a281a01007387 */ /* 0x0081e80000100a00 */
[----:B0-----:R-:W3:Y:S04]  /*70da0*/  LDL.LU.64 R26, [R1+0x88] ;  /* 0x00008800011a7983 */ /* 0x001ee80000300a00 */
[----:B---3--:R0:W-:Y:S02]  /*70db0*/  STL.64 [R1+0x2a30], R26 ;  /* 0x002a301a01007387 */ /* 0x0081e40000100a00 */
[----:B0-----:R-:W-:-:S02]  /*70dc0*/  IMAD.MOV.U32 R26, RZ, RZ, R12 ;  /* 0x000000ffff1a7224 */ /* 0x001fc400078e000c */
[----:B------:R-:W-:-:S05]  /*70dd0*/  IMAD.MOV.U32 R27, RZ, RZ, R3 ;  /* 0x000000ffff1b7224 */ /* 0x000fca00078e0003 */
[----:B------:R0:W-:Y:S01]  /*70de0*/  STL.64 [R1+0x2a40], R26 ;  /* 0x002a401a01007387 */ /* 0x0001e20000100a00 */
[----:B------:R-:W3:Y:S02]  /*70df0*/  LDL.LU R24, [R1+0x2a0] ;  /* 0x0002a00001187983 */ /* 0x000ee40000300800 */
[----:B------:R-:W3:Y:S01]  /*70e00*/  LDL.LU R25, [R1+0x2a4] ;  /* 0x0002a40001197983 */ /* 0x000ee20000300800 */
[----:B0-----:R-:W2:Y:S01]  /*70e10*/  LDL.LU R26, [R1+0x2a8] ;  /* 0x0002a800011a7983 */ /* 0x001ea20000300800 */
[----:B------:R-:W2:Y:S01]  /*70e20*/  LDL.LU R27, [R1+0x2ac] ;  /* 0x0002ac00011b7983 */ /* 0x000ea20000300800 */
[C---:B------:R-:W-:Y:S02]  /*70e30*/  HMMA.16816.F32.BF16 R8, R4.reuse, R14, R8 ;  /* 0x0000000e0408723c */ /* 0x040fe40000041808 */
[----:B--2---:R0:W-:Y:S01]  /*70e40*/  STL.64 [R1+0x2a50], R26 ;  /* 0x002a501a01007387 */ /* 0x0041e20000100a00 */
[----:B---3--:R1:W-:Y:S03]  /*70e50*/  STL.64 [R1+0x2a48], R24 ;  /* 0x002a481801007387 */ /* 0x0083e60000100a00 */
[----:B0-----:R-:W2:Y:S04]  /*70e60*/  LDL.LU.64 R26, [R1+0xb8] ;  /* 0x0000b800011a7983 */ /* 0x001ea80000300a00 */
[----:B--2---:R0:W-:Y:S01]  /*70e70*/  STL.64 [R1+0x2a68], R26 ;  /* 0x002a681a01007387 */ /* 0x0041e20000100a00 */
[----:B-1----:R-:W2:Y:S02]  /*70e80*/  LDL.LU R24, [R1+0x2c0] ;  /* 0x0002c00001187983 */ /* 0x002ea40000300800 */
[----:B------:R-:W2:Y:S01]  /*70e90*/  LDL.LU R25, [R1+0x2c4] ;  /* 0x0002c40001197983 */ /* 0x000ea20000300800 */
[----:B0-----:R-:W2:Y:S01]  /*70ea0*/  LDL.LU R26, [R1+0x2c8] ;  /* 0x0002c800011a7983 */ /* 0x001ea20000300800 */
[----:B------:R-:W2:Y:S08]  /*70eb0*/  LDL.LU R27, [R1+0x2cc] ;  /* 0x0002cc00011b7983 */ /* 0x000eb00000300800 */
[----:B------:R-:W-:Y:S02]  /*70ec0*/  STL.64 [R1+0x900], R8 ;  /* 0x0009000801007387 */ /* 0x000fe40000100a00 */
[----:B------:R0:W-:Y:S02]  /*70ed0*/  STL.64 [R1+0x908], R10 ;  /* 0x0009080a01007387 */ /* 0x0001e40000100a00 */
[----:B0-----:R-:W4:Y:S01]  /*70ee0*/  LDL.LU.64 R10, [R1+0x2a80] ;  /* 0x002a8000010a7983 */ /* 0x001f220000300a00 */
[----:B------:R0:W-:Y:S02]  /*70ef0*/  STL.64 [R1+0x2a38], R14 ;  /* 0x002a380e01007387 */ /* 0x0001e40000100a00 */
[----:B------:R-:W3:Y:S02]  /*70f00*/  LDL.LU R12, [R1+0x290] ;  /* 0x00029000010c7983 */ /* 0x000ee40000300800 */
[----:B------:R-:W3:Y:S01]  /*70f10*/  LDL.LU R13, [R1+0x294] ;  /* 0x00029400010d7983 */ /* 0x000ee20000300800 */
[----:B0-----:R-:W3:Y:S01]  /*70f20*/  LDL.LU R14, [R1+0x298] ;  /* 0x00029800010e7983 */ /* 0x001ee20000300800 */
[----:B------:R-:W3:Y:S01]  /*70f30*/  LDL.LU R15, [R1+0x29c] ;  /* 0x00029c00010f7983 */ /* 0x000ee20000300800 */
[----:B----4-:R-:W-:Y:S02]  /*70f40*/  HMMA.16816.F32.BF16 R4, R4, R10, R20 ;  /* 0x0000000a0404723c */ /* 0x010fe40000041814 */
[----:B------:R-:W2:Y:S01]  /*70f50*/  LDL.LU.64 R22, [R1+0x2a78] ;  /* 0x002a780001167983 */ /* 0x000ea20000300a00 */
[----:B------:R-:W2:Y:S02]  /*70f60*/  LDL.LU.64 R20, [R1+0x2a70] ;  /* 0x002a700001147983 */ /* 0x000ea40000300a00 */
[----:B------:R-:W-:-:S02]  /*70f70*/  IMAD.MOV.U32 R9, RZ, RZ, R18 ;  /* 0x000000ffff097224 */ /* 0x000fc400078e0012 */
[----:B------:R-:W-:Y:S11]  /*70f80*/  IMAD.MOV.U32 R8, RZ, RZ, R19 ;  /* 0x000000ffff087224 */ /* 0x000ff600078e0013 */
[----:B------:R-:W-:Y:S05]  /*70f90*/  @!UPT UIADD3 URZ, URZ, URZ, URZ ;  /* 0x0000003f3f3ff290 */ /* 0x000fea000fffe03f */
[----:B------:R-:W-:Y:S01]  /*70fa0*/  STL.64 [R1+0x840], R4 ;  /* 0x0008400401007387 */ /* 0x000fe20000100a00 */
[----:B------:R-:W-:Y:S01]  /*70fb0*/  STL.64 [R1+0x848], R6 ;  /* 0x0008480601007387 */ /* 0x000fe20000100a00 */
        /* <DEDUP_REMOVED lines=14> */
[----:B--2---:R-:W-:Y:S11]  /*710a0*/  HMMA.16816.F32.BF16 R16, R20, R26, R16 ;  /* 0x0000001a1410723c */ /* 0x004ff60000041810 */
        /* <DEDUP_REMOVED lines=8> */
[----:B------:R-:W-:-:S02]  /*71130*/  IMAD.MOV.U32 R6, RZ, RZ, R2 ;  /* 0x000000ffff067224 */ /* 0x000fc400078e0002 */
[----:B------:R-:W-:-:S07]  /*71140*/  IMAD.MOV.U32 R7, RZ, RZ, R0 ;  /* 0x000000ffff077224 */ /* 0x000fce00078e0000 */
[C---:B--2---:R-:W-:Y:S11]  /*71150*/  HMMA.16816.F32.BF16 R24, R20.reuse, R6, R24 ;  /* 0x000000061418723c */ /* 0x044ff60000041818 */
[----:B------:R-:W-:Y:S11]  /*71160*/  @!UPT UIADD3 URZ, URZ, URZ, URZ ;  /* 0x0000003f3f3ff290 */ /* 0x000ff6000fffe03f */
[----:B------:R-:W-:Y:S01]  /*71170*/  @!UPT UIADD3 URZ, URZ, URZ, URZ ;  /* 0x0000003f3f3ff290 */ /* 0x000fe2000fffe03f */
[----:B------:R-:W-:Y:S01]  /*71180*/  STL.64 [R1+0xdf0], R24 ;  /* 0x000df01801007387 */ /* 0x000fe20000100a00 */
[----:B------:R0:W-:Y:S03]  /*71190*/  STL.64 [R1+0xdf8], R26 ;  /* 0x000df81a01007387 */ /* 0x0001e60000100a00 */
[----:B0-----:R-:W3:Y:S01]  /*711a0*/  LDL.LU.64 R26, [R1+0x2a40] ;  /* 0x002a4000011a7983 */ /* 0x001ee20000300a00 */
[----:B------:R0:W-:Y:S02]  /*711b0*/  STL.64 [R1+0x2938], R6 ;  /* 0x0029380601007387 */ /* 0x0001e40000100a00 */
[----:B------:R-:W2:Y:S02]  /*711c0*/  LDL.LU R4, [R1+0x280] ;  /* 0x0002800001047983 */ /* 0x000ea40000300800 */
[----:B------:R-:W2:Y:S01]  /*711d0*/  LDL.LU R5, [R1+0x284] ;  /* 0x0002840001057983 */ /* 0x000ea20000300800 */
[----:B0-----:R-:W2:Y:S01]  /*711e0*/  LDL.LU R6, [R1+0x288] ;  /* 0x0002880001067983 */ /* 0x001ea20000300800 */
[----:B------:R-:W2:Y:S01]  /*711f0*/  LDL.LU R7, [R1+0x28c] ;  /* 0x00028c0001077983 */ /* 0x000ea20000300800 */
[C---:B---3--:R-:W-:Y:S02]  /*71200*/  HMMA.16816.F32.BF16 R24, R20.reuse, R26, R12 ;  /* 0x0000001a1418723c */ /* 0x048fe4000004180c */
[----:B------:R-:W3:Y:S11]  /*71210*/  LDL.LU.64 R14, [R1+0x2a38] ;  /* 0x002a3800010e7983 */ /* 0x000ef60000300a00 */
[----:B------:R-:W-:Y:S10]  /*71220*/  @!UPT UIADD3 URZ, URZ, URZ, URZ ;  /* 0x0000003f3f3ff290 */ /* 0x000ff4000fffe03f */
[----:B------:R-:W-:Y:S01]  /*71230*/  STL.64 [R1+0xde0], R24 ;  /* 0x000de01801007387 */ /* 0x000fe20000100a00 */
[----:B------:R0:W-:Y:S03]  /*71240*/  STL.64 [R1+0xde8], R26 ;  /* 0x000de81a01007387 */ /* 0x0001e60000100a00 */
        /* <DEDUP_REMOVED lines=16> */
[----:B0-----:R-:W2:Y:S01]  /*71350*/  LDL.LU.64 R6, [R1+0x58] ;  /* 0x0000580001067983 */ /* 0x001ea20000300a00 */
[C---:B----4-:R-:W-:Y:S01]  /*71360*/  HMMA.16816.F32.BF16 R8, R20.reuse, R26, R8 ;  /* 0x0000001a1408723c */ /* 0x050fe20000041808 */
[----:B------:R-:W-:Y:S11]  /*71370*/  IMAD.MOV.U32 R25, RZ, RZ, R27 ;  /* 0x000000ffff197224 */ /* 0x000ff600078e001b */
[----:B------:R-:W-:Y:S11]  /*71380*/  @!UPT UIADD3 URZ, URZ, URZ, URZ ;  /* 0x0000003f3f3ff290 */ /* 0x000ff6000fffe03f */
[----:B------:R-:W-:Y:S01]  /*71390*/  @!UPT UIADD3 URZ, URZ, URZ, URZ ;  /* 0x0000003f3f3ff290 */ /* 0x000fe2000fffe03f */
[----:B------:R-:W-:Y:S01]  /*713a0*/  IMAD.MOV.U32 R13, RZ, RZ, R8 ;  /* 0x000000ffff0d7224 */ /* 0x000fe200078e0008 */
[----:B--2---:R0:W-:Y:S04]  /*713b0*/  STL.64 [R1+0x2a08], R6 ;  /* 0x002a080601007387 */ /* 0x0041e80000100a00 */
[----:B0-----:R-:W2:Y:S01]  /*713c0*/  LDL.64 R6, [R1+0x68] ;  /* 0x0000680001067983 */ /* 0x001ea20000100a00 */
[----:B------:R-:W4:Y:S02]  /*713d0*/  LDL.LU.64 R26, [R1+0x2a20] ;  /* 0x002a2000011a7983 */ /* 0x000f240000300a00 */
        /* <DEDUP_REMOVED lines=18> */
[----:B------:R-:W3:Y:S01]  /*71500*/  LDL.LU.64 R18, [R1+0x38] ;  /* 0x0000380001127983 */ /* 0x000ee20000300a00 */
[----:B------:R-:W-:Y:S02]  /*71510*/  STL [R1+0x2908], R25 ;  /* 0x0029081901007387 */ /* 0x000fe40000100800 */
[----:B----4-:R0:W-:Y:S02]  /*71520*/  STL.64 [R1+0x29c0], R26 ;  /* 0x0029c01a01007387 */ /* 0x0101e40000100a00 */
[----:B------:R-:W-:Y:S01]  /*71530*/  IMAD.MOV.U32 R3, RZ, RZ, R7 ;  /* 0x000000ffff037224 */ /* 0x000fe200078e0007 */
[----:B0-----:R-:W4:Y:S01]  /*71540*/  LDL.LU.64 R26, [R1+0x48] ;  /* 0x00004800011a7983 */ /* 0x001f220000300a00 */
[----:B------:R-:W-:Y:S01]  /*71550*/  STL [R1+0x25f4], R13 ;  /* 0x0025f40d01007387 */ /* 0x000fe20000100800 */
        /* <DEDUP_REMOVED lines=19> */
[----:B------:R-:W-:Y:S01]  /*71690*/  STL [R1+0x2924], R2 ;  /* 0x0029240201007387 */ /* 0x000fe20000100800 */
[----:B----4-:R-:W-:-:S02]  /*716a0*/  IMAD.MOV.U32 R13, RZ, RZ, R26 ;  /* 0x000000ffff0d7224 */ /* 0x010fc400078e001a */
[----:B------:R-:W-:Y:S01]  /*716b0*/  IMAD.MOV.U32 R12, RZ, RZ, R27 ;  /* 0x000000ffff0c7224 */ /* 0x000fe200078e001b */
[C---:B--2---:R-:W-:Y:S11]  /*716c0*/  HMMA.16816.F32.BF16 R4, R20.reuse, R26, R4 ;  /* 0x0000001a1404723c */ /* 0x044ff60000041804 */
[----:B------:R-:W-:Y:S11]  /*716d0*/  @!UPT UIADD3 URZ, URZ, URZ, URZ ;  /* 0x0000003f3f3ff290 */ /* 0x000ff6000fffe03f */
[----:B------:R-:W-:Y:S01]  /*716e0*/  @!UPT UIADD3 URZ, URZ, URZ, URZ ;  /* 0x0000003f3f3ff290 */ /* 0x000fe2000fffe03f */
[----:B------:R0:W-:Y:S01]  /*716f0*/  STL.64 [R1+0x9f0], R4 ;  /* 0x0009f00401007387 */ /* 0x0001e20000100a00 */
[----:B------:R-:W-:Y:S03]  /*71700*/  STL.64 [R1+0x9f8], R6 ;  /* 0x0009f80601007387 */ /* 0x000fe60000100a00 */
[----:B0-----:R-:W2:Y:S01]  /*71710*/  LDL.LU.64 R4, [R1+0x29e0] ;  /* 0x0029e00001047983 */ /* 0x001ea20000300a00 */
[----:B---3--:R-:W-:Y:S02]  /*71720*/  STL.64 [R1+0x2990], R14 ;  /* 0x0029900e01007387 */ /* 0x008fe40000100a00 */
[----:B------:R0:W-:Y:S02]  /*71730*/  STL.64 [R1+0x2988], R12 ;  /* 0x0029880c01007387 */ /* 0x0001e40000100a00 */
[----:B0-----:R-:W3:Y:S01]  /*71740*/  LDL.LU R12, [R1+0x1f0] ;  /* 0x0001f000010c7983 */ /* 0x001ee20000300800 */
[----:B------:R-:W3:Y:S02]  /*71750*/  LDL.LU R13, [R1+0x1f4] ;  /* 0x0001f400010d7983 */ /* 0x000ee40000300800 */
[----:B------:R-:W4:Y:S02]  /*71760*/  LDL.LU R14, [R1+0x1f8] ;  /* 0x0001f800010e7983 */ /* 0x000f240000300800 */
[----:B------:R-:W4:Y:S01]  /*71770*/  LDL.LU R15, [R1+0x1fc] ;  /* 0x0001fc00010f7983 */ /* 0x000f220000300800 */
[----:B------:R-:W2:Y:S01]  /*71780*/  LDL.LU R24, [R1+0x210] ;  /* 0x0002100001187983 */ /* 0x000ea20000300800 */
[----:B------:R-:W2:Y:S02]  /*71790*/  LDL.LU R25, [R1+0x214] ;  /* 0x0002140001197983 */ /* 0x000ea40000300800 */
[----:B------:R-:W2:Y:S02]  /*717a0*/  LDL.LU R26, [R1+0x218] ;  /* 0x00021800011a7983 */ /* 0x000ea40000300800 */
[----:B------:R-:W2:Y:S01]  /*717b0*/  LDL.LU R27, [R1+0x21c] ;  /* 0x00021c00011b7983 */ /* 0x000ea20000300800 */
[----:B------:R-:W-:Y:S01]  /*717c0*/  HMMA.16816.F32.BF16 R8, R20, R18, R8 ;  /* 0x000000121408723c */ /* 0x000fe20000041808 */
[----:B----4-:R0:W-:Y:S01]  /*717d0*/  STL.64 [R1+0x29a0], R14 ;  /* 0x0029a00e01007387 */ /* 0x0101e20000100a00 */
[----:B---3--:R-:W-:Y:S03]  /*717e0*/  STL.64 [R1+0x2998], R12 ;  /* 0x0029980c01007387 */ /* 0x008fe60000100a00 */
[----:B0-----:R-:W3:Y:S01]  /*717f0*/  LDL.LU.64 R14, [R1+0x8] ;  /* 0x00000800010e7983 */ /* 0x001ee20000300a00 */
[----:B------:R-:W-:-:S02]  /*71800*/  IMAD.MOV.U32 R6, RZ, RZ, R17 ;  /* 0x000000ffff067224 */ /* 0x000fc400078e0011 */
[----:B------:R-:W-:Y:S01]  /*71810*/  IMAD.MOV.U32 R7, RZ, RZ, R16 ;  /* 0x000000ffff077224 */ /* 0x000fe200078e0010 */
[----:B---3--:R0:W-:Y:S04]  /*71820*/  STL.64 [R1+0x29b8], R14 ;  /* 0x0029b80e01007387 */ /* 0x0081e80000100a00 */
[----:B0-----:R-:W3:Y:S01]  /*71830*/  LDL.LU.64 R14, [R1+0x18] ;  /* 0x00001800010e7983 */ /* 0x001ee20000300a00 */
[----:B------:R-:W-:Y:S09]  /*71840*/  STL.64 [R1+0x2950], R6 ;  /* 0x0029500601007387 */ /* 0x000ff20000100a00 */
[----:B------:R-:W-:Y:S02]  /*71850*/  STL.64 [R1+0x9e0], R8 ;  /* 0x0009e00801007387 */ /* 0x000fe40000100a00 */
[----:B------:R0:W-:Y:S02]  /*71860*/  STL.64 [R1+0x9e8], R10 ;  /* 0x0009e80a01007387 */ /* 0x0001e40000100a00 */
[----:B0-----:R-:W4:Y:S01]  /*71870*/  LDL.LU.64 R10, [R1+0x29d8] ;  /* 0x0029d800010a7983 */ /* 0x001f220000300a00 */
[----:B------:R-:W2:Y:S02]  /*71880*/  LDL.LU.64 R8, [R1+0x29d0] ;  /* 0x0029d00001087983 */ /* 0x000ea40000300a00 */
[----:B------:R-:W-:-:S02]  /*71890*/  IMAD.MOV.U32 R29, RZ, RZ, R18 ;  /* 0x000000ffff1d7224 */ /* 0x000fc400078e0012 */
[----:B------:R-:W-:Y:S02]  /*718a0*/  IMAD.MOV.U32 R28, RZ, RZ, R19 ;  /* 0x000000ffff1c7224 */ /* 0x000fe400078e0013 */
[----:B------:R-:W3:Y:S01]  /*718b0*/  LDL.LU.64 R18, [R1+0x29c8] ;  /* 0x0029c80001127983 */ /* 0x000ee20000300a00 */
[----:B--2---:R-:W-:Y:S02]  /*718c0*/  IMAD.MOV.U32 R6, RZ, RZ, R9 ;  /* 0x000000ffff067224 */ /* 0x004fe400078e0009 */
[----:B------:R-:W-:-:S05]  /*718d0*/  IMAD.MOV.U32 R7, RZ, RZ, R8 ;  /* 0x000000ffff077224 */ /* 0x000fca00078e0008 */
[----:B------:R-:W-:Y:S01]  /*718e0*/  STL.64 [R1+0x2980], R6 ;  /* 0x0029800601007387 */ /* 0x000fe20000100a00 */
[----:B------:R0:W-:Y:S03]  /*718f0*/  STL.64 [R1+0x2978], R4 ;  /* 0x0029780401007387 */ /* 0x0001e60000100a00 */
[----:B0-----:R-:W2:Y:S01]  /*71900*/  LDL.LU R4, [R1+0x220] ;  /* 0x0002200001047983 */ /* 0x001ea20000300800 */
[----:B------:R-:W2:Y:S02]  /*71910*/  LDL.LU R5, [R1+0x224] ;  /* 0x0002240001057983 */ /* 0x000ea40000300800 */
[----:B------:R-:W2:Y:S02]  /*71920*/  LDL.LU R6, [R1+0x228] ;  /* 0x0002280001067983 */ /* 0x000ea40000300800 */
[----:B------:R-:W2:Y:S01]  /*71930*/  LDL.LU R7, [R1+0x22c] ;  /* 0x00022c0001077983 */ /* 0x000ea20000300800 */
[----:B---3--:R-:W-:Y:S01]  /*71940*/  HMMA.16816.F32.BF16 R24, R20, R14, R24 ;  /* 0x0000000e1418723c */ /* 0x008fe20000041818 */
[----:B------:R-:W-:-:S02]  /*71950*/  IMAD.MOV.U32 R9, RZ, RZ, R18 ;  /* 0x000000ffff097224 */ /* 0x000fc400078e0012 */
[----:B------:R-:W-:-:S05]  /*71960*/  IMAD.MOV.U32 R8, RZ, RZ, R19 ;  /* 0x000000ffff087224 */ /* 0x000fca00078e0013 */
[----:B--2---:R-:W-:Y:S11]  /*71970*/  HMMA.16816.F32.BF16 R4, R20, R18, R4 ;  /* 0x000000121404723c */ /* 0x004ff60000041804 */
[----:B------:R-:W-:Y:S11]  /*71980*/  @!UPT UIADD3 URZ, URZ, URZ, URZ ;  /* 0x0000003f3f3ff290 */ /* 0x000ff6000fffe03f */
[----:B------:R-:W-:Y:S01]  /*71990*/  @!UPT UIADD3 URZ, URZ, URZ, URZ ;  /* 0x0000003f3f3ff290 */ /* 0x000fe2000fffe03f */
[----:B------:R-:W-:Y:S01]  /*719a0*/  STL.64 [R1+0x9c0], R4 ;  /* 0x0009c00401007387 */ /* 0x000fe20000100a00 */
[----:B------:R-:W-:Y:S02]  /*719b0*/  STL.64 [R1+0x9c8], R6 ;  /* 0x0009c80601007387 */ /* 0x000fe40000100a00 */
[----:B----4-:R-:W-:Y:S02]  /*719c0*/  STL.64 [R1+0x29b0], R10 ;  /* 0x0029b00a01007387 */ /* 0x010fe40000100a00 */
        /* <DEDUP_REMOVED lines=13> */
[----:B------:R0:W-:Y:S01]  /*71aa0*/  STL.64 [R1+0x9b0], R24 ;  /* 0x0009b01801007387 */ /* 0x0001e20000100a00 */
[----:B------:R1:W-:Y:S02]  /*71ab0*/  STL.64 [R1+0x9b8], R26 ;  /* 0x0009b81a01007387 */ /* 0x0003e40000100a00 */
[----:B0-----:R-:W-:Y:S01]  /*71ac0*/  IMAD.MOV.U32 R25, RZ, RZ, R14 ;  /* 0x000000ffff197224 */ /* 0x001fe200078e000e */
[----:B-1----:R-:W2:Y:S01]  /*71ad0*/  LDL.LU.64 R26, [R1+0x29c0] ;  /* 0x0029c000011a7983 */ /* 0x002ea20000300a00 */
        /* <DEDUP_REMOVED lines=8> */
[----:B0-----:R-:W3:Y:S01]  /*71b60*/  LDL.LU.64 R10, [R1+0x29b0] ;  /* 0x0029b000010a7983 */ /* 0x001ee20000300a00 */
[----:B------:R-:W2:Y:S02]  /*71b70*/  LDL.LU.64 R8, [R1+0x29a8] ;  /* 0x0029a80001087983 */ /* 0x000ea40000300a00 */
[----:B------:R-:W2:Y:S02]  /*71b80*/  LDL.LU.64 R14, [R1+0x29a0] ;  /* 0x0029a000010e7983 */ /* 0x000ea40000300a00 */
[----:B------:R-:W2:Y:S02]  /*71b90*/  LDL.LU.64 R12, [R1+0x2998] ;  /* 0x00299800010c7983 */ /* 0x000ea40000300a00 */
[C---:B--2---:R-:W-:Y:S11]  /*71ba0*/  HMMA.16816.F32.BF16 R12, R20.reuse, R26, R12 ;  /* 0x0000001a140c723c */ /* 0x044ff6000004180c */
        /* <DEDUP_REMOVED lines=18> */
[C---:B----4-:R-:W-:Y:S01]  /*71cd0*/  HMMA.16816.F32.BF16 R4, R20.reuse, R14, R4 ;  /* 0x0000000e1404723c */ /* 0x050fe20000041804 */
[----:B--2---:R-:W-:Y:S01]  /*71ce0*/  STL.64 [R1+0x2948], R26 ;  /* 0x0029481a01007387 */ /* 0x004fe20000100a00 */
[----:B------:R0:W-:Y:S03]  /*71cf0*/  STL.64 [R1+0x2940], R24 ;  /* 0x0029401801007387 */ /* 0x0001e60000100a00 */
        /* <DEDUP_REMOVED lines=9> */
[----:B------:R-:W2:Y:S02]  /*71d90*/  LDL.LU R26, [R1+0x1c8] ;  /* 0x0001c800011a7983 */ /* 0x000ea40000300800 */
[----:B------:R-:W2:Y:S02]  /*71da0*/  LDL.LU R27, [R1+0x1cc] ;  /* 0x0001cc00011b7983 */ /* 0x000ea40000300800 */
[----:B------:R-:W-:Y:S01]  /*71db0*/  STL.64 [R1+0x8d0], R4 ;  /* 0x0008d00401007387 */ /* 0x000fe20000100a00 */
[----:B------:R0:W-:Y:S03]  /*71dc0*/  STL.64 [R1+0x8d8], R6 ;  /* 0x0008d80601007387 */ /* 0x0001e60000100a00 */
[----:B0-----:R-:W2:Y:S01]  /*71dd0*/  LDL.LU.64 R6, [R1+0x2980] ;  /* 0x0029800001067983 */ /* 0x001ea20000300a00 */
[----:B------:R-:W3:Y:S02]  /*71de0*/  LDL.LU.64 R4, [R1+0x2978] ;  /* 0x0029780001047983 */ /* 0x000ee40000300a00 */
[----:B------:R-:W2:Y:S02]  /*71df0*/  LDL.LU.64 R18, [R1+0x2970] ;  /* 0x0029700001127983 */ /* 0x000ea40000300a00 */
[----:B------:R-:W2:Y:S02]  /*71e00*/  LDL.LU.64 R16, [R1+0x2968] ;  /* 0x0029680001107983 */ /* 0x000ea40000300a00 */
[----:B------:R-:W-:Y:S01]  /*71e10*/  STL.64 [R1+0x830], R20 ;  /* 0x0008301401007387 */ /* 0x000fe20000100a00 */
[----:B------:R3:W-:Y:S02]  /*71e20*/  STL.64 [R1+0x838], R22 ;  /* 0x0008381601007387 */ /* 0x0007e40000100a00 */
[----:B---3--:R-:W-:-:S02]  /*71e30*/  IMAD.MOV.U32 R22, RZ, RZ, R5 ;  /* 0x000000ffff167224 */ /* 0x008fc400078e0005 */
[----:B------:R-:W-:Y:S02]  /*71e40*/  IMAD.MOV.U32 R23, RZ, RZ, R4 ;  /* 0x000000ffff177224 */ /* 0x000fe400078e0004 */
        /* <DEDUP_REMOVED lines=16> */
[----:B------:R-:W2:Y:S11]  /*71f50*/  LDL.LU.64 R24, [R1+0x2928] ;  /* 0x0029280001187983 */ /* 0x000eb60000300a00 */
[----:B------:R-:W-:Y:S09]  /*71f60*/  @!UPT UIADD3 URZ, URZ, URZ, URZ ;  /* 0x0000003f3f3ff290 */ /* 0x000ff2000fffe03f */
[----:B------:R0:W-:Y:S01]  /*71f70*/  STL.64 [R1+0xd40], R4 ;  /* 0x000d400401007387 */ /* 0x0001e20000100a00 */
[----:B------:R-:W-:Y:S03]  /*71f80*/  STL.64 [R1+0xd48], R6 ;  /* 0x000d480601007387 */ /* 0x000fe60000100a00 */
[----:B0-----:R-:W3:Y:S04]  /*71f90*/  LDL.LU.64 R4, [R1+0xab8] ;  /* 0x000ab80001047983 */ /* 0x001ee80000300a00 */
[----:B---3--:R0:W-:Y:S04]  /*71fa0*/  STL.64 [R1+0x2848], R4 ;  /* 0x0028480401007387 */ /* 0x0081e80000100a00 */
[----:B0-----:R-:W3:Y:S01]  /*71fb0*/  LDL.LU R4, [R1+0xf0] ;  /* 0x0000f00001047983 */ /* 0x001ee20000300800 */
[----:B------:R-:W3:Y:S02]  /*71fc0*/  LDL.LU R5, [R1+0xf4] ;  /* 0x0000f40001057983 */ /* 0x000ee40000300800 */
[----:B------:R-:W4:Y:S02]  /*71fd0*/  LDL.LU R6, [R1+0xf8] ;  /* 0x0000f80001067983 */ /* 0x000f240000300800 */
[----:B------:R-:W4:Y:S02]  /*71fe0*/  LDL.LU R7, [R1+0xfc] ;  /* 0x0000fc0001077983 */ /* 0x000f240000300800 */
[----:B----4-:R0:W-:Y:S01]  /*71ff0*/  STL.64 [R1+0x2858], R6 ;  /* 0x0028580601007387 */ /* 0x0101e20000100a00 */
[----:B---3--:R-:W-:Y:S02]  /*72000*/  STL.64 [R1+0x2850], R4 ;  /* 0x0028500401007387 */ /* 0x008fe40000100a00 */
[----:B0-----:R-:W-:-:S02]  /*72010*/  IMAD.MOV.U32 R6, RZ, RZ, R2 ;  /* 0x000000ffff067224 */ /* 0x001fc400078e0002 */
[----:B------:R-:W-:Y:S01]  /*72020*/  IMAD.MOV.U32 R7, RZ, RZ, R3 ;  /* 0x000000ffff077224 */ /* 0x000fe200078e0003 */
[----:B------:R-:W3:Y:S01]  /*72030*/  LDL.LU R2, [R1+0x2924] ;  /* 0x0029240001027983 */ /* 0x000ee20000300800 */
[----:B------:R-:W4:Y:S03]  /*72040*/  LDL.LU R3, [R1+0x2920] ;  /* 0x0029200001037983 */ /* 0x000f260000300800 */
[----:B------:R0:W-:Y:S04]  /*72050*/  STL.64 [R1+0x2870], R6 ;  /* 0x0028700601007387 */ /* 0x0001e80000100a00 */
[----:B0-----:R-:W2:Y:S01]  /*72060*/  LDL.LU R6, [R1+0x98] ;  /* 0x0000980001067983 */ /* 0x001ea20000300800 */
[----:B------:R-:W2:Y:S02]  /*72070*/  LDL.LU R7, [R1+0x9c] ;  /* 0x00009c0001077983 */ /* 0x000ea40000300800 */
[C---:B--2---:R-:W-:Y:S01]  /*72080*/  HMMA.16816.F32.BF16 R4, R16.reuse, R6, R24 ;  /* 0x000000061004723c */ /* 0x044fe20000041818 */
[----:B------:R-:W2:Y:S01]  /*72090*/  LDL.LU.64 R26, [R1+0x2918] ;  /* 0x00291800011a7983 */ /* 0x000ea20000300a00 */
[----:B------:R-:W2:Y:S11]  /*720a0*/  LDL.LU.64 R24, [R1+0x2910] ;  /* 0x0029100001187983 */ /* 0x000eb60000300a00 */
[----:B------:R-:W-:Y:S10]  /*720b0*/  @!UPT UIADD3 URZ, URZ, URZ, URZ ;  /* 0x0000003f3f3ff290 */ /* 0x000ff4000fffe03f */
[----:B------:R-:W-:Y:S01]  /*720c0*/  STL.64 [R1+0xd20], R4 ;  /* 0x000d200401007387 */ /* 0x000fe20000100a00 */
[----:B------:R2:W-:Y:S02]  /*720d0*/  STL.64 [R1+0xd28], R6 ;  /* 0x000d280601007387 */ /* 0x0005e40000100a00 */
[----:B--2---:R-:W-:Y:S02]  /*720e0*/  IMAD.MOV.U32 R6, RZ, RZ, R25 ;  /* 0x000000ffff067224 */ /* 0x004fe400078e0019 */
[----:B------:R-:W-:Y:S01]  /*720f0*/  IMAD.MOV.U32 R7, RZ, RZ, R24 ;  /* 0x000000ffff077224 */ /* 0x000fe200078e0018 */
[----:B------:R-:W2:Y:S04]  /*72100*/  LDL.LU R25, [R1+0x2908] ;  /* 0x0029080001197983 */ /* 0x000ea80000300800 */
[----:B------:R0:W-:Y:S01]  /*72110*/  STL.64 [R1+0x2888], R6 ;  /* 0x0028880601007387 */ /* 0x0001e20000100a00 */
[----:B------:R-:W2:Y:S02]  /*72120*/  LDL.LU R4, [R1+0x180] ;  /* 0x0001800001047983 */ /* 0x000ea40000300800 */
[----:B------:R-:W2:Y:S01]  /*72130*/  LDL.LU R5, [R1+0x184] ;  /* 0x0001840001057983 */ /* 0x000ea20000300800 */
[----:B0-----:R-:W2:Y:S01]  /*72140*/  LDL.LU R6, [R1+0x188] ;  /* 0x0001880001067983 */ /* 0x001ea20000300800 */
[----:B------:R-:W2:Y:S02]  /*72150*/  LDL.LU R7, [R1+0x18c] ;  /* 0x00018c0001077983 */ /* 0x000ea40000300800 */
[----:B--2---:R-:W-:Y:S07]  /*72160*/  HMMA.16816.F32.BF16 R20, R16, R22, R4 ;  /* 0x000000161014723c */ /* 0x004fee0000041804 */
[----:B------:R-:W-:-:S02]  /*72170*/  IMAD.MOV.U32 R6, RZ, RZ, R9 ;  /* 0x000000ffff067224 */ /* 0x000fc400078e0009 */
[----:B------:R-:W-:Y:S11]  /*72180*/  IMAD.MOV.U32 R7, RZ, RZ, R8 ;  /* 0x000000ffff077224 */ /* 0x000ff600078e0008 */
[----:B------:R-:W-:Y:S03]  /*72190*/  @!UPT UIADD3 URZ, URZ, URZ, URZ ;  /* 0x0000003f3f3ff290 */ /* 0x000fe6000fffe03f */
[----:B------:R-:W-:Y:S01]  /*721a0*/  STL.64 [R1+0xb40], R20 ;  /* 0x000b401401007387 */ /* 0x000fe20000100a00 */
[----:B------:R-:W-:Y:S02]  /*721b0*/  STL.64 [R1+0xb48], R22 ;  /* 0x000b481601007387 */ /* 0x000fe40000100a00 */
[----:B------:R-:W-:Y:S02]  /*721c0*/  STL.64 [R1+0x28a0], R6 ;  /* 0x0028a00601007387 */ /* 0x000fe40000100a00 */
[----:B------:R-:W2:Y:S01]  /*721d0*/  LDL.LU.64 R8, [R1+0xab0] ;  /* 0x000ab00001087983 */ /* 0x000ea20000300a00 */
[----:B------:R-:W-:Y:S04]  /*721e0*/  STL.64 [R1+0x2868], R10 ;  /* 0x0028680a01007387 */ /* 0x000fe80000100a00 */
[----:B--2---:R0:W-:Y:S04]  /*721f0*/  STL.64 [R1+0x2860], R8 ;  /* 0x0028600801007387 */ /* 0x0041e80000100a00 */
        /* <DEDUP_REMOVED lines=8> */
[----:B------:R-:W-:Y:S01]  /*72280*/  IMAD.MOV.U32 R7, RZ, RZ, R12 ;  /* 0x000000ffff077224 */ /* 0x000fe200078e000c */
[----:B--2---:R-:W-:Y:S01]  /*72290*/  STL.64 [R1+0x2880], R10 ;  /* 0x0028800a01007387 */ /* 0x004fe20000100a00 */
[----:B------:R0:W-:Y:S03]  /*722a0*/  STL.64 [R1+0x2878], R8 ;  /* 0x0028780801007387 */ /* 0x0001e60000100a00 */
[----:B0-----:R-:W2:Y:S01]  /*722b0*/  LDL.LU R8, [R1+0x110] ;  /* 0x0001100001087983 */ /* 0x001ea20000300800 */
[----:B------:R-:W2:Y:S02]  /*722c0*/  LDL.LU R9, [R1+0x114] ;  /* 0x0001140001097983 */ /* 0x000ea40000300800 */
[----:B------:R-:W2:Y:S02]  /*722d0*/  LDL.LU R10, [R1+0x118] ;  /* 0x00011800010a7983 */ /* 0x000ea40000300800 */
[----:B------:R-:W2:Y:S01]  /*722e0*/  LDL.LU R11, [R1+0x11c] ;  /* 0x00011c00010b7983 */ /* 0x000ea20000300800 */
[----:B------:R0:W-:Y:S01]  /*722f0*/  STL.64 [R1+0x28d0], R6 ;  /* 0x0028d00601007387 */ /* 0x0001e20000100a00 */
[----:B------:R-:W2:Y:S02]  /*72300*/  LDL.LU R4, [R1+0x150] ;  /* 0x0001500001047983 */ /* 0x000ea40000300800 */
[----:B------:R-:W2:Y:S01]  /*72310*/  LDL.LU R5, [R1+0x154] ;  /* 0x0001540001057983 */ /* 0x000ea20000300800 */
[----:B0-----:R-:W2:Y:S01]  /*72320*/  LDL.LU R6, [R1+0x158] ;  /* 0x0001580001067983 */ /* 0x001ea20000300800 */
[----:B------:R-:W2:Y:S03]  /*72330*/  LDL.LU R7, [R1+0x15c] ;  /* 0x00015c0001077983 */ /* 0x000ea60000300800 */
        /* <DEDUP_REMOVED lines=24> */
[----:B------:R-:W-:Y:S01]  /*724c0*/  IMAD.MOV.U32 R24, RZ, RZ, R22 ;  /* 0x000000ffff187224 */ /* 0x000fe200078e0016 */
[----:B--2---:R-:W-:Y:S01]  /*724d0*/  STL.64 [R1+0x28c8], R10 ;  /* 0x0028c80a01007387 */ /* 0x004fe20000100a00 */
[----:B------:R0:W-:Y:S03]  /*724e0*/  STL.64 [R1+0x28c0], R8 ;  /* 0x0028c00801007387 */ /* 0x0001e60000100a00 */
[----:B0-----:R-:W2:Y:S01]  /*724f0*/  LDL.LU R8, [R1+0x140] ;  /* 0x0001400001087983 */ /* 0x001ea20000300800 */
[----:B------:R-:W2:Y:S02]  /*72500*/  LDL.LU R9, [R1+0x144] ;  /* 0x0001440001097983 */ /* 0x000ea40000300800 */
[----:B------:R-:W2:Y:S02]  /*72510*/  LDL.LU R10, [R1+0x148] ;  /* 0x00014800010a7983 */ /* 0x000ea40000300800 */
[----:B------:R-:W2:Y:S01]  /*72520*/  LDL.LU R11, [R1+0x14c] ;  /* 0x00014c00010b7983 */ /* 0x000ea20000300800 */
[----:B------:R-:W2:Y:S01]  /*72530*/  LDL.LU.64 R12, [R1+0xaa8] ;  /* 0x000aa800010c7983 */ /* 0x000ea20000300a00 */
[----:B------:R-:W2:Y:S02]  /*72540*/  LDL.LU.64 R28, [R1+0xaa0] ;  /* 0x000aa000011c7983 */ /* 0x000ea40000300a00 */
[----:B------:R0:W-:Y:S02]  /*72550*/  STL [R1+0x25fc], R20 ;  /* 0x0025fc1401007387 */ /* 0x0001e40000100800 */
[----:B------:R-:W0:Y:S02]  /*72560*/  LDL.LU R22, [R1+0x78] ;  /* 0x0000780001167983 */ /* 0x000e240000300800 */
[----:B------:R-:W-:Y:S01]  /*72570*/  IMAD.MOV.U32 R23, RZ, RZ, R25 ;  /* 0x000000ffff177224 */ /* 0x000fe200078e0019 */
[----:B------:R-:W-:Y:S06]  /*72580*/  STL [R1+0x25f8], R24 ;  /* 0x0025f81801007387 */ /* 0x000fec0000100800 */
[----:B0-----:R-:W-:Y:S01]  /*72590*/  HMMA.16816.F32.BF16 R20, R16, R22, R4 ;  /* 0x000000161014723c */ /* 0x001fe20000041804 */
[----:B------:R-:W2:Y:S01]  /*725a0*/  LDL.LU.64 R6, [R1+0x2900] ;  /* 0x0029000001067983 */ /* 0x000ea20000300a00 */
[----:B------:R-:W2:Y:S11]  /*725b0*/  LDL.LU.64 R4, [R1+0x28f8] ;  /* 0x0028f80001047983 */ /* 0x000eb60000300a00 */
[----:B------:R-:W-:Y:S10]  /*725c0*/  @!UPT UIADD3 URZ, URZ, URZ, URZ ;  /* 0x0000003f3f3ff290 */ /* 0x000ff4000fffe03f */
[----:B------:R0:W-:Y:S01]  /*725d0*/  STL.64 [R1+0xaf0], R20 ;  /* 0x000af01401007387 */ /* 0x0001e20000100a00 */
[----:B------:R1:W-:Y:S02]  /*725e0*/  STL.64 [R1+0xaf8], R22 ;  /* 0x000af81601007387 */ /* 0x0003e40000100a00 */
[----:B------:R-:W-:Y:S02]  /*725f0*/  IMAD.MOV.U32 R25, RZ, RZ, R22 ;  /* 0x000000ffff197224 */ /* 0x000fe400078e0016 */
[----:B0-----:R-:W-:-:S05]  /*72600*/  IMAD.MOV.U32 R21, RZ, RZ, R20 ;  /* 0x000000ffff157224 */ /* 0x001fca00078e0014 */
[----:B------:R2:W-:Y:S01]  /*72610*/  STL [R1+0x2604], R21 ;  /* 0x0026041501007387 */ /* 0x0005e20000100800 */
[----:B-1----:R-:W2:Y:S02]  /*72620*/  LDL.LU R22, [R1+0x68] ;  /* 0x0000680001167983 */ /* 0x002ea40000300800 */
[----:B----4-:R-:W-:Y:S02]  /*72630*/  IMAD.MOV.U32 R23, RZ, RZ, R3 ;  /* 0x000000ffff177224 */ /* 0x010fe400078e0003 */
[----:B------:R-:W4:Y:S01]  /*72640*/  LDL.LU R3, [R1+0x28f0] ;  /* 0x0028f00001037983 */ /* 0x000f220000300800 */
[----:B------:R-:W-:Y:S04]  /*72650*/  STL [R1+0x2600], R25 ;  /* 0x0026001901007387 */ /* 0x000fe80000100800 */
[----:B--2---:R-:W-:Y:S01]  /*72660*/  HMMA.16816.F32.BF16 R20, R16, R22, R4 ;  /* 0x000000161014723c */ /* 0x004fe20000041804 */
[----:B------:R-:W2:Y:S01]  /*72670*/  LDL.LU.64 R6, [R1+0x28e8] ;  /* 0x0028e80001067983 */ /* 0x000ea20000300a00 */
[----:B------:R-:W2:Y:S11]  /*72680*/  LDL.LU.64 R4, [R1+0x28e0] ;  /* 0x0028e00001047983 */ /* 0x000eb60000300a00 */
[----:B------:R-:W-:Y:S10]  /*72690*/  @!UPT UIADD3 URZ, URZ, URZ, URZ ;  /* 0x0000003f3f3ff290 */ /* 0x000ff4000fffe03f */
[----:B------:R-:W-:Y:S01]  /*726a0*/  STL.64 [R1+0xa90], R20 ;  /* 0x000a901401007387 */ /* 0x000fe20000100a00 */
[----:B------:R0:W-:Y:S02]  /*726b0*/  STL.64 [R1+0xa98], R22 ;  /* 0x000a981601007387 */ /* 0x0001e40000100a00 */
[----:B0-----:R-:W-:Y:S02]  /*726c0*/  IMAD.MOV.U32 R22, RZ, RZ, R20 ;  /* 0x000000ffff167224 */ /* 0x001fe400078e0014 */
[----:B------:R-:W-:-:S03]  /*726d0*/  IMAD.MOV.U32 R23, RZ, RZ, R0 ;  /* 0x000000ffff177224 */ /* 0x000fc600078e0000 */
[----:B------:R3:W-:Y:S02]  /*726e0*/  STL [R1+0x2608], R22 ;  /* 0x0026081601007387 */ /* 0x0007e40000100800 */
[----:B---3--:R-:W-:Y:S02]  /*726f0*/  IMAD.MOV.U32 R22, RZ, RZ, R2 ;  /* 0x000000ffff167224 */ /* 0x008fe400078e0002 */
[----:B------:R-:W3:Y:S01]  /*72700*/  LDL.LU R2, [R1+0x28dc] ;  /* 0x0028dc0001027983 */ /* 0x000ee20000300800 */
[----:B------:R-:W3:Y:S04]  /*72710*/  LDL.LU R0, [R1+0x28d8] ;  /* 0x0028d80001007983 */ /* 0x000ee80000300800 */
[----:B--2---:R-:W-:Y:S01]  /*72720*/  HMMA.16816.F32.BF16 R20, R16, R22, R4 ;  /* 0x000000161014723c */ /* 0x004fe20000041804 */
[----:B------:R-:W2:Y:S11]  /*72730*/  LDL.LU.64 R6, [R1+0x28d0] ;  /* 0x0028d00001067983 */ /* 0x000eb60000300a00 */
[----:B------:R-:W-:Y:S11]  /*72740*/  @!UPT UIADD3 URZ, URZ, URZ, URZ ;  /* 0x0000003f3f3ff290 */ /* 0x000ff6000fffe03f */
[----:B------:R-:W-:Y:S01]  /*72750*/  STL.64 [R1+0xa80], R20 ;  /* 0x000a801401007387 */ /* 0x000fe20000100a00 */
[----:B------:R0:W-:Y:S02]  /*72760*/  STL.64 [R1+0xa88], R22 ;  /* 0x000a881601007387 */ /* 0x0001e40000100a00 */
[----:B0-----:R-:W-:-:S05]  /*72770*/  IMAD.MOV.U32 R23, RZ, RZ, R20 ;  /* 0x000000ffff177224 */ /* 0x001fca00078e0014 */
[----:B------:R-:W-:Y:S01]  /*72780*/  STL [R1+0x260c], R23 ;  /* 0x00260c1701007387 */ /* 0x000fe20000100800 */
        /* <DEDUP_REMOVED lines=40> */
[----:B------:R-:W2:Y:S11]  /*72a10*/  LDL.LU.64 R4, [R1+0x2848] ;  /* 0x0028480001047983 */ /* 0x000eb60000300a00 */
[----:B------:R-:W-:Y:S11]  /*72a20*/  @!UPT UIADD3 URZ, URZ, URZ, URZ ;  /* 0x0000003f3f3ff290 */ /* 0x000ff6000fffe03f */
[----:B------:R0:W-:Y:S01]  /*72a30*/  STL.64 [R1+0x8a0], R24 ;  /* 0x0008a01801007387 */ /* 0x0001e20000100a00 */
[----:B------:R3:W-:Y:S03]  /*72a40*/  STL.64 [R1+0x8a8], R26 ;  /* 0x0008a81a01007387 */ /* 0x0007e60000100a00 */
[----:B0-----:R-:W2:Y:S01]  /*72a50*/  LDL.LU R24, [R1+0xe0] ;  /* 0x0000e00001187983 */ /* 0x001ea20000300800 */
[----:B------:R-:W2:Y:S02]  /*72a60*/  LDL.LU R25, [R1+0xe4] ;  /* 0x0000e40001197983 */ /* 0x000ea40000300800 */
[----:B---3--:R-:W-:Y:S02]  /*72a70*/  IMAD.MOV.U32 R26, RZ, RZ, R0 ;  /* 0x000000ffff1a7224 */ /* 0x008fe400078e0000 */
[----:B------:R-:W3:Y:S01]  /*72a80*/  LDL.LU R0, [R1+0x2844] ;  /* 0x0028440001007983 */ /* 0x000ee20000300800 */
[----:B------:R-:W-:-:S02]  /*72a90*/  IMAD.MOV.U32 R27, RZ, RZ, R2 ;  /* 0x000000ffff1b7224 */ /* 0x000fc400078e0002 */
[----:B----4-:R-:W-:Y:S02]  /*72aa0*/  IMAD.MOV.U32 R23, RZ, RZ, R3 ;  /* 0x000000ffff177224 */ /* 0x010fe400078e0003 */
[----:B------:R-:W-:Y:S02]  /*72ab0*/  IMAD.MOV.U32 R3, RZ, RZ, c[0x0][0x188] ;  /* 0x00006200ff037624 */ /* 0x000fe400078e00ff */
[----:B------:R-:W-:Y:S02]  /*72ac0*/  IMAD.MOV.U32 R2, RZ, RZ, c[0x0][0x188] ;  /* 0x00006200ff027624 */ /* 0x000fe400078e00ff */
[----:B------:R-:W-:-:S04]  /*72ad0*/  IMAD.SHL.U32 R3, R3, 0x80, RZ ;  /* 0x0000008003037824 */ /* 0x000fc800078e00ff */
[----:B------:R-:W-:-:S05]  /*72ae0*/  IMAD.SHL.U32 R3, R3, 0x2, RZ ;  /* 0x0000000203037824 */ /* 0x000fca00078e00ff */
[----:B--2---:R-:W-:-:S05]  /*72af0*/  IADD3 R3, P0, R4, R3, RZ ;  /* 0x0000000304037210 */ /* 0x004fca0007f1e0ff */
[----:B------:R-:W-:Y:S01]  /*72b00*/  STL [R1+0x27dc], R3 ;  /* 0x0027dc0301007387 */ /* 0x000fe20000100800 */
[----:B------:R-:W-:Y:S07]  /*72b10*/  HMMA.16816.F32.BF16 R24, R16, R14, R24 ;  /* 0x0000000e1018723c */ /* 0x000fee0000041818 */
[----:B------:R-:W-:-:S04]  /*72b20*/  IMAD.SHL.U32 R15, R2, 0x80, RZ ;  /* 0x00000080020f7824 */ /* 0x000fc800078e00ff */
[----:B------:R-:W-:Y:S02]  /*72b30*/  IMAD.SHL.U32 R15, R15, 0x2, RZ ;  /* 0x000000020f0f7824 */ /* 0x000fe400078e00ff */
[----:B---3--:R-:W-:-:S03]  /*72b40*/  IMAD.X R7, R5, 0x1, R0, P0 ;  /* 0x0000000105077824 */ /* 0x008fc600000e0600 */
[-C--:B------:R-:W-:Y:S02]  /*72b50*/  IADD3 R6, P1, R8, R15.reuse, RZ ;  /* 0x0000000f08067210 */ /* 0x080fe40007f3e0ff */
[-C--:B------:R-:W-:Y:S02]  /*72b60*/  IADD3 R5, P0, R12, R15.reuse, RZ ;  /* 0x0000000f0c057210 */ /* 0x080fe40007f1e0ff */
[----:B------:R-:W-:-:S03]  /*72b70*/  IADD3 R4, P2, R28, R15, RZ ;  /* 0x0000000f1c047210 */ /* 0x000fc60007f5e0ff */
[----:B------:R-:W-:Y:S01]  /*72b80*/  STL.64 [R1+0x890], R24 ;  /* 0x0008901801007387 */ /* 0x000fe20000100a00 */
[----:B------:R-:W-:Y:S02]  /*72b90*/  STL.64 [R1+0x898], R26 ;  /* 0x0008981a01007387 */ /* 0x000fe40000100a00 */
[----:B------:R-:W-:Y:S02]  /*72ba0*/  STL [R1+0x27e0], R6 ;  /* 0x0027e00601007387 */ /* 0x000fe40000100800 */
[----:B------:R-:W-:Y:S01]  /*72bb0*/  STL [R1+0x27e4], R7 ;  /* 0x0027e40701007387 */ /* 0x000fe20000100800 */
[----:B------:R-:W-:Y:S01]  /*72bc0*/  STL [R1+0x2610], R5 ;  /* 0x0026100501007387 */ /* 0x000fe20000100800 */
[----:B------:R0:W-:Y:S03]  /*72bd0*/  STL [R1+0x283c], R15 ;  /* 0x00283c0f01007387 */ /* 0x0001e60000100800 */
[----:B0-----:R-:W2:Y:S01]  /*72be0*/  LDL.LU R15, [R1+0xfe0] ;  /* 0x000fe000010f7983 */ /* 0x001ea20000300800 */
[----:B------:R0:W-:Y:S02]  /*72bf0*/  STL [R1+0x2614], R4 ;  /* 0x0026140401007387 */ /* 0x0001e40000100800 */
[----:B0-----:R-:W-:Y:S01]  /*72c00*/  HMMA.16816.F32.BF16 R4, R16, R10, R20 ;  /* 0x0000000a1004723c */ /* 0x001fe20000041814 */
[----:B------:R-:W-:-:S02]  /*72c10*/  IMAD.X R8, R9, 0x1, R0, P1 ;  /* 0x0000000109087824 */ /* 0x000fc400008e0600 */
[--C-:B------:R-:W-:Y:S02]  /*72c20*/  IMAD.X R9, R13, 0x1, R0.reuse, P0 ;  /* 0x000000010d097824 */ /* 0x100fe400000e0600 */
[----:B------:R-:W-:Y:S01]  /*72c30*/  IMAD.X R12, R29, 0x1, R0, P2 ;  /* 0x000000011d0c7824 */ /* 0x000fe200010e0600 */
[----:B------:R-:W-:Y:S02]  /*72c40*/  STL [R1+0x27e8], R8 ;  /* 0x0027e80801007387 */ /* 0x000fe40000100800 */
[----:B------:R-:W-:Y:S01]  /*72c50*/  STL [R1+0x2618], R9 ;  /* 0x0026180901007387 */ /* 0x000fe20000100800 */
[----:B--2---:R-:W-:-:S05]  /*72c60*/  IADD3 R15, R15, 0x1, RZ ;  /* 0x000000010f0f7810 */ /* 0x004fca0007ffe0ff */
[----:B------:R-:W-:Y:S01]  /*72c70*/  STL [R1+0xfe0], R15 ;  /* 0x000fe00f01007387 */ /* 0x000fe20000100800 */
[----:B------:R0:W-:Y:S02]  /*72c80*/  STL [R1+0x2834], R0 ;  /* 0x0028340001007387 */ /* 0x0001e40000100800 */
[----:B------:R-:W-:Y:S06]  /*72c90*/  STL [R1+0x261c], R12 ;  /* 0x00261c0c01007387 */ /* 0x000fec0000100800 */
[----:B------:R-:W-:Y:S01]  /*72ca0*/  STL.64 [R1+0x880], R4 ;  /* 0x0008800401007387 */ /* 0x000fe20000100a00 */
[----:B------:R-:W-:Y:S04]  /*72cb0*/  STL.64 [R1+0x888], R6 ;  /* 0x0008880601007387 */ /* 0x000fe80000100a00 */
[----:B0-----:R-:W2:Y:S04]  /*72cc0*/  LDL.LU R0, [R1+0x1c34] ;  /* 0x001c340001007983 */ /* 0x001ea80000300800 */
[----:B--2---:R0:W-:Y:S04]  /*72cd0*/  STL [R1+0x2838], R0 ;  /* 0x0028380001007387 */ /* 0x0041e80000100800 */
[----:B0-----:R-:W2:Y:S01]  /*72ce0*/  LDL.LU R0, [R1+0x1c3c] ;  /* 0x001c3c0001007983 */ /* 0x001ea20000300800 */
[----:B------:R-:W-:-:S02]  /*72cf0*/  IMAD.MOV.U32 R10, RZ, RZ, R7 ;  /* 0x000000ffff0a7224 */ /* 0x000fc400078e0007 */
[----:B------:R-:W-:Y:S01]  /*72d00*/  IMAD.MOV.U32 R11, RZ, RZ, R6 ;  /* 0x000000ffff0b7224 */ /* 0x000fe200078e0006 */
[----:B--2---:R0:W-:Y:S04]  /*72d10*/  STL [R1+0x2840], R0 ;  /* 0x0028400001007387 */ /* 0x0041e80000100800 */
[----:B0-----:R-:W2:Y:S01]  /*72d20*/  LDL R0, [R1+0x23e4] ;  /* 0x0023e40001007983 */ /* 0x001ea20000100800 */
        /* <DEDUP_REMOVED lines=25> */
[----:B------:R0:W-:Y:S02]  /*72ec0*/  STL [R1+0x2624], R10 ;  /* 0x0026240a01007387 */ /* 0x0001e40000100800 */
[----:B0-----:R-:W3:Y:S01]  /*72ed0*/  LDL.LU R10, [R1+0x1c24] ;  /* 0x001c2400010a7983 */ /* 0x001ee20000300800 */
[----:B------:R0:W-:Y:S03]  /*72ee0*/  STL [R1+0x2620], R11 ;  /* 0x0026200b01007387 */ /* 0x0001e60000100800 */
[----:B0-----:R-:W3:Y:S01]  /*72ef0*/  LDL.LU R11, [R1+0x1c2c] ;  /* 0x001c2c00010b7983 */ /* 0x001ee20000300800 */
[----:B--2---:R-:W-:-:S03]  /*72f00*/  ISETP.NE.U32.AND P0, PT, R15, R0, PT ;  /* 0x000000000f00720c */ /* 0x004fc60003f05070 */
[----:B------:R-:W2:Y:S01]  /*72f10*/  LDL.LU R0, [R1+0x2840] ;  /* 0x0028400001007983 */ /* 0x000ea20000300800 */
[----:B------:R-:W2:Y:S02]  /*72f20*/  LDL.LU R15, [R1+0x283c] ;  /* 0x00283c00010f7983 */ /* 0x000ea40000300800 */
[----:B--2---:R-:W-:-:S05]  /*72f30*/  IADD3 R0, P4, R0, R15, RZ ;  /* 0x0000000f00007210 */ /* 0x004fca0007f9e0ff */
[----:B------:R0:W-:Y:S04]  /*72f40*/  STL [R1+0x1c3c], R0 ;  /* 0x001c3c0001007387 */ /* 0x0001e80000100800 */
[----:B0-----:R-:W2:Y:S02]  /*72f50*/  LDL.LU R0, [R1+0x2838] ;  /* 0x0028380001007983 */ /* 0x001ea40000300800 */
[----:B--2---:R-:W-:-:S05]  /*72f60*/  IADD3 R0, P5, R0, R15, RZ ;  /* 0x0000000f00007210 */ /* 0x004fca0007fbe0ff */
[----:B------:R0:W-:Y:S04]  /*72f70*/  STL [R1+0x1c34], R0 ;  /* 0x001c340001007387 */ /* 0x0001e80000100800 */
[----:B0-----:R-:W2:Y:S01]  /*72f80*/  LDL.LU R0, [R1+0x2834] ;  /* 0x0028340001007983 */ /* 0x001ea20000300800 */
[-C--:B---3--:R-:W-:Y:S02]  /*72f90*/  IADD3 R11, P6, R11, R15.reuse, RZ ;  /* 0x0000000f0b0b7210 */ /* 0x088fe40007fde0ff */
[-C--:B------:R-:W-:Y:S02]  /*72fa0*/  IADD3 R10, P1, R10, R15.reuse, RZ ;  /* 0x0000000f0a0a7210 */ /* 0x080fe40007f3e0ff */
[-C--:B------:R-:W-:Y:S02]  /*72fb0*/  IADD3 R16, P2, R16, R15.reuse, RZ ;  /* 0x0000000f10107210 */ /* 0x080fe40007f5e0ff */
[-C--:B----4-:R-:W-:Y:S01]  /*72fc0*/  IADD3 R17, P3, R17, R15.reuse, RZ ;  /* 0x0000000f11117210 */ /* 0x090fe20007f7e0ff */
[----:B------:R-:W-:Y:S01]  /*72fd0*/  STL [R1+0x1c2c], R11 ;  /* 0x001c2c0b01007387 */ /* 0x000fe20000100800 */
[----:B------:R-:W-:Y:S02]  /*72fe0*/  STL [R1+0x1c24], R10 ;  /* 0x001c240a01007387 */ /* 0x000fe40000100800 */
[----:B------:R-:W-:Y:S02]  /*72ff0*/  STL [R1+0x1c1c], R16 ;  /* 0x001c1c1001007387 */ /* 0x000fe40000100800 */
[----:B------:R-:W-:Y:S02]  /*73000*/  STL [R1+0x1c14], R17 ;  /* 0x001c141101007387 */ /* 0x000fe40000100800 */
[--C-:B--2---:R-:W-:Y:S01]  /*73010*/  IMAD.X R18, R18, 0x1, R0.reuse, P4 ;  /* 0x0000000112127824 */ /* 0x104fe200020e0600 */
[-C--:B------:R-:W-:Y:S01]  /*73020*/  IADD3 R19, P4, R19, R15.reuse, RZ ;  /* 0x0000000f13137210 */ /* 0x080fe20007f9e0ff */
[--C-:B------:R-:W-:Y:S01]  /*73030*/  IMAD.X R12, R12, 0x1, R0.reuse, P5 ;  /* 0x000000010c0c7824 */ /* 0x100fe200028e0600 */
[-C--:B------:R-:W-:Y:S01]  /*73040*/  IADD3 R9, P5, R9, R15.reuse, RZ ;  /* 0x0000000f09097210 */ /* 0x080fe20007fbe0ff */
[--C-:B------:R-:W-:Y:S01]  /*73050*/  IMAD.X R8, R8, 0x1, R0.reuse, P6 ;  /* 0x0000000108087824 */ /* 0x100fe200030e0600 */
[----:B------:R-:W-:Y:S01]  /*73060*/  STL [R1+0x1c38], R18 ;  /* 0x001c381201007387 */ /* 0x000fe20000100800 */
[-C--:B------:R-:W-:Y:S01]  /*73070*/  IADD3 R4, P6, R4, R15.reuse, RZ ;  /* 0x0000000f04047210 */ /* 0x080fe20007fde0ff */
[----:B------:R-:W-:Y:S02]  /*73080*/  STL [R1+0x1c0c], R19 ;  /* 0x001c0c1301007387 */ /* 0x000fe40000100800 */
        /* <DEDUP_REMOVED lines=28> */
[----:B------:R-:W-:Y:S02]  /*73250*/  STL [R1+0x1bf8], R21 ;  /* 0x001bf81501007387 */ /* 0x000fe40000100800 */
[--C-:B------:R-:W-:Y:S01]  /*73260*/  IMAD.X R29, R29, 0x1, R0.reuse, P2 ;  /* 0x000000011d1d7824 */ /* 0x100fe200010e0600 */
[----:B------:R-:W-:Y:S01]  /*73270*/  STL [R1+0x1bcc], R24 ;  /* 0x001bcc1801007387 */ /* 0x000fe20000100800 */
[----:B------:R-:W-:Y:S01]  /*73280*/  IADD3 R28, P2, R28, R15, RZ ;  /* 0x0000000f1c1c7210 */ /* 0x000fe20007f5e0ff */
[----:B------:R-:W-:Y:S02]  /*73290*/  STL [R1+0x1bf0], R20 ;  /* 0x001bf01401007387 */ /* 0x000fe40000100800 */
[----:B------:R-:W-:Y:S01]  /*732a0*/  STL [R1+0x1bc4], R13 ;  /* 0x001bc40d01007387 */ /* 0x000fe20000100800 */
[----:B------:R0:W-:Y:S01]  /*732b0*/  STL [R1+0x2830], R0 ;  /* 0x0028300001007387 */ /* 0x0001e20000100800 */
[----:B------:R-:W-:-:S02]  /*732c0*/  IMAD.X R2, R2, 0x1, R0, P3 ;  /* 0x0000000102027824 */ /* 0x000fc400018e0600 */
[----:B------:R-:W-:Y:S01]  /*732d0*/  STL [R1+0x1be8], R29 ;  /* 0x001be81d01007387 */ /* 0x000fe20000100800 */
[----:B0-----:R-:W2:Y:S01]  /*732e0*/  LDL.LU R0, [R1+0x1bb4] ;  /* 0x001bb40001007983 */ /* 0x001ea20000300800 */
[----:B------:R-:W-:Y:S02]  /*732f0*/  STL [R1+0x1bbc], R28 ;  /* 0x001bbc1c01007387 */ /* 0x000fe40000100800 */
[----:B------:R-:W3:Y:S02]  /*73300*/  LDL.LU R11, [R1+0x1ba4] ;  /* 0x001ba400010b7983 */ /* 0x000ee40000300800 */
[----:B------:R-:W-:Y:S01]  /*73310*/  STL [R1+0x1be0], R2 ;  /* 0x001be00201007387 */ /* 0x000fe20000100800 */
[----:B---3--:R0:W-:Y:S04]  /*73320*/  STL [R1+0x2824], R11 ;  /* 0x0028240b01007387 */ /* 0x0081e80000100800 */
[----:B0-----:R-:W3:Y:S04]  /*73330*/  LDL.LU R11, [R1+0x1bd0] ;  /* 0x001bd000010b7983 */ /* 0x001ee80000300800 */
[----:B---3--:R0:W-:Y:S04]  /*73340*/  STL [R1+0x2828], R11 ;  /* 0x0028280b01007387 */ /* 0x0081e80000100800 */
[----:B0-----:R-:W3:Y:S01]  /*73350*/  LDL.LU R11, [R1+0x1bac] ;  /* 0x001bac00010b7983 */ /* 0x001ee20000300800 */
[----:B--2---:R-:W-:-:S03]  /*73360*/  IADD3 R0, P3, R0, R15, RZ ;  /* 0x0000000f00007210 */ /* 0x004fc60007f7e0ff */
[----:B---3--:R0:W-:Y:S04]  /*73370*/  STL [R1+0x282c], R11 ;  /* 0x00282c0b01007387 */ /* 0x0081e80000100800 */
[----:B0-----:R-:W2:Y:S01]  /*73380*/  LDL.LU R11, [R1+0x1bd8] ;  /* 0x001bd800010b7983 */ /* 0x001ea20000300800 */
[----:B------:R-:W3:Y:S02]  /*73390*/  LDL.LU R10, [R1+0x1bc8] ;  /* 0x001bc800010a7983 */ /* 0x000ee40000300800 */
[----:B------:R-:W4:Y:S02]  /*733a0*/  LDL.LU R16, [R1+0x1b9c] ;  /* 0x001b9c0001107983 */ /* 0x000f240000300800 */
        /* <DEDUP_REMOVED lines=24> */
[----:B------:R0:W-:Y:S02]  /*73530*/  STL [R1+0x1bb4], R0 ;  /* 0x001bb40001007387 */ /* 0x0001e40000100800 */
[----:B0-----:R-:W2:Y:S02]  /*73540*/  LDL.LU R0, [R1+0x2830] ;  /* 0x0028300001007983 */ /* 0x001ea40000300800 */
[----:B--2---:R-:W-:-:S05]  /*73550*/  IMAD.X R11, R11, 0x1, R0, P4 ;  /* 0x000000010b0b7824 */ /* 0x004fca00020e0600 */
[----:B------:R0:W-:Y:S04]  /*73560*/  STL [R1+0x1bd8], R11 ;  /* 0x001bd80b01007387 */ /* 0x0001e80000100800 */
[----:B0-----:R-:W2:Y:S02]  /*73570*/  LDL.LU R11, [R1+0x282c] ;  /* 0x00282c00010b7983 */ /* 0x001ea40000300800 */
[----:B--2---:R-:W-:-:S05]  /*73580*/  IADD3 R11, P4, R11, R15, RZ ;  /* 0x0000000f0b0b7210 */ /* 0x004fca0007f9e0ff */
[----:B------:R0:W-:Y:S04]  /*73590*/  STL [R1+0x1bac], R11 ;  /* 0x001bac0b01007387 */ /* 0x0001e80000100800 */
[----:B0-----:R-:W2:Y:S02]  /*735a0*/  LDL.LU R11, [R1+0x2828] ;  /* 0x00282800010b7983 */ /* 0x001ea40000300800 */
[----:B--2---:R-:W-:-:S05]  /*735b0*/  IMAD.X R11, R11, 0x1, R0, P5 ;  /* 0x000000010b0b7824 */ /* 0x004fca00028e0600 */
[----:B------:R0:W-:Y:S04]  /*735c0*/  STL [R1+0x1bd0], R11 ;  /* 0x001bd00b01007387 */ /* 0x0001e80000100800 */
[----:B0-----:R-:W2:Y:S01]  /*735d0*/  LDL.LU R11, [R1+0x2824] ;  /* 0x00282400010b7983 */ /* 0x001ea20000300800 */
[--C-:B---3--:R-:W-:Y:S01]  /*735e0*/  IMAD.X R10, R10, 0x1, R0.reuse, P6 ;  /* 0x000000010a0a7824 */ /* 0x108fe200030e0600 */
[-C--:B----4-:R-:W-:Y:S01]  /*735f0*/  IADD3 R16, P6, R16, R15.reuse, RZ ;  /* 0x0000000f10107210 */ /* 0x090fe20007fde0ff */
[--C-:B------:R-:W-:Y:S01]  /*73600*/  IMAD.X R17, R17, 0x1, R0.reuse, P1 ;  /* 0x0000000111117824 */ /* 0x100fe200008e0600 */
[-C--:B------:R-:W-:Y:S01]  /*73610*/  IADD3 R18, P1, R18, R15.reuse, RZ ;  /* 0x0000000f12127210 */ /* 0x080fe20007f3e0ff */
        /* <DEDUP_REMOVED lines=16> */
[----:B------:R-:W-:Y:S01]  /*73720*/  IMAD.X R28, R28, 0x1, R0, P6 ;  /* 0x000000011c1c7824 */ /* 0x000fe200030e0600 */
[----:B------:R-:W-:-:S02]  /*73730*/  IADD3 R2, P6, R2, R15, RZ ;  /* 0x0000000f02027210 */ /* 0x000fc40007fde0ff */
[----:B--2---:R-:W-:-:S05]  /*73740*/  IADD3 R11, P5, R11, R15, RZ ;  /* 0x0000000f0b0b7210 */ /* 0x004fca0007fbe0ff */
[----:B------:R-:W-:Y:S01]  /*73750*/  STL [R1+0x1ba4], R11 ;  /* 0x001ba40b01007387 */ /* 0x000fe20000100800 */
[----:B------:R-:W-:Y:S02]  /*73760*/  STL [R1+0x1bc8], R10 ;  /* 0x001bc80a01007387 */ /* 0x000fe40000100800 */
[----:B------:R-:W-:Y:S02]  /*73770*/  STL [R1+0x1b9c], R16 ;  /* 0x001b9c1001007387 */ /* 0x000fe40000100800 */
[----:B------:R-:W-:Y:S01]  /*73780*/  STL [R1+0x1bc0], R17 ;  /* 0x001bc01101007387 */ /* 0x000fe20000100800 */
[----:B------:R-:W-:Y:S01]  /*73790*/  STL [R1+0x1b94], R18 ;  /* 0x001b941201007387 */ /* 0x000fe20000100800 */
[----:B------:R-:W-:Y:S02]  /*737a0*/  STL [R1+0x1bb8], R19 ;  /* 0x001bb81301007387 */ /* 0x000fe40000100800 */
[----:B------:R-:W-:Y:S02]  /*737b0*/  STL [R1+0x1b8c], R12 ;  /* 0x001b8c0c01007387 */ /* 0x000fe40000100800 */
[--C-:B------:R-:W-:Y:S01]  /*737c0*/  IMAD.X R7, R7, 0x1, R0.reuse, P5 ;  /* 0x0000000107077824 */ /* 0x100fe200028e0600 */
[----:B------:R-:W-:Y:S01]  /*737d0*/  STL [R1+0x1bb0], R9 ;  /* 0x001bb00901007387 */ /* 0x000fe20000100800 */
[----:B------:R-:W-:Y:S01]  /*737e0*/  IADD3 R6, P5, R6, R15, RZ ;  /* 0x0000000f06067210 */ /* 0x000fe20007fbe0ff */
        /* <DEDUP_REMOVED lines=11> */
[----:B------:R-:W-:-:S02]  /*738a0*/  IMAD.X R13, R13, 0x1, R0, P5 ;  /* 0x000000010d0d7824 */ /* 0x000fc400028e0600 */
[----:B------:R-:W-:Y:S02]  /*738b0*/  STL [R1+0x1b80], R25 ;  /* 0x001b801901007387 */ /* 0x000fe40000100800 */
[----:B------:R-:W-:Y:S01]  /*738c0*/  STL [R1+0x1b54], R21 ;  /* 0x001b541501007387 */ /* 0x000fe20000100800 */
[----:B------:R-:W-:Y:S01]  /*738d0*/  IADD3 R29, P5, R29, R15, RZ ;  /* 0x0000000f1d1d7210 */ /* 0x000fe20007fbe0ff */
[----:B------:R-:W-:Y:S01]  /*738e0*/  STL [R1+0x1b78], R24 ;  /* 0x001b781801007387 */ /* 0x000fe20000100800 */
[----:B------:R-:W-:Y:S02]  /*738f0*/  STL [R1+0x1b4c], R20 ;  /* 0x001b4c1401007387 */ /* 0x000fe40000100800 */
[----:B------:R-:W-:Y:S02]  /*73900*/  STL [R1+0x1b70], R13 ;  /* 0x001b700d01007387 */ /* 0x000fe40000100800 */
[----:B------:R0:W-:Y:S01]  /*73910*/  STL [R1+0x2820], R15 ;  /* 0x0028200f01007387 */ /* 0x0001e20000100800 */
[----:B------:R-:W-:Y:S04]  /*73920*/  STL [R1+0x1b44], R29 ;  /* 0x001b441d01007387 */ /* 0x000fe80000100800 */
        /* <DEDUP_REMOVED lines=8> */
[----:B--2---:R-:W-:-:S03]  /*739b0*/  IMAD.X R15, R15, 0x1, R0, P1 ;  /* 0x000000010f0f7824 */ /* 0x004fc600008e0600 */
        /* <DEDUP_REMOVED lines=30> */
[----:B--2---:R-:W-:-:S05]  /*73ba0*/  IADD3 R11, P1, R11, R15, RZ ;  /* 0x0000000f0b0b7210 */ /* 0x004fca0007f3e0ff */
[----:B------:R0:W-:Y:S04]  /*73bb0*/  STL [R1+0x1b34], R11 ;  /* 0x001b340b01007387 */ /* 0x0001e80000100800 */
[----:B0-----:R-:W2:Y:S02]  /*73bc0*/  LDL.LU R11, [R1+0x281c] ;  /* 0x00281c00010b7983 */ /* 0x001ea40000300800 */
[----:B--2---:R-:W-:-:S05]  /*73bd0*/  IMAD.X R11, R11, 0x1, R0, P2 ;  /* 0x000000010b0b7824 */ /* 0x004fca00010e0600 */
[----:B------:R0:W-:Y:S04]  /*73be0*/  STL [R1+0x1b58], R11 ;  /* 0x001b580b01007387 */ /* 0x0001e80000100800 */
[----:B0-----:R-:W2:Y:S02]  /*73bf0*/  LDL.LU R11, [R1+0x2818] ;  /* 0x00281800010b7983 */ /* 0x001ea40000300800 */
[----:B--2---:R-:W-:-:S05]  /*73c00*/  IADD3 R11, P2, R11, R15, RZ ;  /* 0x0000000f0b0b7210 */ /* 0x004fca0007f5e0ff */
[----:B------:R0:W-:Y:S04]  /*73c10*/  STL [R1+0x1b2c], R11 ;  /* 0x001b2c0b01007387 */ /* 0x0001e80000100800 */
[----:B0-----:R-:W2:Y:S01]  /*73c20*/  LDL.LU R11, [R1+0x2814] ;  /* 0x00281400010b7983 */ /* 0x001ea20000300800 */
[--C-:B----4-:R-:W-:Y:S01]  /*73c30*/  IMAD.X R16, R16, 0x1, R0.reuse, P4 ;  /* 0x0000000110107824 */ /* 0x110fe200020e0600 */
        /* <DEDUP_REMOVED lines=18> */
[----:B------:R-:W-:Y:S01]  /*73d60*/  IADD3 R13, P2, R13, R15, RZ ;  /* 0x0000000f0d0d7210 */ /* 0x000fe20007f5e0ff */
[----:B------:R-:W-:-:S02]  /*73d70*/  IMAD.X R2, R2, 0x1, R0, P4 ;  /* 0x0000000102027824 */ /* 0x000fc400020e0600 */
[----:B--2---:R-:W-:Y:S01]  /*73d80*/  IMAD.X R11, R11, 0x1, R0, P3 ;  /* 0x000000010b0b7824 */ /* 0x004fe200018e0600 */
[----:B---3--:R-:W-:-:S04]  /*73d90*/  IADD3 R10, P3, R10, R15, RZ ;  /* 0x0000000f0a0a7210 */ /* 0x008fc80007f7e0ff */
[----:B------:R-:W-:Y:S01]  /*73da0*/  STL [R1+0x1b50], R11 ;  /* 0x001b500b01007387 */ /* 0x000fe20000100800 */
[----:B------:R-:W-:Y:S02]  /*73db0*/  STL [R1+0x1b24], R10 ;  /* 0x001b240a01007387 */ /* 0x000fe40000100800 */
[----:B------:R-:W-:Y:S02]  /*73dc0*/  STL [R1+0x1b48], R16 ;  /* 0x001b481001007387 */ /* 0x000fe40000100800 */
[----:B------:R-:W-:Y:S01]  /*73dd0*/  STL [R1+0x1b1c], R17 ;  /* 0x001b1c1101007387 */ /* 0x000fe20000100800 */
[----:B------:R-:W-:Y:S01]  /*73de0*/  STL [R1+0x1b40], R18 ;  /* 0x001b401201007387 */ /* 0x000fe20000100800 */
[----:B------:R-:W-:Y:S02]  /*73df0*/  STL [R1+0x1b14], R19 ;  /* 0x001b141301007387 */ /* 0x000fe40000100800 */
[----:B------:R-:W-:Y:S02]  /*73e00*/  STL [R1+0x1b38], R12 ;  /* 0x001b380c01007387 */ /* 0x000fe40000100800 */
[----:B------:R-:W-:Y:S02]  /*73e10*/  STL [R1+0x1b0c], R9 ;  /* 0x001b0c0901007387 */ /* 0x000fe40000100800 */
[--C-:B------:R-:W-:Y:S01]  /*73e20*/  IMAD.X R6, R6, 0x1, R0.reuse, P3 ;  /* 0x0000000106067824 */ /* 0x100fe200018e0600 */
[----:B------:R-:W-:Y:S01]  /*73e30*/  STL [R1+0x1b30], R8 ;  /* 0x001b300801007387 */ /* 0x000fe20000100800 */
[-C--:B------:R-:W-:Y:S01]  /*73e40*/  IADD3 R14, P3, R14, R15.reuse, RZ ;  /* 0x0000000f0e0e7210 */ /* 0x080fe20007f7e0ff */
        /* <DEDUP_REMOVED lines=10> */
[----:B------:R-:W-:Y:S01]  /*73ef0*/  IMAD.X R29, R29, 0x1, R0, P3 ;  /* 0x000000011d1d7824 */ /* 0x000fe200018e0600 */
[----:B------:R-:W-:Y:S01]  /*73f00*/  STL [R1+0x1adc], R25 ;  /* 0x001adc1901007387 */ /* 0x000fe20000100800 */
[-C--:B------:R-:W-:Y:S01]  /*73f10*/  IADD3 R28, P3, R28, R15.reuse, RZ ;  /* 0x0000000f1c1c7210 */ /* 0x080fe20007f7e0ff */
[----:B------:R-:W-:Y:S02]  /*73f20*/  STL [R1+0x1b00], R21 ;  /* 0x001b001501007387 */ /* 0x000fe40000100800 */
[----:B------:R-:W-:Y:S01]  /*73f30*/  STL [R1+0x1ad4], R24 ;  /* 0x001ad41801007387 */ /* 0x000fe20000100800 */
[----:B------:R-:W-:Y:S01]  /*73f40*/  STL [R1+0x1af8], R20 ;  /* 0x001af81401007387 */ /* 0x000fe20000100800 */
[----:B------:R-:W-:Y:S02]  /*73f50*/  STL [R1+0x1acc], R13 ;  /* 0x001acc0d01007387 */ /* 0x000fe40000100800 */
[----:B------:R0:W-:Y:S02]  /*73f60*/  STL [R1+0x1ac4], R28 ;  /* 0x001ac41c01007387 */ /* 0x0001e40000100800 */
[----:B------:R-:W-:Y:S01]  /*73f70*/  STL [R1+0x1af0], R29 ;  /* 0x001af01d01007387 */ /* 0x000fe20000100800 */
[----:B0-----:R-:W2:Y:S01]  /*73f80*/  LDL.LU R28, [R1+0x1abc] ;  /* 0x001abc00011c7983 */ /* 0x001ea20000300800 */
[----:B------:R0:W-:Y:S03]  /*73f90*/  STL [R1+0x1ae8], R2 ;  /* 0x001ae80201007387 */ /* 0x0001e60000100800 */
[----:B0-----:R-:W3:Y:S01]  /*73fa0*/  LDL.LU R2, [R1+0x1ae0] ;  /* 0x001ae00001027983 */ /* 0x001ee20000300800 */
[----:B------:R-:W4:Y:S03]  /*73fb0*/  LDL.LU R11, [R1+0x1aac] ;  /* 0x001aac00010b7983 */ /* 0x000f260000300800 */
[----:B----4-:R0:W-:Y:S04]  /*73fc0*/  STL [R1+0x280c], R11 ;  /* 0x00280c0b01007387 */ /* 0x0101e80000100800 */
[----:B0-----:R-:W4:Y:S01]  /*73fd0*/  LDL.LU R11, [R1+0x1ad8] ;  /* 0x001ad800010b7983 */ /* 0x001f220000300800 */
[----:B--2---:R-:W-:-:S03]  /*73fe0*/  IADD3 R28, P4, R28, R15, RZ ;  /* 0x0000000f1c1c7210 */ /* 0x004fc60007f9e0ff */
[----:B----4-:R0:W-:Y:S04]  /*73ff0*/  STL [R1+0x2810], R11 ;  /* 0x0028100b01007387 */ /* 0x0101e80000100800 */
        /* <DEDUP_REMOVED lines=23> */
[----:B---3--:R-:W-:Y:S01]  /*74170*/  IMAD.X R2, R2, 0x1, R0, P5 ;  /* 0x0000000102027824 */ /* 0x008fe200028e0600 */
[----:B------:R-:W3:Y:S01]  /*74180*/  LDL.LU R13, [R1+0x1a78] ;  /* 0x001a7800010d7983 */ /* 0x000ee20000300800 */
[----:B------:R-:W3:Y:S02]  /*74190*/  LDL.LU R29, [R1+0x1a4c] ;  /* 0x001a4c00011d7983 */ /* 0x000ee40000300800 */
[----:B------:R0:W-:Y:S02]  /*741a0*/  STL [R1+0x1abc], R28 ;  /* 0x001abc1c01007387 */ /* 0x0001e40000100800 */
[----:B0-----:R-:W3:Y:S01]  /*741b0*/  LDL.LU R28, [R1+0x1a70] ;  /* 0x001a7000011c7983 */ /* 0x001ee20000300800 */
[----:B------:R0:W-:Y:S03]  /*741c0*/  STL [R1+0x1ae0], R2 ;  /* 0x001ae00201007387 */ /* 0x0001e60000100800 */
[----:B0-----:R-:W3:Y:S01]  /*741d0*/  LDL.LU R2, [R1+0x1a44] ;  /* 0x001a440001027983 */ /* 0x001ee20000300800 */
[----:B--2---:R-:W-:-:S05]  /*741e0*/  IADD3 R11, P5, R11, R15, RZ ;  /* 0x0000000f0b0b7210 */ /* 0x004fca0007fbe0ff */
[----:B------:R0:W-:Y:S04]  /*741f0*/  STL [R1+0x1ab4], R11 ;  /* 0x001ab40b01007387 */ /* 0x0001e80000100800 */
[----:B0-----:R-:W2:Y:S02]  /*74200*/  LDL.LU R11, [R1+0x2810] ;  /* 0x00281000010b7983 */ /* 0x001ea40000300800 */
[----:B--2---:R-:W-:-:S05]  /*74210*/  IMAD.X R11, R11, 0x1, R0, P6 ;  /* 0x000000010b0b7824 */ /* 0x004fca00030e0600 */
        /* <DEDUP_REMOVED lines=43> */
[--C-:B---3--:R-:W-:Y:S01]  /*744d0*/  IMAD.X R13, R13, 0x1, R0.reuse, P6 ;  /* 0x000000010d0d7824 */ /* 0x108fe200030e0600 */
[----:B------:R-:W-:Y:S01]  /*744e0*/  STL [R1+0x1a64], R22 ;  /* 0x001a641601007387 */ /* 0x000fe20000100800 */
[----:B------:R-:W-:Y:S02]  /*744f0*/  STL [R1+0x1a88], R25 ;  /* 0x001a881901007387 */ /* 0x000fe40000100800 */
[----:B------:R-:W-:Y:S01]  /*74500*/  STL [R1+0x1a5c], R21 ;  /* 0x001a5c1501007387 */ /* 0x000fe20000100800 */
[-C--:B------:R-:W-:Y:S01]  /*74510*/  IADD3 R29, P6, R29, R15.reuse, RZ ;  /* 0x0000000f1d1d7210 */ /* 0x080fe20007fde0ff */
[----:B------:R-:W-:Y:S01]  /*74520*/  STL [R1+0x1a80], R24 ;  /* 0x001a801801007387 */ /* 0x000fe20000100800 */
[----:B------:R0:W-:Y:S02]  /*74530*/  STL [R1+0x1a78], R13 ;  /* 0x001a780d01007387 */ /* 0x0001e40000100800 */
[----:B------:R-:W-:Y:S01]  /*74540*/  STL [R1+0x1a54], R20 ;  /* 0x001a541401007387 */ /* 0x000fe20000100800 */
[----:B0-----:R-:W2:Y:S01]  /*74550*/  LDL.LU R13, [R1+0x1a68] ;  /* 0x001a6800010d7983 */ /* 0x001ea20000300800 */
[----:B------:R0:W-:Y:S03]  /*74560*/  STL [R1+0x1a4c], R29 ;  /* 0x001a4c1d01007387 */ /* 0x0001e60000100800 */
[----:B0-----:R-:W3:Y:S01]  /*74570*/  LDL.LU R29, [R1+0x1a3c] ;  /* 0x001a3c00011d7983 */ /* 0x001ee20000300800 */
[----:B------:R-:W4:Y:S02]  /*74580*/  LDL.LU R11, [R1+0x1a58] ;  /* 0x001a5800010b7983 */ /* 0x000f240000300800 */
[--C-:B------:R-:W-:Y:S01]  /*74590*/  IMAD.X R28, R28, 0x1, R0.reuse, P1 ;  /* 0x000000011c1c7824 */ /* 0x100fe200008e0600 */
[-C--:B------:R-:W-:Y:S01]  /*745a0*/  IADD3 R2, P1, R2, R15.reuse, RZ ;  /* 0x0000000f02027210 */ /* 0x080fe20007f3e0ff */
[----:B----4-:R0:W-:Y:S03]  /*745b0*/  STL [R1+0x2804], R11 ;  /* 0x0028040b01007387 */ /* 0x0101e60000100800 */
[----:B------:R-:W-:Y:S01]  /*745c0*/  STL [R1+0x1a70], R28 ;  /* 0x001a701c01007387 */ /* 0x000fe20000100800 */
[----:B0-----:R-:W4:Y:S01]  /*745d0*/  LDL.LU R11, [R1+0x1a34] ;  /* 0x001a3400010b7983 */ /* 0x001f220000300800 */
[----:B------:R-:W-:Y:S02]  /*745e0*/  STL [R1+0x1a44], R2 ;  /* 0x001a440201007387 */ /* 0x000fe40000100800 */
[--C-:B--2---:R-:W-:Y:S01]  /*745f0*/  IMAD.X R13, R13, 0x1, R0.reuse, P2 ;  /* 0x000000010d0d7824 */ /* 0x104fe200010e0600 */
        /* <DEDUP_REMOVED lines=24> */
[----:B---3--:R-:W-:Y:S01]  /*74780*/  IADD3 R29, P2, R29, R15, RZ ;  /* 0x0000000f1d1d7210 */ /* 0x008fe20007f5e0ff */
[----:B------:R-:W3:Y:S01]  /*74790*/  LDL.LU R24, [R1+0x19d4] ;  /* 0x0019d40001187983 */ /* 0x000ee20000300800 */
[----:B------:R-:W3:Y:S02]  /*747a0*/  LDL.LU R20, [R1+0x19f8] ;  /* 0x0019f80001147983 */ /* 0x000ee40000300800 */
[----:B------:R0:W-:Y:S02]  /*747b0*/  STL [R1+0x1a68], R13 ;  /* 0x001a680d01007387 */ /* 0x0001e40000100800 */
[----:B0-----:R-:W3:Y:S01]  /*747c0*/  LDL.LU R13, [R1+0x19cc] ;  /* 0x0019cc00010d7983 */ /* 0x001ee20000300800 */
[----:B------:R0:W-:Y:S03]  /*747d0*/  STL [R1+0x1a3c], R29 ;  /* 0x001a3c1d01007387 */ /* 0x0001e60000100800 */
[----:B0-----:R-:W3:Y:S01]  /*747e0*/  LDL.LU R29, [R1+0x19f0] ;  /* 0x0019f000011d7983 */ /* 0x001ee20000300800 */
        /* <DEDUP_REMOVED lines=25> */
[-C--:B---3--:R-:W-:Y:S01]  /*74980*/  IADD3 R24, P3, R24, R15.reuse, RZ ;  /* 0x0000000f18187210 */ /* 0x088fe20007f7e0ff */
[----:B--2---:R-:W-:Y:S01]  /*74990*/  IMAD.X R11, R11, 0x1, R0, P4 ;  /* 0x000000010b0b7824 */ /* 0x004fe200020e0600 */
[----:B------:R-:W-:-:S04]  /*749a0*/  IADD3 R10, P4, R10, R15, RZ ;  /* 0x0000000f0a0a7210 */ /* 0x000fc80007f9e0ff */
        /* <DEDUP_REMOVED lines=22> */
[----:B------:R0:W-:Y:S02]  /*74b10*/  STL [R1+0x19dc], R28 ;  /* 0x0019dc1c01007387 */ /* 0x0001e40000100800 */
[----:B------:R-:W-:Y:S01]  /*74b20*/  STL [R1+0x1a08], R21 ;  /* 0x001a081501007387 */ /* 0x000fe20000100800 */
[----:B0-----:R-:W2:Y:S01]  /*74b30*/  LDL.LU R28, [R1+0x19c4] ;  /* 0x0019c400011c7983 */ /* 0x001ea20000300800 */
[----:B------:R0:W-:Y:S03]  /*74b40*/  STL [R1+0x1a00], R2 ;  /* 0x001a000201007387 */ /* 0x0001e60000100800 */
[----:B0-----:R-:W3:Y:S01]  /*74b50*/  LDL.LU R2, [R1+0x19e8] ;  /* 0x0019e80001027983 */ /* 0x001ee20000300800 */
[----:B------:R-:W-:Y:S02]  /*74b60*/  STL [R1+0x19d4], R24 ;  /* 0x0019d41801007387 */ /* 0x000fe40000100800 */
[----:B------:R-:W4:Y:S02]  /*74b70*/  LDL.LU R11, [R1+0x19b4] ;  /* 0x0019b400010b7983 */ /* 0x000f240000300800 */
[----:B------:R-:W-:Y:S01]  /*74b80*/  IMAD.X R20, R20, 0x1, R0, P4 ;  /* 0x0000000114147824 */ /* 0x000fe200020e0600 */
[----:B------:R-:W-:-:S04]  /*74b90*/  IADD3 R13, P4, R13, R15, RZ ;  /* 0x0000000f0d0d7210 */ /* 0x000fc80007f9e0ff */
[----:B------:R-:W-:Y:S04]  /*74ba0*/  STL [R1+0x19f8], R20 ;  /* 0x0019f81401007387 */ /* 0x000fe80000100800 */
[----:B----4-:R0:W-:Y:S01]  /*74bb0*/  STL [R1+0x27fc], R11 ;  /* 0x0027fc0b01007387 */ /* 0x0101e20000100800 */
[----:B------:R-:W-:Y:S03]  /*74bc0*/  STL [R1+0x19cc], R13 ;  /* 0x0019cc0d01007387 */ /* 0x000fe60000100800 */
[----:B0-----:R-:W4:Y:S01]  /*74bd0*/  LDL.LU R11, [R1+0x19e0] ;  /* 0x0019e000010b7983 */ /* 0x001f220000300800 */
[----:B------:R-:W-:-:S05]  /*74be0*/  IMAD.X R29, R29, 0x1, R0, P5 ;  /* 0x000000011d1d7824 */ /* 0x000fca00028e0600 */
[----:B------:R-:W-:Y:S04]  /*74bf0*/  STL [R1+0x19f0], R29 ;  /* 0x0019f01d01007387 */ /* 0x000fe80000100800 */
[----:B----4-:R0:W-:Y:S04]  /*74c00*/  STL [R1+0x2800], R11 ;  /* 0x0028000b01007387 */ /* 0x0101e80000100800 */
        /* <DEDUP_REMOVED lines=19> */
[----:B--2---:R-:W-:Y:S01]  /*74d40*/  IADD3 R28, P5, R28, R15, RZ ;  /* 0x0000000f1c1c7210 */ /* 0x004fe20007fbe0ff */
[----:B------:R-:W2:Y:S01]  /*74d50*/  LDL.LU R13, [R1+0x1990] ;  /* 0x00199000010d7983 */ /* 0x000ea20000300800 */
[----:B------:R-:W2:Y:S02]  /*74d60*/  LDL.LU R29, [R1+0x1964] ;  /* 0x00196400011d7983 */ /* 0x000ea40000300800 */
[----:B---3--:R-:W-:-:S02]  /*74d70*/  IMAD.X R2, R2, 0x1, R0, P6 ;  /* 0x0000000102027824 */ /* 0x008fc400030e0600 */
[----:B------:R-:W3:Y:S01]  /*74d80*/  LDL.LU R25, [R1+0x1988] ;  /* 0x0019880001197983 */ /* 0x000ee20000300800 */
[----:B------:R-:W2:Y:S01]  /*74d90*/  LDL.LU R21, [R1+0x195c] ;  /* 0x00195c0001157983 */ /* 0x000ea20000300800 */
[----:B------:R0:W-:Y:S02]  /*74da0*/  STL [R1+0x19c4], R28 ;  /* 0x0019c41c01007387 */ /* 0x0001e40000100800 */
[----:B------:R-:W2:Y:S02]  /*74db0*/  LDL.LU R24, [R1+0x1980] ;  /* 0x0019800001187983 */ /* 0x000ea40000300800 */
[----:B------:R1:W-:Y:S01]  /*74dc0*/  STL [R1+0x19e8], R2 ;  /* 0x0019e80201007387 */ /* 0x0003e20000100800 */
[----:B------:R-:W2:Y:S04]  /*74dd0*/  LDL.LU R20, [R1+0x1954] ;  /* 0x0019540001147983 */ /* 0x000ea80000300800 */
[----:B0-----:R-:W2:Y:S01]  /*74de0*/  LDL.LU R28, [R1+0x1978] ;  /* 0x00197800011c7983 */ /* 0x001ea20000300800 */
[----:B-1----:R-:W2:Y:S01]  /*74df0*/  LDL.LU R2, [R1+0x194c] ;  /* 0x00194c0001027983 */ /* 0x002ea20000300800 */
[----:B----4-:R-:W-:-:S05]  /*74e00*/  IADD3 R11, P6, R11, R15, RZ ;  /* 0x0000000f0b0b7210 */ /* 0x010fca0007fde0ff */
[----:B------:R0:W-:Y:S04]  /*74e10*/  STL [R1+0x19bc], R11 ;  /* 0x0019bc0b01007387 */ /* 0x0001e80000100800 */
[----:B0-----:R-:W4:Y:S02]  /*74e20*/  LDL.LU R11, [R1+0x2800] ;  /* 0x00280000010b7983 */ /* 0x001f240000300800 */
[----:B----4-:R-:W-:-:S05]  /*74e30*/  IMAD.X R11, R11, 0x1, R0, P1 ;  /* 0x000000010b0b7824 */ /* 0x010fca00008e0600 */
[----:B------:R0:W-:Y:S04]  /*74e40*/  STL [R1+0x19e0], R11 ;  /* 0x0019e00b01007387 */ /* 0x0001e80000100800 */
[----:B0-----:R-:W4:Y:S01]  /*74e50*/  LDL.LU R11, [R1+0x27fc] ;  /* 0x0027fc00010b7983 */ /* 0x001f220000300800 */
        /* <DEDUP_REMOVED lines=15> */
[--C-:B--2---:R-:W-:Y:S01]  /*74f50*/  IMAD.X R13, R13, 0x1, R0.reuse, P5 ;  /* 0x000000010d0d7824 */ /* 0x104fe200028e0600 */
[-C--:B------:R-:W-:Y:S02]  /*74f60*/  IADD3 R22, P4, R22, R15.reuse, RZ ;  /* 0x0000000f16167210 */ /* 0x080fe40007f9e0ff */
[-C--:B------:R-:W-:Y:S01]  /*74f70*/  IADD3 R29, P5, R29, R15.reuse, RZ ;  /* 0x0000000f1d1d7210 */ /* 0x080fe20007fbe0ff */
[----:B---3--:R-:W-:Y:S01]  /*74f80*/  IMAD.X R25, R25, 0x1, R0, P6 ;  /* 0x0000000119197824 */ /* 0x008fe200030e0600 */
[-C--:B------:R-:W-:Y:S02]  /*74f90*/  IADD3 R21, P6, R21, R15.reuse, RZ ;  /* 0x0000000f15157210 */ /* 0x080fe40007fde0ff */
[----:B----4-:R-:W-:-:S05]  /*74fa0*/  IADD3 R11, P1, R11, R15, RZ ;  /* 0x0000000f0b0b7210 */ /* 0x010fca0007f3e0ff */
        /* <DEDUP_REMOVED lines=20> */
[----:B------:R0:W-:Y:S01]  /*750f0*/  STL [R1+0x1990], R13 ;  /* 0x0019900d01007387 */ /* 0x0001e20000100800 */
[----:B------:R-:W-:Y:S02]  /*75100*/  STL [R1+0x196c], R22 ;  /* 0x00196c1601007387 */ /* 0x000fe40000100800 */
[--C-:B------:R-:W-:Y:S01]  /*75110*/  IMAD.X R24, R24, 0x1, R0.reuse, P1 ;  /* 0x0000000118187824 */ /* 0x100fe200008e0600 */
[----:B0-----:R-:W2:Y:S01]  /*75120*/  LDL.LU R13, [R1+0x1970] ;  /* 0x00197000010d7983 */ /* 0x001ea20000300800 */
[----:B------:R0:W-:Y:S03]  /*75130*/  STL [R1+0x1964], R29 ;  /* 0x0019641d01007387 */ /* 0x0001e60000100800 */
[----:B0-----:R-:W3:Y:S01]  /*75140*/  LDL.LU R29, [R1+0x1944] ;  /* 0x00194400011d7983 */ /* 0x001ee20000300800 */
[----:B------:R-:W-:Y:S02]  /*75150*/  STL [R1+0x1988], R25 ;  /* 0x0019881901007387 */ /* 0x000fe40000100800 */
[----:B------:R-:W-:Y:S02]  /*75160*/  STL [R1+0x195c], R21 ;  /* 0x00195c1501007387 */ /* 0x000fe40000100800 */
[----:B------:R-:W-:Y:S01]  /*75170*/  STL [R1+0x1980], R24 ;  /* 0x0019801801007387 */ /* 0x000fe20000100800 */
[----:B------:R-:W4:Y:S01]  /*75180*/  LDL.LU R11, [R1+0x1960] ;  /* 0x00196000010b7983 */ /* 0x000f220000300800 */
[----:B------:R-:W-:Y:S01]  /*75190*/  IADD3 R20, P1, R20, R15, RZ ;  /* 0x0000000f14147210 */ /* 0x000fe20007f3e0ff */
[----:B------:R-:W-:-:S04]  /*751a0*/  IMAD.X R28, R28, 0x1, R0, P2 ;  /* 0x000000011c1c7824 */ /* 0x000fc800010e0600 */
[----:B------:R-:W-:Y:S04]  /*751b0*/  STL [R1+0x1954], R20 ;  /* 0x0019541401007387 */ /* 0x000fe80000100800 */
[----:B----4-:R0:W-:Y:S01]  /*751c0*/  STL [R1+0x27f4], R11 ;  /* 0x0027f40b01007387 */ /* 0x0101e20000100800 */
[----:B------:R-:W-:Y:S03]  /*751d0*/  STL [R1+0x1978], R28 ;  /* 0x0019781c01007387 */ /* 0x000fe60000100800 */
[----:B0-----:R-:W4:Y:S01]  /*751e0*/  LDL.LU R11, [R1+0x193c] ;  /* 0x00193c00010b7983 */ /* 0x001f220000300800 */
[----:B------:R-:W-:-:S05]  /*751f0*/  IADD3 R2, P2, R2, R15, RZ ;  /* 0x0000000f02027210 */ /* 0x000fca0007f5e0ff */
[----:B------:R-:W-:Y:S01]  /*75200*/  STL [R1+0x194c], R2 ;  /* 0x00194c0201007387 */ /* 0x000fe20000100800 */
[----:B--2---:R-:W-:-:S03]  /*75210*/  IMAD.X R13, R13, 0x1, R0, P3 ;  /* 0x000000010d0d7824 */ /* 0x004fc600018e0600 */
        /* <DEDUP_REMOVED lines=24> */
[----:B------:R-:W3:Y:S01]  /*753a0*/  LDL.LU R25, [R1+0x18e4] ;  /* 0x0018e40001197983 */ /* 0x000ee20000300800 */
[----:B------:R1:W-:Y:S01]  /*753b0*/  STL [R1+0x1944], R29 ;  /* 0x0019441d01007387 */ /* 0x0003e20000100800 */
[----:B------:R-:W3:Y:S02]  /*753c0*/  LDL.LU R21, [R1+0x1908] ;  /* 0x0019080001157983 */ /* 0x000ee40000300800 */
[----:B------:R-:W3:Y:S02]  /*753d0*/  LDL.LU R24, [R1+0x18dc] ;  /* 0x0018dc0001187983 */ /* 0x000ee40000300800 */
[----:B------:R-:W3:Y:S01]  /*753e0*/  LDL.LU R20, [R1+0x1900] ;  /* 0x0019000001147983 */ /* 0x000ee20000300800 */
[----:B0-----:R-:W3:Y:S01]  /*753f0*/  LDL.LU R13, [R1+0x18d4] ;  /* 0x0018d400010d7983 */ /* 0x001ee20000300800 */
[----:B-1----:R-:W3:Y:S02]  /*75400*/  LDL.LU R29, [R1+0x18f8] ;  /* 0x0018f800011d7983 */ /* 0x002ee40000300800 */
        /* <DEDUP_REMOVED lines=22> */
[--C-:B------:R-:W-:Y:S01]  /*75570*/  IMAD.X R22, R22, 0x1, R0.reuse, P3 ;  /* 0x0000000116167824 */ /* 0x100fe200018e0600 */
[-C--:B------:R-:W-:Y:S01]  /*75580*/  IADD3 R25, P3, R25, R15.reuse, RZ ;  /* 0x0000000f19197210 */ /* 0x080fe20007f7e0ff */
[--C-:B------:R-:W-:Y:S01]  /*75590*/  IMAD.X R21, R21, 0x1, R0.reuse, P4 ;  /* 0x0000000115157824 */ /* 0x100fe200020e0600 */
[-C--:B------:R-:W-:Y:S01]  /*755a0*/  IADD3 R24, P4, R24, R15.reuse, RZ ;  /* 0x0000000f18187210 */ /* 0x080fe20007f9e0ff */
        /* <DEDUP_REMOVED lines=26> */
[----:B------:R-:W-:Y:S02]  /*75750*/  STL [R1+0x1910], R22 ;  /* 0x0019101601007387 */ /* 0x000fe40000100800 */
[----:B------:R-:W-:Y:S01]  /*75760*/  STL [R1+0x18e4], R25 ;  /* 0x0018e41901007387 */ /* 0x000fe20000100800 */
[----:B------:R-:W-:Y:S01]  /*75770*/  STL [R1+0x1908], R21 ;  /* 0x0019081501007387 */ /* 0x000fe20000100800 */
        /* <DEDUP_REMOVED lines=9> */
[----:B------:R-:W-:Y:S01]  /*75810*/  STL [R1+0x18f8], R29 ;  /* 0x0018f81d01007387 */ /* 0x000fe20000100800 */
        /* <DEDUP_REMOVED lines=19> */
[----:B---3--:R-:W-:-:S02]  /*75950*/  IMAD.X R2, R2, 0x1, R0, P1 ;  /* 0x0000000102027824 */ /* 0x008fc400008e0600 */
[----:B------:R-:W3:Y:S02]  /*75960*/  LDL.LU R23, [R1+0x18a0] ;  /* 0x0018a00001177983 */ /* 0x000ee40000300800 */
[----:B------:R-:W3:Y:S01]  /*75970*/  LDL.LU R22, [R1+0x1874] ;  /* 0x0018740001167983 */ /* 0x000ee20000300800 */
[----:B------:R0:W-:Y:S01]  /*75980*/  STL [R1+0x18cc], R28 ;  /* 0x0018cc1c01007387 */ /* 0x0001e20000100800 */
[----:B------:R-:W3:Y:S02]  /*75990*/  LDL.LU R25, [R1+0x1898] ;  /* 0x0018980001197983 */ /* 0x000ee40000300800 */
[----:B------:R1:W-:Y:S02]  /*759a0*/  STL [R1+0x18f0], R2 ;  /* 0x0018f00201007387 */ /* 0x0003e40000100800 */
[----:B------:R-:W3:Y:S01]  /*759b0*/  LDL.LU R21, [R1+0x186c] ;  /* 0x00186c0001157983 */ /* 0x000ee20000300800 */
[----:B------:R-:W3:Y:S01]  /*759c0*/  LDL.LU R24, [R1+0x1890] ;  /* 0x0018900001187983 */ /* 0x000ee20000300800 */
[----:B------:R-:W3:Y:S02]  /*759d0*/  LDL.LU R20, [R1+0x1864] ;  /* 0x0018640001147983 */ /* 0x000ee40000300800 */
[----:B------:R-:W3:Y:S02]  /*759e0*/  LDL.LU R13, [R1+0x1888] ;  /* 0x00188800010d7983 */ /* 0x000ee40000300800 */
[----:B------:R-:W3:Y:S01]  /*759f0*/  LDL.LU R29, [R1+0x185c] ;  /* 0x00185c00011d7983 */ /* 0x000ee20000300800 */
[----:B0-----:R-:W3:Y:S01]  /*75a00*/  LDL.LU R28, [R1+0x1880] ;  /* 0x00188000011c7983 */ /* 0x001ee20000300800 */
[----:B-1----:R-:W3:Y:S01]  /*75a10*/  LDL.LU R2, [R1+0x1854] ;  /* 0x0018540001027983 */ /* 0x002ee20000300800 */
        /* <DEDUP_REMOVED lines=8> */
[----:B------:R-:W-:Y:S01]  /*75aa0*/  IMAD.X R3, R3, 0x1, R0, P4 ;  /* 0x0000000103037824 */ /* 0x000fe200020e0600 */
[----:B--2---:R-:W-:-:S05]  /*75ab0*/  IADD3 R8, P2, R8, R15, RZ ;  /* 0x0000000f08087210 */ /* 0x004fca0007f5e0ff */
[----:B------:R0:W-:Y:S04]  /*75ac0*/  STL [R1+0x18bc], R8 ;  /* 0x0018bc0801007387 */ /* 0x0001e80000100800 */
[----:B0-----:R-:W2:Y:S01]  /*75ad0*/  LDL.LU R8, [R1+0x27e8] ;  /* 0x0027e80001087983 */ /* 0x001ea20000300800 */
[----:B------:R0:W-:Y:S03]  /*75ae0*/  STL [R1+0x18e0], R7 ;  /* 0x0018e00701007387 */ /* 0x0001e60000100800 */
[----:B0-----:R-:W4:Y:S01]  /*75af0*/  LDL.LU R7, [R1+0x27e4] ;  /* 0x0027e40001077983 */ /* 0x001f220000300800 */
[----:B------:R0:W-:Y:S03]  /*75b00*/  STL [R1+0x18b4], R6 ;  /* 0x0018b40601007387 */ /* 0x0001e60000100800 */
[----:B0-----:R-:W4:Y:S01]  /*75b10*/  LDL.LU R6, [R1+0x27e0] ;  /* 0x0027e00001067983 */ /* 0x001f220000300800 */
[----:B------:R0:W-:Y:S03]  /*75b20*/  STL [R1+0x18d8], R3 ;  /* 0x0018d80301007387 */ /* 0x0001e60000100800 */
[----:B0-----:R-:W4:Y:S01]  /*75b30*/  LDL.LU R3, [R1+0x27dc] ;  /* 0x0027dc0001037983 */ /* 0x001f220000300800 */
[-C--:B------:R-:W-:Y:S01]  /*75b40*/  IADD3 R11, P4, R11, R15.reuse, RZ ;  /* 0x0000000f0b0b7210 */ /* 0x080fe20007f9e0ff */
[--C-:B------:R-:W-:Y:S01]  /*75b50*/  IMAD.X R10, R10, 0x1, R0.reuse, P5 ;  /* 0x000000010a0a7824 */ /* 0x100fe200028e0600 */
[-C--:B------:R-:W-:Y:S01]  /*75b60*/  IADD3 R16, P5, R16, R15.reuse, RZ ;  /* 0x0000000f10107210 */ /* 0x080fe20007fbe0ff */
[--C-:B------:R-:W-:Y:S01]  /*75b70*/  IMAD.X R17, R17, 0x1, R0.reuse, P6 ;  /* 0x0000000111117824 */ /* 0x100fe200030e0600 */
[----:B------:R-:W-:Y:S01]  /*75b80*/  IADD3 R18, P6, R18, R15, RZ ;  /* 0x0000000f12127210 */ /* 0x000fe20007fde0ff */
[----:B------:R-:W-:Y:S01]  /*75b90*/  STL [R1+0x18ac], R11 ;  /* 0x0018ac0b01007387 */ /* 0x000fe20000100800 */
[----:B------:R-:W-:-:S02]  /*75ba0*/  IMAD.X R19, R19, 0x1, R0, P1 ;  /* 0x0000000113137824 */ /* 0x000fc400008e0600 */
[----:B------:R-:W-:Y:S01]  /*75bb0*/  STL [R1+0x18d0], R10 ;  /* 0x0018d00a01007387 */ /* 0x000fe20000100800 */
[-C--:B------:R-:W-:Y:S01]  /*75bc0*/  IADD3 R12, P1, R12, R15.reuse, RZ ;  /* 0x0000000f0c0c7210 */ /* 0x080fe20007f3e0ff */
[----:B------:R-:W-:Y:S01]  /*75bd0*/  STL [R1+0x18a4], R16 ;  /* 0x0018a41001007387 */ /* 0x000fe20000100800 */
[--C-:B------:R-:W-:Y:S02]  /*75be0*/  IMAD.X R9, R9, 0x1, R0.reuse, P2 ;  /* 0x0000000109097824 */ /* 0x100fe400010e0600 */
[----:B------:R-:W-:Y:S01]  /*75bf0*/  STL [R1+0x18c8], R17 ;  /* 0x0018c81101007387 */ /* 0x000fe20000100800 */
[-C--:B------:R-:W-:Y:S01]  /*75c00*/  IADD3 R4, P2, R4, R15.reuse, RZ ;  /* 0x0000000f04047210 */ /* 0x080fe20007f5e0ff */
[----:B------:R-:W-:Y:S01]  /*75c10*/  STL [R1+0x189c], R18 ;  /* 0x00189c1201007387 */ /* 0x000fe20000100800 */
[--C-:B------:R-:W-:Y:S02]  /*75c20*/  IMAD.X R5, R5, 0x1, R0.reuse, P3 ;  /* 0x0000000105057824 */ /* 0x100fe400018e0600 */
[----:B------:R-:W-:Y:S02]  /*75c30*/  STL [R1+0x18c0], R19 ;  /* 0x0018c01301007387 */ /* 0x000fe40000100800 */
[----:B------:R-:W-:Y:S01]  /*75c40*/  STL [R1+0x1894], R12 ;  /* 0x0018940c01007387 */ /* 0x000fe20000100800 */
[----:B------:R-:W-:Y:S01]  /*75c50*/  IADD3 R14, P3, R14, R15, RZ ;  /* 0x0000000f0e0e7210 */ /* 0x000fe20007f7e0ff */
[----:B------:R-:W-:Y:S01]  /*75c60*/  STL [R1+0x18b8], R9 ;  /* 0x0018b80901007387 */ /* 0x000fe20000100800 */
[----:B------:R-:W-:-:S02]  /*75c70*/  IMAD.X R26, R26, 0x1, R0, P4 ;  /* 0x000000011a1a7824 */ /* 0x000fc400020e0600 */
[----:B------:R-:W-:Y:S01]  /*75c80*/  STL [R1+0x188c], R4 ;  /* 0x00188c0401007387 */ /* 0x000fe20000100800 */
[-C--:B------:R-:W-:Y:S01]  /*75c90*/  IADD3 R27, P4, R27, R15.reuse, RZ ;  /* 0x0000000f1b1b7210 */ /* 0x080fe20007f9e0ff */
[----:B------:R2:W-:Y:S01]  /*75ca0*/  STL [R1+0x18b0], R5 ;  /* 0x0018b00501007387 */ /* 0x0005e20000100800 */
[----:B------:R-:W-:Y:S02]  /*75cb0*/  STL [R1+0x1884], R14 ;  /* 0x0018840e01007387 */ /* 0x000fe40000100800 */
[--C-:B---3--:R-:W-:Y:S02]  /*75cc0*/  IMAD.X R23, R23, 0x1, R0.reuse, P5 ;  /* 0x0000000117177824 */ /* 0x108fe400028e0600 */
[----:B------:R-:W-:Y:S01]  /*75cd0*/  STL [R1+0x18a8], R26 ;  /* 0x0018a81a01007387 */ /* 0x000fe20000100800 */
[-C--:B------:R-:W-:Y:S01]  /*75ce0*/  IADD3 R22, P5, R22, R15.reuse, RZ ;  /* 0x0000000f16167210 */ /* 0x080fe20007fbe0ff */
[----:B------:R-:W-:Y:S01]  /*75cf0*/  STL [R1+0x187c], R27 ;  /* 0x00187c1b01007387 */ /* 0x000fe20000100800 */
[--C-:B------:R-:W-:Y:S01]  /*75d00*/  IMAD.X R25, R25, 0x1, R0.reuse, P6 ;  /* 0x0000000119197824 */ /* 0x100fe200030e0600 */
[-C--:B------:R-:W-:Y:S01]  /*75d10*/  IADD3 R21, P6, R21, R15.reuse, RZ ;  /* 0x0000000f15157210 */ /* 0x080fe20007fde0ff */
[--C-:B------:R-:W-:Y:S01]  /*75d20*/  IMAD.X R24, R24, 0x1, R0.reuse, P1 ;  /* 0x0000000118187824 */ /* 0x100fe200008e0600 */
[-C--:B------:R-:W-:Y:S01]  /*75d30*/  IADD3 R20, P1, R20, R15.reuse, RZ ;  /* 0x0000000f14147210 */ /* 0x080fe20007f3e0ff */
[--C-:B------:R-:W-:Y:S01]  /*75d40*/  IMAD.X R13, R13, 0x1, R0.reuse, P2 ;  /* 0x000000010d0d7824 */ /* 0x100fe200010e0600 */
[-C--:B------:R-:W-:Y:S01]  /*75d50*/  IADD3 R29, P2, R29, R15.reuse, RZ ;  /* 0x0000000f1d1d7210 */ /* 0x080fe20007f5e0ff */
[----:B------:R-:W-:Y:S01]  /*75d60*/  IMAD.X R28, R28, 0x1, R0, P3 ;  /* 0x000000011c1c7824 */ /* 0x000fe200018e0600 */
[----:B------:R-:W-:Y:S01]  /*75d70*/  IADD3 R2, P3, R2, R15, RZ ;  /* 0x0000000f02027210 */ /* 0x000fe20007f7e0ff */
[----:B--2---:R-:W-:-:S02]  /*75d80*/  IMAD.MOV.U32 R5, RZ, RZ, R8 ;  /* 0x000000ffff057224 */ /* 0x004fc400078e0008 */
[----:B----4-:R-:W-:Y:S02]  /*75d90*/  IMAD.MOV.U32 R11, RZ, RZ, R7 ;  /* 0x000000ffff0b7224 */ /* 0x010fe400078e0007 */
[----:B------:R-:W-:Y:S02]  /*75da0*/  IMAD.MOV.U32 R4, RZ, RZ, R6 ;  /* 0x000000ffff047224 */ /* 0x000fe400078e0006 */
[----:B------:R-:W-:-:S05]  /*75db0*/  IMAD.MOV.U32 R10, RZ, RZ, R3 ;  /* 0x000000ffff0a7224 */ /* 0x000fca00078e0003 */
[----:B------:R-:W-:Y:S01]  /*75dc0*/  STL.64 [R1+0xab8], R10 ;  /* 0x000ab80a01007387 */ /* 0x000fe20000100a00 */
[----:B------:R-:W-:Y:S02]  /*75dd0*/  STL.64 [R1+0xab0], R4 ;  /* 0x000ab00401007387 */ /* 0x000fe40000100a00 */
        /* <DEDUP_REMOVED lines=103> */
[----:B------:R-:W-:-:S02]  /*76450*/  IMAD.X R29, R29, 0x1, R0, P6 ;  /* 0x000000011d1d7824 */ /* 0x000fc400030e0600 */
[----:B------:R-:W-:Y:S01]  /*76460*/  STL [R1+0x17ec], R24 ;  /* 0x0017ec1801007387 */ /* 0x000fe20000100800 */
[-C--:B------:R-:W-:Y:S01]  /*76470*/  IADD3 R28, P6, R28, R15.reuse, RZ ;  /* 0x0000000f1c1c7210 */ /* 0x080fe20007fde0ff */
[----:B------:R-:W-:Y:S01]  /*76480*/  STL [R1+0x1810], R20 ;  /* 0x0018101401007387 */ /* 0x000fe20000100800 */
[----:B------:R-:W-:Y:S02]  /*76490*/  STL [R1+0x17e4], R13 ;  /* 0x0017e40d01007387 */ /* 0x000fe40000100800 */
        /* <DEDUP_REMOVED lines=2386> */
[----:B------:R-:W-:Y:S01]  /*7f9c0*/  IADD3 R23, P2, R23, UR8, RZ ;  /* 0x0000000817177c10 */ /* 0x000fe2000ff5e0ff */
[--C-:B------:R-:W-:Y:S01]  /*7f9d0*/  IMAD.X R22, R22, 0x1, R0.reuse, P3 ;  /* 0x0000000116167824 */ /* 0x100fe200018e0600 */
[----:B------:R-:W-:Y:S01]  /*7f9e0*/  IADD3 R25, P3, R25, UR8, RZ ;  /* 0x0000000819197c10 */ /* 0x000fe2000ff7e0ff */
[--C-:B------:R-:W-:Y:S01]  /*7f9f0*/  IMAD.X R21, R21, 0x1, R0.reuse, P4 ;  /* 0x0000000115157824 */ /* 0x100fe200020e0600 */
[----:B------:R-:W-:Y:S01]  /*7fa00*/  IADD3 R24, P4, R24, UR8, RZ ;  /* 0x0000000818187c10 */ /* 0x000fe2000ff9e0ff */
[--C-:B------:R-:W-:Y:S01]  /*7fa10*/  IMAD.X R20, R20, 0x1, R0.reuse, P5 ;  /* 0x0000000114147824 */ /* 0x100fe200028e0600 */
[----:B------:R-:W-:Y:S01]  /*7fa20*/  IADD3 R13, P5, R13, UR8, RZ ;  /* 0x000000080d0d7c10 */ /* 0x000fe2000ffbe0ff */
[----:B--2---:R-:W-:Y:S01]  /*7fa30*/  IMAD.X R6, R6, 0x1, R0, P6 ;  /* 0x0000000106067824 */ /* 0x004fe200030e0600 */
[----:B---3--:R-:W-:-:S04]  /*7fa40*/  IADD3 R8, P6, R8, R15, RZ ;  /* 0x0000000f08087210 */ /* 0x008fc80007fde0ff */
[----:B------:R0:W-:Y:S01]  /*7fa50*/  STL [R1+0x1f50], R6 ;  /* 0x001f500601007387 */ /* 0x0001e20000100800 */
        /* <DEDUP_REMOVED lines=25> */
[----:B0-----:R-:W2:Y:S02]  /*7fbf0*/  LDL.LU R6, [R1+0x21e8] ;  /* 0x0021e80001067983 */ /* 0x001ea40000300800 */
[----:B------:R-:W-:Y:S01]  /*7fc00*/  IMAD.X R29, R29, 0x1, R0, P6 ;  /* 0x000000011d1d7824 */ /* 0x000fe200030e0600 */
[----:B------:R-:W-:-:S04]  /*7fc10*/  IADD3 R28, P6, R28, UR8, RZ ;  /* 0x000000081c1c7c10 */ /* 0x000fc8000ffde0ff */
[----:B------:R-:W-:Y:S01]  /*7fc20*/  STL [R1+0x1fb0], R29 ;  /* 0x001fb01d01007387 */ /* 0x000fe20000100800 */
[----:B------:R-:W-:-:S03]  /*7fc30*/  IMAD.X R2, R2, 0x1, R0, P1 ;  /* 0x0000000102027824 */ /* 0x000fc600008e0600 */
[----:B--2---:R0:W-:Y:S01]  /*7fc40*/  STL [R1+0x2648], R6 ;  /* 0x0026480601007387 */ /* 0x0041e20000100800 */
[----:B------:R1:W-:Y:S03]  /*7fc50*/  STL [R1+0x21f0], R28 ;  /* 0x0021f01c01007387 */ /* 0x0003e60000100800 */
[----:B0-----:R-:W2:Y:S01]  /*7fc60*/  LDL.LU R6, [R1+0x21ec] ;  /* 0x0021ec0001067983 */ /* 0x001ea20000300800 */
[----:B------:R0:W-:Y:S02]  /*7fc70*/  STL [R1+0x1fbc], R2 ;  /* 0x001fbc0201007387 */ /* 0x0001e40000100800 */
[----:B------:R-:W3:Y:S02]  /*7fc80*/  LDL.LU R8, [R1+0x1fb8] ;  /* 0x001fb80001087983 */ /* 0x000ee40000300800 */
[----:B------:R-:W4:Y:S01]  /*7fc90*/  LDL.LU R3, [R1+0x21e4] ;  /* 0x0021e40001037983 */ /* 0x000f220000300800 */
        /* <DEDUP_REMOVED lines=23> */
[----:B-1----:R-:W4:Y:S01]  /*7fe10*/  LDL.LU R28, [R1+0x2184] ;  /* 0x00218400011c7983 */ /* 0x002f220000300800 */
[----:B0-----:R-:W4:Y:S01]  /*7fe20*/  LDL.LU R2, [R1+0x21a8] ;  /* 0x0021a80001027983 */ /* 0x001f220000300800 */
[----:B------:R0:W-:Y:S03]  /*7fe30*/  STL [R1+0x2628], R0 ;  /* 0x0026280001007387 */ /* 0x0001e60000100800 */
[----:B0-----:R-:W4:Y:S01]  /*7fe40*/  LDL.LU R0, [R1+0x1fe0] ;  /* 0x001fe00001007983 */ /* 0x001f220000300800 */
[----:B--2---:R-:W-:-:S05]  /*7fe50*/  IADD3 R6, P1, R6, UR8, RZ ;  /* 0x0000000806067c10 */ /* 0x004fca000ff3e0ff */
[----:B------:R0:W-:Y:S04]  /*7fe60*/  STL [R1+0x21ec], R6 ;  /* 0x0021ec0601007387 */ /* 0x0001e80000100800 */
[----:B0-----:R-:W2:Y:S01]  /*7fe70*/  LDL.LU R6, [R1+0x2648] ;  /* 0x0026480001067983 */ /* 0x001ea20000300800 */
[----:B---3--:R-:W-:Y:S01]  /*7fe80*/  IADD3.X R8, R8, UR5, RZ, P3, !PT ;  /* 0x0000000508087c10 */ /* 0x008fe20009ffe4ff */
[----:B----4-:R-:W-:Y:S01]  /*7fe90*/  IADD3 R3, P3, R3, UR8, RZ ;  /* 0x0000000803037c10 */ /* 0x010fe2000ff7e0ff */
[----:B------:R-:W-:Y:S01]  /*7fea0*/  IADD3.X R7, R7, UR5, RZ, P4, !PT ;  /* 0x0000000507077c10 */ /* 0x000fe2000a7fe4ff */
[----:B------:R-:W-:Y:S01]  /*7feb0*/  IADD3 R11, P4, R11, UR8, RZ ;  /* 0x000000080b0b7c10 */ /* 0x000fe2000ff9e0ff */
[----:B------:R-:W-:Y:S01]  /*7fec0*/  IADD3.X R10, R10, UR5, RZ, P5, !PT ;  /* 0x000000050a0a7c10 */ /* 0x000fe2000affe4ff */
[----:B------:R-:W-:Y:S01]  /*7fed0*/  IADD3 R16, P5, R16, UR8, RZ ;  /* 0x0000000810107c10 */ /* 0x000fe2000ffbe0ff */
[----:B------:R-:W-:Y:S01]  /*7fee0*/  IADD3.X R17, R17, UR5, RZ, P6, !PT ;  /* 0x0000000511117c10 */ /* 0x000fe2000b7fe4ff */
[----:B------:R-:W-:Y:S01]  /*7fef0*/  IADD3 R18, P6, R18, UR8, RZ ;  /* 0x0000000812127c10 */ /* 0x000fe2000ffde0ff */
[----:B------:R-:W-:Y:S01]  /*7ff00*/  IADD3.X R19, R19, UR5, RZ, P1, !PT ;  /* 0x0000000513137c10 */ /* 0x000fe20008ffe4ff */
[----:B------:R-:W-:Y:S01]  /*7ff10*/  IADD3 R12, P1, R12, UR8, RZ ;  /* 0x000000080c0c7c10 */ /* 0x000fe2000ff3e0ff */
[----:B------:R-:W-:-:S05]  /*7ff20*/  IADD3.X R0, R0, UR5, RZ, P2, !PT ;  /* 0x0000000500007c10 */ /* 0x000fca00097fe4ff */
[----:B------:R-:W-:Y:S01]  /*7ff30*/  STL [R1+0x1fe0], R0 ;  /* 0x001fe00001007387 */ /* 0x000fe20000100800 */
        /* <DEDUP_REMOVED lines=12> */
[----:B--2---:R-:W-:-:S05]  /*80000*/  IADD3 R6, P2, R6, UR8, RZ ;  /* 0x0000000806067c10 */ /* 0x004fca000ff5e0ff */
[----:B------:R-:W-:Y:S01]  /*80010*/  STL [R1+0x21e8], R6 ;  /* 0x0021e80601007387 */ /* 0x000fe20000100800 */
[----:B------:R-:W-:Y:S02]  /*80020*/  STL [R1+0x1fb8], R8 ;  /* 0x001fb80801007387 */ /* 0x000fe40000100800 */
[----:B------:R-:W-:Y:S02]  /*80030*/  STL [R1+0x21e4], R3 ;  /* 0x0021e40301007387 */ /* 0x000fe40000100800 */
[----:B------:R-:W-:Y:S01]  /*80040*/  STL [R1+0x1fd8], R7 ;  /* 0x001fd80701007387 */ /* 0x000fe20000100800 */
[----:B------:R-:W-:Y:S01]  /*80050*/  STL [R1+0x21dc], R11 ;  /* 0x0021dc0b01007387 */ /* 0x000fe20000100800 */
[----:B------:R-:W-:Y:S02]  /*80060*/  STL [R1+0x1fd4], R10 ;  /* 0x001fd40a01007387 */ /* 0x000fe40000100800 */
[----:B------:R-:W-:Y:S01]  /*80070*/  STL [R1+0x21d4], R16 ;  /* 0x0021d41001007387 */ /* 0x000fe20000100800 */
[----:B------:R-:W-:Y:S01]  /*80080*/  IADD3.X R9, R9, UR5, RZ, P2, !PT ;  /* 0x0000000509097c10 */ /* 0x000fe200097fe4ff */
[----:B------:R-:W-:Y:S01]  /*80090*/  STL [R1+0x1fd0], R17 ;  /* 0x001fd01101007387 */ /* 0x000fe20000100800 */
[----:B------:R-:W-:Y:S01]  /*800a0*/  IADD3 R4, P2, R4, UR8, RZ ;  /* 0x0000000804047c10 */ /* 0x000fe2000ff5e0ff */
        /* <DEDUP_REMOVED lines=11> */
[----:B------:R-:W-:Y:S01]  /*80160*/  IADD3.X R20, R20, UR5, RZ, P2, !PT ;  /* 0x0000000514147c10 */ /* 0x000fe200097fe4ff */
[----:B------:R-:W-:Y:S02]  /*80170*/  STL [R1+0x21c8], R22 ;  /* 0x0021c81601007387 */ /* 0x000fe40000100800 */
[----:B------:R-:W-:Y:S01]  /*80180*/  STL [R1+0x219c], R25 ;  /* 0x00219c1901007387 */ /* 0x000fe20000100800 */
[----:B------:R-:W-:Y:S01]  /*80190*/  IADD3 R13, P2, R13, UR8, RZ ;  /* 0x000000080d0d7c10 */ /* 0x000fe2000ff5e0ff */
[----:B------:R-:W-:Y:S01]  /*801a0*/  STL [R1+0x21c0], R21 ;  /* 0x0021c01501007387 */ /* 0x000fe20000100800 */
[----:B------:R-:W-:Y:S02]  /*801b0*/  STL [R1+0x2194], R24 ;  /* 0x0021941801007387 */ /* 0x000fe40000100800 */
[----:B------:R-:W-:Y:S02]  /*801c0*/  STL [R1+0x21b8], R20 ;  /* 0x0021b81401007387 */ /* 0x000fe40000100800 */
[----:B------:R0:W-:Y:S01]  /*801d0*/  STL [R1+0x2184], R28 ;  /* 0x0021841c01007387 */ /* 0x0001e20000100800 */
[----:B------:R-:W-:Y:S04]  /*801e0*/  STL [R1+0x218c], R13 ;  /* 0x00218c0d01007387 */ /* 0x000fe80000100800 */
[----:B0-----:R-:W2:Y:S01]  /*801f0*/  LDL.LU R28, [R1+0x217c] ;  /* 0x00217c00011c7983 */ /* 0x001ea20000300800 */
[----:B------:R-:W-:Y:S02]  /*80200*/  STL [R1+0x21b0], R29 ;  /* 0x0021b01d01007387 */ /* 0x000fe40000100800 */
[----:B------:R-:W3:Y:S01]  /*80210*/  LDL.LU R0, [R1+0x2174] ;  /* 0x0021740001007983 */ /* 0x000ee20000300800 */
[----:B------:R-:W-:Y:S01]  /*80220*/  IADD3.X R2, R2, UR5, RZ, P4, !PT ;  /* 0x0000000502027c10 */ /* 0x000fe2000a7fe4ff */
[----:B---3--:R0:W-:Y:S04]  /*80230*/  STL [R1+0x2644], R0 ;  /* 0x0026440001007387 */ /* 0x0081e80000100800 */
[----:B0-----:R-:W3:Y:S01]  /*80240*/  LDL.LU R0, [R1+0x21a0] ;  /* 0x0021a00001007983 */ /* 0x001ee20000300800 */
[----:B------:R0:W-:Y:S02]  /*80250*/  STL [R1+0x21a8], R2 ;  /* 0x0021a80201007387 */ /* 0x0001e40000100800 */
        /* <DEDUP_REMOVED lines=23> */
[----:B--2---:R-:W-:Y:S01]  /*803d0*/  IADD3 R28, P4, R28, UR8, RZ ;  /* 0x000000081c1c7c10 */ /* 0x004fe2000ff9e0ff */
[----:B------:R-:W2:Y:S02]  /*803e0*/  LDL.LU R20, [R1+0x2114] ;  /* 0x0021140001147983 */ /* 0x000ea40000300800 */
[----:B------:R-:W2:Y:S01]  /*803f0*/  LDL.LU R13, [R1+0x2138] ;  /* 0x00213800010d7983 */ /* 0x000ea20000300800 */
[----:B0-----:R-:W2:Y:S01]  /*80400*/  LDL.LU R2, [R1+0x210c] ;  /* 0x00210c0001027983 */ /* 0x001ea20000300800 */
[----:B------:R-:W2:Y:S02]  /*80410*/  LDL.LU R29, [R1+0x2130] ;  /* 0x00213000011d7983 */ /* 0x000ea40000300800 */
[----:B------:R0:W-:Y:S02]  /*80420*/  STL [R1+0x217c], R28 ;  /* 0x00217c1c01007387 */ /* 0x0001e40000100800 */
[----:B0-----:R-:W2:Y:S01]  /*80430*/  LDL.LU R28, [R1+0x2104] ;  /* 0x00210400011c7983 */ /* 0x001ea20000300800 */
[----:B---3--:R-:W-:-:S05]  /*80440*/  IADD3.X R0, R0, UR5, RZ, P5, !PT ;  /* 0x0000000500007c10 */ /* 0x008fca000affe4ff */
[----:B------:R0:W-:Y:S04]  /*80450*/  STL [R1+0x21a0], R0 ;  /* 0x0021a00001007387 */ /* 0x0001e80000100800 */
[----:B0-----:R-:W3:Y:S01]  /*80460*/  LDL.LU R0, [R1+0x2644] ;  /* 0x0026440001007983 */ /* 0x001ee20000300800 */
[----:B----4-:R-:W-:Y:S01]  /*80470*/  IADD3.X R6, R6, UR5, RZ, P6, !PT ;  /* 0x0000000506067c10 */ /* 0x010fe2000b7fe4ff */
        /* <DEDUP_REMOVED lines=19> */
[----:B--2---:R-:W-:Y:S01]  /*805b0*/  IADD3.X R13, R13, UR5, RZ, P6, !PT ;  /* 0x000000050d0d7c10 */ /* 0x004fe2000b7fe4ff */
[----:B------:R-:W-:Y:S01]  /*805c0*/  IADD3 R2, P6, R2, UR8, RZ ;  /* 0x0000000802027c10 */ /* 0x000fe2000ffde0ff */
[----:B---3--:R-:W-:-:S05]  /*805d0*/  IADD3 R0, P5, R0, UR8, RZ ;  /* 0x0000000800007c10 */ /* 0x008fca000ffbe0ff */
        /* <DEDUP_REMOVED lines=34> */
[----:B------:R-:W-:Y:S01]  /*80800*/  IADD3 R28, P1, R28, UR8, RZ ;  /* 0x000000081c1c7c10 */ /* 0x000fe2000ff3e0ff */
[----:B---3--:R0:W-:Y:S03]  /*80810*/  STL [R1+0x2640], R0 ;  /* 0x0026400001007387 */ /* 0x0081e60000100800 */
[----:B------:R-:W-:Y:S01]  /*80820*/  STL [R1+0x2130], R29 ;  /* 0x0021301d01007387 */ /* 0x000fe20000100800 */
        /* <DEDUP_REMOVED lines=25> */
[----:B--2---:R-:W-:Y:S01]  /*809c0*/  IADD3.X R2, R2, UR5, RZ, P2, !PT ;  /* 0x0000000502027c10 */ /* 0x004fe200097fe4ff */
[----:B------:R-:W2:Y:S02]  /*809d0*/  LDL.LU R20, [R1+0x20c0] ;  /* 0x0020c00001147983 */ /* 0x000ea40000300800 */
[----:B0-----:R-:W2:Y:S01]  /*809e0*/  LDL.LU R28, [R1+0x2094] ;  /* 0x00209400011c7983 */ /* 0x001ea20000300800 */
[----:B------:R-:W2:Y:S01]  /*809f0*/  LDL.LU R13, [R1+0x20b8] ;  /* 0x0020b800010d7983 */ /* 0x000ea20000300800 */
[----:B------:R-:W2:Y:S02]  /*80a00*/  LDL.LU R29, [R1+0x208c] ;  /* 0x00208c00011d7983 */ /* 0x000ea40000300800 */
[----:B------:R0:W-:Y:S02]  /*80a10*/  STL [R1+0x2128], R2 ;  /* 0x0021280201007387 */ /* 0x0001e40000100800 */
[----:B0-----:R-:W2:Y:S01]  /*80a20*/  LDL.LU R2, [R1+0x20b0] ;  /* 0x0020b00001027983 */ /* 0x001ea20000300800 */
[----:B---3--:R-:W-:-:S05]  /*80a30*/  IADD3 R0, P2, R0, UR8, RZ ;  /* 0x0000000800007c10 */ /* 0x008fca000ff5e0ff */
        /* <DEDUP_REMOVED lines=22> */
[----:B---3--:R-:W-:Y:S01]  /*80ba0*/  IADD3.X R0, R0, UR5, RZ, P3, !PT ;  /* 0x0000000500007c10 */ /* 0x008fe20009ffe4ff */
[----:B------:R-:W-:-:S04]  /*80bb0*/  IADD3 R6, P3, R6, UR8, RZ ;  /* 0x0000000806067c10 */ /* 0x000fc8000ff7e0ff */
        /* <DEDUP_REMOVED lines=19> */
[----:B------:R-:W-:Y:S01]  /*80cf0*/  STL [R1+0x20b4], R26 ;  /* 0x0020b41a01007387 */ /* 0x000fe20000100800 */
[----:B--2---:R-:W-:Y:S01]  /*80d00*/  IADD3.X R20, R20, UR5, RZ, P3, !PT ;  /* 0x0000000514147c10 */ /* 0x004fe20009ffe4ff */
[----:B------:R-:W-:Y:S01]  /*80d10*/  STL [R1+0x20d8], R27 ;  /* 0x0020d81b01007387 */ /* 0x000fe20000100800 */
[----:B------:R-:W-:Y:S01]  /*80d20*/  IADD3 R28, P3, R28, UR8, RZ ;  /* 0x000000081c1c7c10 */ /* 0x000fe2000ff7e0ff */
[----:B------:R-:W-:Y:S02]  /*80d30*/  STL [R1+0x20ac], R23 ;  /* 0x0020ac1701007387 */ /* 0x000fe40000100800 */
[----:B------:R-:W-:Y:S01]  /*80d40*/  STL [R1+0x20d0], R22 ;  /* 0x0020d01601007387 */ /* 0x000fe20000100800 */
[----:B------:R-:W-:Y:S01]  /*80d50*/  STL [R1+0x20a4], R25 ;  /* 0x0020a41901007387 */ /* 0x000fe20000100800 */
[----:B------:R-:W-:Y:S02]  /*80d60*/  STL [R1+0x20c8], R21 ;  /* 0x0020c81501007387 */ /* 0x000fe40000100800 */
[----:B------:R0:W-:Y:S02]  /*80d70*/  STL [R1+0x2094], R28 ;  /* 0x0020941c01007387 */ /* 0x0001e40000100800 */
[----:B------:R-:W-:Y:S01]  /*80d80*/  STL [R1+0x209c], R24 ;  /* 0x00209c1801007387 */ /* 0x000fe20000100800 */
[----:B0-----:R-:W2:Y:S01]  /*80d90*/  LDL.LU R28, [R1+0x2084] ;  /* 0x00208400011c7983 */ /* 0x001ea20000300800 */
[----:B------:R-:W-:Y:S02]  /*80da0*/  STL [R1+0x20c0], R20 ;  /* 0x0020c01401007387 */ /* 0x000fe40000100800 */
[----:B------:R-:W3:Y:S01]  /*80db0*/  LDL.LU R0, [R1+0x207c] ;  /* 0x00207c0001007983 */ /* 0x000ee20000300800 */
[----:B------:R-:W-:Y:S01]  /*80dc0*/  IADD3.X R13, R13, UR5, RZ, P4, !PT ;  /* 0x000000050d0d7c10 */ /* 0x000fe2000a7fe4ff */
[----:B------:R-:W-:-:S04]  /*80dd0*/  IADD3 R29, P4, R29, UR8, RZ ;  /* 0x000000081d1d7c10 */ /* 0x000fc8000ff9e0ff */
[----:B------:R-:W-:Y:S01]  /*80de0*/  STL [R1+0x20b8], R13 ;  /* 0x0020b80d01007387 */ /* 0x000fe20000100800 */
[----:B------:R-:W-:-:S03]  /*80df0*/  IADD3.X R2, R2, UR5, RZ, P5, !PT ;  /* 0x0000000502027c10 */ /* 0x000fc6000affe4ff */
[----:B---3--:R0:W-:Y:S01]  /*80e00*/  STL [R1+0x263c], R0 ;  /* 0x00263c0001007387 */ /* 0x0081e20000100800 */
[----:B------:R-:W-:Y:S03]  /*80e10*/  STL [R1+0x208c], R29 ;  /* 0x00208c1d01007387 */ /* 0x000fe60000100800 */
        /* <DEDUP_REMOVED lines=26> */
[----:B0-----:R-:W2:Y:S02]  /*80fc0*/  LDL.LU R2, [R1+0x201c] ;  /* 0x00201c0001027983 */ /* 0x001ea40000300800 */
[----:B------:R-:W2:Y:S01]  /*80fd0*/  LDL.LU R20, [R1+0x2040] ;  /* 0x0020400001147983 */ /* 0x000ea20000300800 */
[----:B------:R-:W2:Y:S01]  /*80fe0*/  LDL.LU R13, [R1+0x2014] ;  /* 0x00201400010d7983 */ /* 0x000ea20000300800 */
        /* <DEDUP_REMOVED lines=26> */
[----:B--2---:R-:W-:-:S02]  /*81190*/  IADD3.X R20, R20, UR5, RZ, P1, !PT ;  /* 0x0000000514147c10 */ /* 0x004fc40008ffe4ff */
        /* <DEDUP_REMOVED lines=31> */
[----:B------:R-:W-:Y:S02]  /*81390*/  STL [R1+0x2040], R20 ;  /* 0x0020401401007387 */ /* 0x000fe40000100800 */
[----:B------:R-:W3:Y:S01]  /*813a0*/  LDL.LU R0, [R1+0x2028] ;  /* 0x0020280001007983 */ /* 0x000ee20000300800 */
[----:B------:R-:W-:-:S02]  /*813b0*/  IADD3 R13, P1, R13, UR8, RZ ;  /* 0x000000080d0d7c10 */ /* 0x000fc4000ff3e0ff */
[----:B------:R-:W-:-:S03]  /*813c0*/  IADD3.X R29, R29, UR5, RZ, P2, !PT ;  /* 0x000000051d1d7c10 */ /* 0x000fc600097fe4ff */
[----:B------:R-:W-:Y:S01]  /*813d0*/  STL [R1+0x2014], R13 ;  /* 0x0020140d01007387 */ /* 0x000fe20000100800 */
[----:B------:R-:W-:-:S03]  /*813e0*/  IADD3 R28, P2, R28, UR8, RZ ;  /* 0x000000081c1c7c10 */ /* 0x000fc6000ff5e0ff */
        /* <DEDUP_REMOVED lines=26> */
[----:B--2---:R-:W-:Y:S01]  /*81590*/  IADD3.X R2, R2, UR5, RZ, P3, !PT ;  /* 0x0000000502027c10 */ /* 0x004fe20009ffe4ff */
[----:B0-----:R-:W2:Y:S01]  /*815a0*/  LDL.LU R28, [R1+0x225c] ;  /* 0x00225c00011c7983 */ /* 0x001ea20000300800 */
[----:B------:R-:W2:Y:S02]  /*815b0*/  LDL.LU R24, [R1+0x1fe4] ;  /* 0x001fe40001187983 */ /* 0x000ea40000300800 */
[----:B------:R-:W2:Y:S02]  /*815c0*/  LDL.LU R20, [R1+0x2264] ;  /* 0x0022640001147983 */ /* 0x000ea40000300800 */
[----:B------:R-:W2:Y:S01]  /*815d0*/  LDL.LU R13, [R1+0x2200] ;  /* 0x00220000010d7983 */ /* 0x000ea20000300800 */
[----:B------:R0:W-:Y:S01]  /*815e0*/  STL [R1+0x2030], R2 ;  /* 0x0020300201007387 */ /* 0x0001e20000100800 */
[----:B------:R-:W2:Y:S03]  /*815f0*/  LDL.LU R29, [R1+0x226c] ;  /* 0x00226c00011d7983 */ /* 0x000ea60000300800 */
        /* <DEDUP_REMOVED lines=20> */
[----:B------:R-:W-:-:S02]  /*81740*/  IADD3.X R22, R22, UR5, RZ, P2, !PT ;  /* 0x0000000516167c10 */ /* 0x000fc400097fe4ff */
[----:B------:R-:W-:Y:S01]  /*81750*/  IADD3.X R21, R21, UR5, RZ, P3, !PT ;  /* 0x0000000515157c10 */ /* 0x000fe20009ffe4ff */
[----:B--2---:R-:W-:Y:S01]  /*81760*/  IADD3 R28, P3, R28, UR8, RZ ;  /* 0x000000081c1c7c10 */ /* 0x004fe2000ff7e0ff */
[----:B------:R-:W-:Y:S02]  /*81770*/  IADD3 R25, P2, R25, UR8, RZ ;  /* 0x0000000819197c10 */ /* 0x000fe4000ff5e0ff */
        /* <DEDUP_REMOVED lines=24> */
[----:B------:R-:W-:Y:S01]  /*81900*/  STL [R1+0x1fec], R22 ;  /* 0x001fec1601007387 */ /* 0x000fe20000100800 */
[----:B------:R-:W-:Y:S01]  /*81910*/  IADD3.X R24, R24, UR5, RZ, P4, !PT ;  /* 0x0000000518187c10 */ /* 0x000fe2000a7fe4ff */
[----:B------:R0:W-:Y:S01]  /*81920*/  STL [R1+0x225c], R28 ;  /* 0x00225c1c01007387 */ /* 0x0001e20000100800 */
[----:B------:R-:W-:Y:S01]  /*81930*/  IADD3 R20, P4, R20, UR8, RZ ;  /* 0x0000000814147c10 */ /* 0x000fe2000ff9e0ff */
[----:B------:R-:W-:Y:S04]  /*81940*/  STL [R1+0x2254], R25 ;  /* 0x0022541901007387 */ /* 0x000fe80000100800 */
[----:B0-----:R-:W2:Y:S01]  /*81950*/  LDL.LU R28, [R1+0x2274] ;  /* 0x00227400011c7983 */ /* 0x001ea20000300800 */
[----:B------:R-:W-:Y:S02]  /*81960*/  STL [R1+0x1fe8], R21 ;  /* 0x001fe81501007387 */ /* 0x000fe40000100800 */
[----:B------:R-:W-:Y:S02]  /*81970*/  STL [R1+0x1fe4], R24 ;  /* 0x001fe41801007387 */ /* 0x000fe40000100800 */
[----:B------:R-:W-:Y:S01]  /*81980*/  STL [R1+0x2264], R20 ;  /* 0x0022641401007387 */ /* 0x000fe20000100800 */
        /* <DEDUP_REMOVED lines=30> */
[----:B--2---:R-:W-:Y:S01]  /*81b70*/  IADD3 R28, P6, R28, UR8, RZ ;  /* 0x000000081c1c7c10 */ /* 0x004fe2000ffde0ff */
[----:B0-----:R-:W2:Y:S01]  /*81b80*/  LDL.LU R2, [R1+0x22d4] ;  /* 0x0022d40001027983 */ /* 0x001ea20000300800 */
[----:B------:R-:W2:Y:S02]  /*81b90*/  LDL.LU R21, [R1+0x2270] ;  /* 0x0022700001157983 */ /* 0x000ea40000300800 */
[----:B------:R-:W2:Y:S02]  /*81ba0*/  LDL.LU R24, [R1+0x22dc] ;  /* 0x0022dc0001187983 */ /* 0x000ea40000300800 */
[----:B------:R-:W2:Y:S01]  /*81bb0*/  LDL.LU R20, [R1+0x2278] ;  /* 0x0022780001147983 */ /* 0x000ea20000300800 */
[----:B------:R0:W-:Y:S01]  /*81bc0*/  STL [R1+0x2274], R28 ;  /* 0x0022741c01007387 */ /* 0x0001e20000100800 */
[----:B------:R-:W2:Y:S02]  /*81bd0*/  LDL.LU R13, [R1+0x22e4] ;  /* 0x0022e400010d7983 */ /* 0x000ea40000300800 */
[----:B------:R-:W2:Y:S01]  /*81be0*/  LDL.LU R29, [R1+0x2280] ;  /* 0x00228000011d7983 */ /* 0x000ea20000300800 */
        /* <DEDUP_REMOVED lines=24> */
[----:B------:R-:W-:Y:S02]  /*81d70*/  IADD3.X R20, R20, UR5, RZ, P2, !PT ;  /* 0x0000000514147c10 */ /* 0x000fe400097fe4ff */
        /* <DEDUP_REMOVED lines=31> */
[----:B------:R-:W-:Y:S01]  /*81f70*/  STL [R1+0x2278], R20 ;  /* 0x0022781401007387 */ /* 0x000fe20000100800 */
[----:B------:R-:W3:Y:S01]  /*81f80*/  LDL.LU R0, [R1+0x2290] ;  /* 0x0022900001007983 */ /* 0x000ee20000300800 */
[----:B------:R-:W-:-:S02]  /*81f90*/  IADD3 R13, P2, R13, UR8, RZ ;  /* 0x000000080d0d7c10 */ /* 0x000fc4000ff5e0ff */
[----:B------:R-:W-:-:S03]  /*81fa0*/  IADD3.X R29, R29, UR5, RZ, P3, !PT ;  /* 0x000000051d1d7c10 */ /* 0x000fc60009ffe4ff */
[----:B------:R-:W-:Y:S01]  /*81fb0*/  STL [R1+0x22e4], R13 ;  /* 0x0022e40d01007387 */ /* 0x000fe20000100800 */
[----:B------:R-:W-:-:S03]  /*81fc0*/  IADD3 R28, P3, R28, UR8, RZ ;  /* 0x000000081c1c7c10 */ /* 0x000fc6000ff7e0ff */
[----:B---3--:R0:W-:Y:S01]  /*81fd0*/  STL [R1+0x2630], R0 ;  /* 0x0026300001007387 */ /* 0x0081e20000100800 */
[----:B------:R1:W-:Y:S03]  /*81fe0*/  STL [R1+0x2280], R29 ;  /* 0x0022801d01007387 */ /* 0x0003e60000100800 */
        /* <DEDUP_REMOVED lines=21> */
[----:B------:R-:W4:Y:S01]  /*82140*/  LDL.LU R22, [R1+0x22e0] ;  /* 0x0022e00001167983 */ /* 0x000f220000300800 */
[----:B--2---:R-:W-:Y:S01]  /*82150*/  IADD3.X R2, R2, UR5, RZ, P4, !PT ;  /* 0x0000000502027c10 */ /* 0x004fe2000a7fe4ff */
[----:B------:R-:W2:Y:S01]  /*82160*/  LDL.LU R25, [R1+0x234c] ;  /* 0x00234c0001197983 */ /* 0x000ea20000300800 */
[----:B------:R-:W2:Y:S01]  /*82170*/  LDL.LU R21, [R1+0x22e8] ;  /* 0x0022e80001157983 */ /* 0x000ea20000300800 */
[----:B------:R-:W2:Y:S02]  /*82180*/  LDL.LU R24, [R1+0x2354] ;  /* 0x0023540001187983 */ /* 0x000ea40000300800 */
[----:B------:R-:W2:Y:S02]  /*82190*/  LDL.LU R20, [R1+0x22f0] ;  /* 0x0022f00001147983 */ /* 0x000ea40000300800 */
[----:B------:R0:W-:Y:S01]  /*821a0*/  STL [R1+0x2288], R2 ;  /* 0x0022880201007387 */ /* 0x0001e20000100800 */
[----:B------:R-:W2:Y:S01]  /*821b0*/  LDL.LU R13, [R1+0x235c] ;  /* 0x00235c00010d7983 */ /* 0x000ea20000300800 */
[----:B-1----:R-:W2:Y:S02]  /*821c0*/  LDL.LU R29, [R1+0x22f8] ;  /* 0x0022f800011d7983 */ /* 0x002ea40000300800 */
[----:B0-----:R-:W2:Y:S01]  /*821d0*/  LDL.LU R28, [R1+0x2364] ;  /* 0x00236400011c7983 */ /* 0x001ea20000300800 */
[----:B------:R-:W2:Y:S01]  /*821e0*/  LDL.LU R2, [R1+0x2300] ;  /* 0x0023000001027983 */ /* 0x000ea20000300800 */
        /* <DEDUP_REMOVED lines=20> */
[----:B--2---:R-:W-:Y:S01]  /*82330*/  IADD3 R25, P3, R25, UR8, RZ ;  /* 0x0000000819197c10 */ /* 0x004fe2000ff7e0ff */
        /* <DEDUP_REMOVED lines=24> */
[----:B------:R0:W-:Y:S01]  /*824c0*/  STL [R1+0x22d8], R27 ;  /* 0x0022d81b01007387 */ /* 0x0001e20000100800 */
[----:B------:R-:W-:Y:S01]  /*824d0*/  IADD3.X R20, R20, UR5, RZ, P5, !PT ;  /* 0x0000000514147c10 */ /* 0x000fe2000affe4ff */
[----:B------:R-:W-:Y:S01]  /*824e0*/  IADD3 R13, P5, R13, UR8, RZ ;  /* 0x000000080d0d7c10 */ /* 0x000fe2000ffbe0ff */
[----:B0-----:R-:W2:Y:S01]  /*824f0*/  LDL.LU R27, [R1+0x236c] ;  /* 0x00236c00011b7983 */ /* 0x001ea20000300800 */
[----:B------:R-:W-:Y:S02]  /*82500*/  STL [R1+0x2344], R23 ;  /* 0x0023441701007387 */ /* 0x000fe40000100800 */
[----:B------:R-:W-:Y:S02]  /*82510*/  STL [R1+0x22e0], R22 ;  /* 0x0022e01601007387 */ /* 0x000fe40000100800 */
[----:B------:R-:W-:Y:S01]  /*82520*/  STL [R1+0x234c], R25 ;  /* 0x00234c1901007387 */ /* 0x000fe20000100800 */
[----:B------:R-:W-:Y:S01]  /*82530*/  STL [R1+0x22e8], R21 ;  /* 0x0022e81501007387 */ /* 0x000fe20000100800 */
        /* <DEDUP_REMOVED lines=26> */
[----:B------:R-:W4:Y:S01]  /*826e0*/  LDL.LU R29, [R1+0x2348] ;  /* 0x00234800011d7983 */ /* 0x000f220000300800 */
[----:B0-----:R-:W4:Y:S02]  /*826f0*/  LDL.LU R2, [R1+0x23a8] ;  /* 0x0023a80001027983 */ /* 0x001f240000300800 */
[----:B------:R-:W4:Y:S02]  /*82700*/  LDL.LU R6, [R1+0x2350] ;  /* 0x0023500001067983 */ /* 0x000f240000300800 */
[----:B------:R-:W4:Y:S01]  /*82710*/  LDL.LU R8, [R1+0x23c0] ;  /* 0x0023c00001087983 */ /* 0x000f220000300800 */
[----:B------:R-:W4:Y:S01]  /*82720*/  LDL.LU R3, [R1+0x2358] ;  /* 0x0023580001037983 */ /* 0x000f220000300800 */
[----:B--2---:R-:W-:Y:S01]  /*82730*/  IADD3 R27, P1, R27, UR8, RZ ;  /* 0x000000081b1b7c10 */ /* 0x004fe2000ff3e0ff */
[----:B------:R-:W2:Y:S02]  /*82740*/  LDL.LU R7, [R1+0x23bc] ;  /* 0x0023bc0001077983 */ /* 0x000ea40000300800 */
[----:B------:R-:W2:Y:S01]  /*82750*/  LDL.LU R16, [R1+0x23b8] ;  /* 0x0023b80001107983 */ /* 0x000ea20000300800 */
[----:B------:R-:W2:Y:S01]  /*82760*/  LDL.LU R17, [R1+0x2368] ;  /* 0x0023680001117983 */ /* 0x000ea20000300800 */
[----:B------:R-:W2:Y:S02]  /*82770*/  LDL.LU R18, [R1+0x23b4] ;  /* 0x0023b40001127983 */ /* 0x000ea40000300800 */
[----:B------:R0:W-:Y:S02]  /*82780*/  STL [R1+0x236c], R27 ;  /* 0x00236c1b01007387 */ /* 0x0001e40000100800 */
[----:B------:R-:W2:Y:S01]  /*82790*/  LDL.LU R19, [R1+0x2370] ;  /* 0x0023700001137983 */ /* 0x000ea20000300800 */
[----:B------:R-:W2:Y:S01]  /*827a0*/  LDL.LU R14, [R1+0x23b0] ;  /* 0x0023b000010e7983 */ /* 0x000ea20000300800 */
        /* <DEDUP_REMOVED lines=20> */
[----:B---3--:R-:W-:-:S05]  /*828f0*/  IADD3 R0, P2, R0, UR8, RZ ;  /* 0x0000000800007c10 */ /* 0x008fca000ff5e0ff */
[----:B------:R0:W-:Y:S04]  /*82900*/  STL [R1+0x2374], R0 ;  /* 0x0023740001007387 */ /* 0x0001e80000100800 */
[----:B0-----:R0:W5:Y:S01]  /*82910*/  LDL.LU R0, [R1+0x2628] ;  /* 0x0026280001007983 */ /* 0x0011620000300800 */
[----:B------:R1:W-:Y:S03]  /*82920*/  STL [R1+0x2310], R10 ;  /* 0x0023100a01007387 */ /* 0x0003e60000100800 */
[----:B-1----:R0:W5:Y:S01]  /*82930*/  LDL.LU R10, [R1+0x2624] ;  /* 0x00262400010a7983 */ /* 0x0021620000300800 */
[----:B------:R1:W-:Y:S03]  /*82940*/  STL [R1+0x237c], R11 ;  /* 0x00237c0b01007387 */ /* 0x0003e60000100800 */
[----:B-1----:R0:W5:Y:S01]  /*82950*/  LDL.LU R11, [R1+0x2620] ;  /* 0x00262000010b7983 */ /* 0x0021620000300800 */
[----:B------:R1:W-:Y:S03]  /*82960*/  STL [R1+0x2318], R12 ;  /* 0x0023180c01007387 */ /* 0x0003e60000100800 */
[----:B-1----:R0:W5:Y:S01]  /*82970*/  LDL.LU R12, [R1+0x261c] ;  /* 0x00261c00010c7983 */ /* 0x0021620000300800 */
[----:B------:R1:W-:Y:S01]  /*82980*/  STL [R1+0x2384], R9 ;  /* 0x0023840901007387 */ /* 0x0003e20000100800 */
[----:B------:R-:W-:-:S02]  /*82990*/  IADD3.X R20, R20, UR5, RZ, P2, !PT ;  /* 0x0000000514147c10 */ /* 0x000fc400097fe4ff */
[----:B-1----:R0:W5:Y:S01]  /*829a0*/  LDL.LU R9, [R1+0x2618] ;  /* 0x0026180001097983 */ /* 0x0021620000300800 */
[----:B------:R1:W-:Y:S01]  /*829b0*/  STL [R1+0x2320], R4 ;  /* 0x0023200401007387 */ /* 0x0003e20000100800 */
[----:B------:R-:W-:Y:S02]  /*829c0*/  IADD3 R24, P2, R24, UR8, RZ ;  /* 0x0000000818187c10 */ /* 0x000fe4000ff5e0ff */
[----:B-1----:R0:W5:Y:S01]  /*829d0*/  LDL.LU R4, [R1+0x2614] ;  /* 0x0026140001047983 */ /* 0x0021620000300800 */
[----:B------:R1:W-:Y:S03]  /*829e0*/  STL [R1+0x238c], R5 ;  /* 0x00238c0501007387 */ /* 0x0003e60000100800 */
        /* <DEDUP_REMOVED lines=20> */
[----:B-1----:R-:W3:Y:S01]  /*82b30*/  LDL.LU R2, [R1+0x25e8] ;  /* 0x0025e80001027983 */ /* 0x002ee20000300800 */
[----:B------:R-:W-:Y:S01]  /*82b40*/  IADD3.X R6, R6, UR5, RZ, P5, !PT ;  /* 0x0000000506067c10 */ /* 0x000fe2000affe4ff */
[----:B------:R-:W-:Y:S01]  /*82b50*/  IADD3 R8, P5, R8, UR8, RZ ;  /* 0x0000000808087c10 */ /* 0x000fe2000ffbe0ff */
[----:B------:R-:W-:-:S03]  /*82b60*/  IADD3.X R3, R3, UR5, RZ, P6, !PT ;  /* 0x0000000503037c10 */ /* 0x000fc6000b7fe4ff */
[----:B------:R-:W-:Y:S01]  /*82b70*/  STL [R1+0x2350], R6 ;  /* 0x0023500601007387 */ /* 0x000fe20000100800 */
[----:B------:R-:W-:Y:S01]  /*82b80*/  STL [R1+0x23c0], R8 ;  /* 0x0023c00801007387 */ /* 0x000fe20000100800 */
[----:B---3--:R-:W-:-:S05]  /*82b90*/  IADD3.X R2, R2, UR5, RZ, P1, !PT ;  /* 0x0000000502027c10 */ /* 0x008fca0008ffe4ff */
[----:B------:R1:W-:Y:S01]  /*82ba0*/  STL [R1+0x2360], R2 ;  /* 0x0023600201007387 */ /* 0x0003e20000100800 */
[----:B------:R-:W-:Y:S03]  /*82bb0*/  STL [R1+0x2358], R3 ;  /* 0x0023580301007387 */ /* 0x000fe60000100800 */
[----:B-1----:R-:W3:Y:S01]  /*82bc0*/  LDL.LU R2, [R1+0x25e4] ;  /* 0x0025e40001027983 */ /* 0x002ee20000300800 */
[----:B--2---:R-:W-:Y:S02]  /*82bd0*/  IADD3 R7, P6, R7, UR8, RZ ;  /* 0x0000000807077c10 */ /* 0x004fe4000ffde0ff */
[----:B------:R-:W-:Y:S02]  /*82be0*/  IADD3 R16, P1, R16, UR8, RZ ;  /* 0x0000000810107c10 */ /* 0x000fe4000ff3e0ff */
[----:B------:R-:W-:Y:S01]  /*82bf0*/  IADD3.X R17, R17, UR5, RZ, P2, !PT ;  /* 0x0000000511117c10 */ /* 0x000fe200097fe4ff */
[----:B------:R-:W-:Y:S01]  /*82c00*/  IADD3 R18, P2, R18, UR8, RZ ;  /* 0x0000000812127c10 */ /* 0x000fe2000ff5e0ff */
[----:B------:R-:W-:Y:S01]  /*82c10*/  IADD3.X R19, R19, UR5, RZ, P3, !PT ;  /* 0x0000000513137c10 */ /* 0x000fe20009ffe4ff */
[----:B------:R-:W-:Y:S01]  /*82c20*/  STL [R1+0x23bc], R7 ;  /* 0x0023bc0701007387 */ /* 0x000fe20000100800 */
[----:B------:R-:W-:Y:S01]  /*82c30*/  IADD3 R14, P3, R14, UR8, RZ ;  /* 0x000000080e0e7c10 */ /* 0x000fe2000ff7e0ff */
[----:B------:R-:W-:Y:S01]  /*82c40*/  STL [R1+0x23b8], R16 ;  /* 0x0023b81001007387 */ /* 0x000fe20000100800 */
[----:B------:R-:W-:Y:S01]  /*82c50*/  IADD3.X R15, R15, UR5, RZ, P4, !PT ;  /* 0x000000050f0f7c10 */ /* 0x000fe2000a7fe4ff */
[----:B------:R-:W-:Y:S01]  /*82c60*/  STL [R1+0x2368], R17 ;  /* 0x0023681101007387 */ /* 0x000fe20000100800 */
[----:B------:R-:W-:Y:S02]  /*82c70*/  STL [R1+0x23b4], R18 ;  /* 0x0023b41201007387 */ /* 0x000fe40000100800 */
[----:B------:R-:W-:Y:S02]  /*82c80*/  STL [R1+0x2370], R19 ;  /* 0x0023701301007387 */ /* 0x000fe40000100800 */
[----:B------:R-:W-:Y:S01]  /*82c90*/  STL [R1+0x23b0], R14 ;  /* 0x0023b00e01007387 */ /* 0x000fe20000100800 */
[----:B------:R-:W-:Y:S01]  /*82ca0*/  STL [R1+0x2378], R15 ;  /* 0x0023780f01007387 */ /* 0x000fe20000100800 */
[----:B------:R-:W-:-:S02]  /*82cb0*/  IADD3.X R26, R26, UR5, RZ, P5, !PT ;  /* 0x000000051a1a7c10 */ /* 0x000fc4000affe4ff */
[----:B------:R-:W-:Y:S02]  /*82cc0*/  IADD3.X R27, R27, UR5, RZ, P6, !PT ;  /* 0x000000051b1b7c10 */ /* 0x000fe4000b7fe4ff */
[----:B---3--:R-:W-:-:S05]  /*82cd0*/  IADD3.X R2, R2, UR5, RZ, P1, !PT ;  /* 0x0000000502027c10 */ /* 0x008fca0008ffe4ff */
[----:B------:R1:W-:Y:S01]  /*82ce0*/  STL [R1+0x2390], R2 ;  /* 0x0023900201007387 */ /* 0x0003e20000100800 */
[----:B------:R0:W-:Y:S03]  /*82cf0*/  STL [R1+0x2380], R26 ;  /* 0x0023801a01007387 */ /* 0x0001e60000100800 */
[----:B-1----:R-:W1:Y:S01]  /*82d00*/  S2R R2, SR_TID.X ;  /* 0x0000000000027919 */ /* 0x002e620000002100 */
[----:B------:R0:W-:Y:S01]  /*82d10*/  STL [R1+0x2388], R27 ;  /* 0x0023881b01007387 */ /* 0x0001e20000100800 */
[----:B-1----:R-:W-:-:S05]  /*82d20*/  LOP3.LUT R2, R2, 0x7f, RZ, 0xc0, !PT ;  /* 0x0000007f02027812 */ /* 0x002fca00078ec0ff */
[----:B------:R-:W-:Y:S02]  /*82d30*/  IMAD.SHL.U32 R2, R2, 0x2, RZ ;  /* 0x0000000202027824 */ /* 0x000fe400078e00ff */
[----:B0-----:R-:W2:Y:S04]  /*82d40*/  LDL.LU R26, [R1+0x2398] ;  /* 0x00239800011a7983 */ /* 0x001ea80000300800 */
[----:B------:R-:W3:Y:S01]  /*82d50*/  LDL.LU R27, [R1+0x23a0] ;  /* 0x0023a000011b7983 */ /* 0x000ee20000300800 */
[----:B-----5:R-:W-:Y:S02]  /*82d60*/  IMAD.MOV.U32 R6, RZ, RZ, R5 ;  /* 0x000000ffff067224 */ /* 0x020fe400078e0005 */
[----:B------:R-:W-:Y:S02]  /*82d70*/  IMAD.MOV.U32 R5, RZ, RZ, R12 ;  /* 0x000000ffff057224 */ /* 0x000fe400078e000c */
[----:B------:R-:W-:Y:S01]  /*82d80*/  IMAD.MOV.U32 R7, RZ, RZ, R9 ;  /* 0x000000ffff077224 */ /* 0x000fe200078e0009 */
[----:B--2---:R-:W-:-:S02]  /*82d90*/  IADD3.X R26, R26, UR5, RZ, P2, !PT ;  /* 0x000000051a1a7c10 */ /* 0x004fc400097fe4ff */
[----:B---3--:R-:W-:-:S03]  /*82da0*/  IADD3.X R27, R27, UR5, RZ, P3, !PT ;  /* 0x000000051b1b7c10 */ /* 0x008fc60009ffe4ff */
[----:B------:R0:W-:Y:S04]  /*82db0*/  STL [R1+0x2398], R26 ;  /* 0x0023981a01007387 */ /* 0x0001e80000100800 */
[----:B------:R0:W-:Y:S04]  /*82dc0*/  STL.64 [R1+0xaa0], R4 ;  /* 0x000aa00401007387 */ /* 0x0001e80000100a00 */
[----:B------:R0:W-:Y:S04]  /*82dd0*/  STL [R1+0x23a0], R27 ;  /* 0x0023a01b01007387 */ /* 0x0001e80000100800 */
[----:B------:R0:W-:Y:S01]  /*82de0*/  STL.64 [R1+0xaa8], R6 ;  /* 0x000aa80601007387 */ /* 0x0001e20000100a00 */
[----:B------:R-:W-:Y:S01]  /*82df0*/  @!P0 CALL.REL.NOINC `(.L_x_1) ;  /* 0x0000001000008944 */ /* 0x000fe20003c00000 */
[----:B------:R-:W-:Y:S05]  /*82e00*/  BRA `(.L_x_2) ;  /* 0xfff9687000007947 */ /* 0x000fea000383ffff */
.L_x_1:
[----:B------:R-:W2:Y:S04]  /*82e10*/  LDL.LU R2, [R1+0x8d4] ;  /* 0x0008d40001027983 */ /* 0x000ea80000300800 */
[----:B--2---:R1:W-:Y:S04]  /*82e20*/  STL [R1+0x29bc], R2 ;  /* 0x0029bc0201007387 */ /* 0x0043e80000100800 */
[----:B-1----:R-:W2:Y:S04]  /*82e30*/  LDL.LU R2, [R1+0x83c] ;  /* 0x00083c0001027983 */ /* 0x002ea80000300800 */
        /* <DEDUP_REMOVED lines=15> */
[----:B------:R-:W2:Y:S01]  /*82f30*/  LDL.LU R0, [R1+0x8d0] ;  /* 0x0008d00001007983 */ /* 0x000ea20000300800 */
[----:B-1----:R-:W-:-:S03]  /*82f40*/  IMAD.MOV.U32 R2, RZ, RZ, R11 ;  /* 0x000000ffff027224 */ /* 0x002fc600078e000b */
        /* <DEDUP_REMOVED lines=15> */
[----:B0-----:R-:W2:Y:S04]  /*83040*/  LDL.LU R4, [R1+0x8e4] ;  /* 0x0008e40001047983 */ /* 0x001ea80000300800 */
[----:B------:R-:W2:Y:S04]  /*83050*/  LDL.LU R12, [R1+0x8e0] ;  /* 0x0008e000010c7983 */ /* 0x000ea80000300800 */
[----:B------:R-:W3:Y:S04]  /*83060*/  LDL.LU R5, [R1+0x8f4] ;  /* 0x0008f40001057983 */ /* 0x000ee80000300800 */
[----:B------:R-:W3:Y:S04]  /*83070*/  LDL.LU R9, [R1+0x8f0] ;  /* 0x0008f00001097983 */ /* 0x000ee80000300800 */
[----:B------:R-:W4:Y:S04]  /*83080*/  LDL.LU R6, [R1+0x84c] ;  /* 0x00084c0001067983 */ /* 0x000f280000300800 */
[----:B------:R-:W4:Y:S04]  /*83090*/  LDL.LU R8, [R1+0x848] ;  /* 0x0008480001087983 */ /* 0x000f280000300800 */
[----:B------:R-:W2:Y:S04]  /*830a0*/  LDL.LU R3, [R1+0x90c] ;  /* 0x00090c0001037983 */ /* 0x000ea80000300800 */
[----:B------:R-:W2:Y:S01]  /*830b0*/  LDL.LU R7, [R1+0x908] ;  /* 0x0009080001077983 */ /* 0x000ea20000300800 */
[----:B-1----:R-:W-:-:S03]  /*830c0*/  IMAD.MOV.U32 R0, RZ, RZ, R10 ;  /* 0x000000ffff007224 */ /* 0x002fc600078e000a */
[----:B------:R-:W2:Y:S04]  /*830d0*/  LDL.LU R16, [R1+0x91c] ;  /* 0x00091c0001107983 */ /* 0x000ea80000300800 */
        /* <DEDUP_REMOVED lines=9> */
[----:B------:R0:W-:Y:S04]  /*83170*/  STL [R1+0x2810], R25 ;  /* 0x0028101901007387 */ /* 0x0001e80000100800 */
[----:B0-----:R-:W2:Y:S04]  /*83180*/  LDL.LU R25, [R1+0x830] ;  /* 0x0008300001197983 */ /* 0x001ea80000300800 */
[----:B------:R0:W-:Y:S04]  /*83190*/  STL [R1+0x280c], R24 ;  /* 0x00280c1801007387 */ /* 0x0001e80000100800 */
[----:B0-----:R-:W2:Y:S04]  /*831a0*/  LDL.LU R24, [R1+0x834] ;  /* 0x0008340001187983 */ /* 0x001ea80000300800 */
[----:B------:R0:W-:Y:S01]  /*831b0*/  STL [R1+0x2808], R23 ;  /* 0x0028081701007387 */ /* 0x0001e20000100800 */
[----:B------:R-:W-:-:S03]  /*831c0*/  F2FP.BF16.PACK_AB R2, R0, R2 ;  /* 0x000000020002723e */ /* 0x000fc600000010ff */
        /* <DEDUP_REMOVED lines=13> */
[----:B------:R-:W2:Y:S04]  /*832a0*/  LDL.LU R0, [R1+0x29fc] ;  /* 0x0029fc0001007983 */ /* 0x000ea80000300800 */
[----:B------:R0:W-:Y:S04]  /*832b0*/  STL [R1+0x39c], R2 ;  /* 0x00039c0201007387 */ /* 0x0001e80000100800 */
[----:B0-----:R-:W2:Y:S02]  /*832c0*/  LDL.LU R2, [R1+0x29f8] ;  /* 0x0029f80001027983 */ /* 0x001ea40000300800 */
[----:B--2---:R-:W-:-:S02]  /*832d0*/  F2FP.BF16.PACK_AB R2, R0, R2 ;  /* 0x000000020002723e */ /* 0x004fc400000010ff */
        /* <DEDUP_REMOVED lines=26> */
[----:B0-----:R-:W2:Y:S01]  /*83480*/  LDL.LU R2, [R1+0x29c0] ;  /* 0x0029c00001027983 */ /* 0x001ea20000300800 */
[----:B------:R-:W-:Y:S02]  /*83490*/  F2FP.BF16.PACK_AB R13, R28, R13 ;  /* 0x0000000d1c0d723e */ /* 0x000fe400000010ff */
[----:B--2---:R-:W-:-:S02]  /*834a0*/  F2FP.BF16.PACK_AB R29, R2, R29 ;  /* 0x0000001d021d723e */ /* 0x004fc400000010ff */
[----:B------:R-:W2:Y:S01]  /*834b0*/  LDL.LU R2, [R1+0x29bc] ;  /* 0x0029bc0001027983 */ /* 0x000ea20000300800 */
[----:B------:R-:W-:Y:S02]  /*834c0*/  F2FP.BF16.PACK_AB R21, R20, R21 ;  /* 0x000000151415723e */ /* 0x000fe400000010ff */
[----:B------:R-:W-:Y:S01]  /*834d0*/  F2FP.BF16.PACK_AB R20, R22, R23 ;  /* 0x000000171614723e */ /* 0x000fe200000010ff */
[----:B------:R-:W-:Y:S04]  /*834e0*/  STL [R1+0x37c], R29 ;  /* 0x00037c1d01007387 */ /* 0x000fe80000100800 */
[----:B------:R0:W-:Y:S01]  /*834f0*/  STL [R1+0x378], R13 ;  /* 0x0003780d01007387 */ /* 0x0001e20000100800 */
[----:B------:R-:W-:-:S03]  /*83500*/  F2FP.BF16.PACK_AB R4, R4, R12 ;  /* 0x0000000c0404723e */ /* 0x000fc600000010ff */
[----:B------:R-:W-:Y:S01]  /*83510*/  STL [R1+0x374], R21 ;  /* 0x0003741501007387 */ /* 0x000fe20000100800 */
[----:B0-----:R-:W-:-:S03]  /*83520*/  F2FP.BF16.PACK_AB R13, R24, R25 ;  /* 0x00000019180d723e */ /* 0x001fc600000010ff */
[----:B------:R-:W-:Y:S01]  /*83530*/  STL [R1+0x370], R20 ;  /* 0x0003701401007387 */ /* 0x000fe20000100800 */
[----:B------:R-:W-:-:S03]  /*83540*/  F2FP.BF16.PACK_AB R3, R3, R7 ;  /* 0x000000070303723e */ /* 0x000fc600000010ff */
[----:B------:R-:W-:Y:S01]  /*83550*/  STL [R1+0x36c], R13 ;  /* 0x00036c0d01007387 */ /* 0x000fe20000100800 */
[----:B--2---:R-:W-:Y:S02]  /*83560*/  F2FP.BF16.PACK_AB R0, R2, R0 ;  /* 0x000000000200723e */ /* 0x004fe400000010ff */
[----:B---3--:R-:W-:-:S03]  /*83570*/  F2FP.BF16.PACK_AB R2, R5, R9 ;  /* 0x000000090502723e */ /* 0x008fc600000010ff */
[----:B------:R4:W-:Y:S04]  /*83580*/  STL [R1+0x368], R0 ;  /* 0x0003680001007387 */ /* 0x0009e80000100800 */
[----:B------:R-:W-:Y:S01]  /*83590*/  STL [R1+0x364], R4 ;  /* 0x0003640401007387 */ /* 0x000fe20000100800 */
[----:B----4-:R-:W-:-:S03]  /*835a0*/  F2FP.BF16.PACK_AB R0, R6, R8 ;  /* 0x000000080600723e */ /* 0x010fc600000010ff */
[----:B------:R0:W-:Y:S04]  /*835b0*/  STL [R1+0x360], R2 ;  /* 0x0003600201007387 */ /* 0x0001e80000100800 */
[----:B------:R1:W-:Y:S04]  /*835c0*/  STL [R1+0x35c], R0 ;  /* 0x00035c0001007387 */ /* 0x0003e80000100800 */
[----:B------:R2:W-:Y:S01]  /*835d0*/  STL [R1+0x358], R3 ;  /* 0x0003580301007387 */ /* 0x0005e20000100800 */
[----:B0-----:R-:W-:Y:S02]  /*835e0*/  F2FP.BF16.PACK_AB R2, R16, R17 ;  /* 0x000000111002723e */ /* 0x001fe400000010ff */
[----:B-1----:R-:W-:-:S03]  /*835f0*/  F2FP.BF16.PACK_AB R0, R18, R19 ;  /* 0x000000131200723e */ /* 0x002fc600000010ff */
[----:B------:R0:W-:Y:S01]  /*83600*/  STL [R1+0x354], R2 ;  /* 0x0003540201007387 */ /* 0x0001e20000100800 */
[----:B--2---:R-:W-:-:S03]  /*83610*/  F2FP.BF16.PACK_AB R3, R10, R11 ;  /* 0x0000000b0a03723e */ /* 0x004fc600000010ff */
[----:B------:R1:W-:Y:S04]  /*83620*/  STL [R1+0x350], R0 ;  /* 0x0003500001007387 */ /* 0x0003e80000100800 */
[----:B------:R-:W-:Y:S04]  /*83630*/  STL [R1+0x34c], R3 ;  /* 0x00034c0301007387 */ /* 0x000fe80000100800 */
[----:B------:R-:W2:Y:S01]  /*83640*/  LDL.LU R29, [R1+0x5a0] ;  /* 0x0005a000011d7983 */ /* 0x000ea20000300800 */
[----:B0-----:R-:W-:Y:S02]  /*83650*/  F2FP.BF16.PACK_AB R2, R14, R15 ;  /* 0x0000000f0e02723e */ /* 0x001fe400000010ff */
[----:B-1----:R-:W-:-:S03]  /*83660*/  F2FP.BF16.PACK_AB R0, R26, R27 ;  /* 0x0000001b1a00723e */ /* 0x002fc600000010ff */
        /* <DEDUP_REMOVED lines=34> */
[----:B------:R-:W3:Y:S04]  /*83890*/  LDL.LU R28, [R1+0x52c] ;  /* 0x00052c00011c7983 */ /* 0x000ee80000300800 */
[----:B---3--:R0:W-:Y:S04]  /*838a0*/  STL [R1+0x2938], R28 ;  /* 0x0029381c01007387 */ /* 0x0081e80000100800 */
[----:B0-----:R-:W3:Y:S04]  /*838b0*/  LDL.LU R28, [R1+0x5a4] ;  /* 0x0005a400011c7983 */ /* 0x001ee80000300800 */
        /* <DEDUP_REMOVED lines=31> */
[----:B0-----:R-:W2:Y:S04]  /*83ab0*/  LDL.LU R28, [R1+0x924] ;  /* 0x00092400011c7983 */ /* 0x001ea80000300800 */
[----:B------:R-:W3:Y:S04]  /*83ac0*/  LDL.LU R13, [R1+0x528] ;  /* 0x00052800010d7983 */ /* 0x000ee80000300800 */
[----:B------:R-:W4:Y:S04]  /*83ad0*/  LDL.LU R20, [R1+0x5bc] ;  /* 0x0005bc0001147983 */ /* 0x000f280000300800 */
        /* <DEDUP_REMOVED lines=25> */
[----:B--2---:R-:W-:-:S03]  /*83c70*/  F2FP.BF16.PACK_AB R29, R28, R29 ;  /* 0x0000001d1c1d723e */ /* 0x004fc600000010ff */
        /* <DEDUP_REMOVED lines=64> */
[----:B------:R-:W2:Y:S01]  /*84080*/  LDL.LU R28, [R1+0x2938] ;  /* 0x00293800011c7983 */ /* 0x000ea20000300800 */
[----:B----4-:R-:W-:Y:S02]  /*84090*/  F2FP.BF16.PACK_AB R21, R20, R21 ;  /* 0x000000151415723e */ /* 0x010fe400000010ff */
[----:B---3--:R-:W-:Y:S01]  /*840a0*/  F2FP.BF16.PACK_AB R20, R22, R23 ;  /* 0x000000171614723e */ /* 0x008fe200000010ff */
[----:B------:R-:W-:Y:S01]  /*840b0*/  STL [R1+0x300], R29 ;  /* 0x0003001d01007387 */ /* 0x000fe20000100800 */
[----:B------:R-:W-:Y:S02]  /*840c0*/  F2FP.BF16.PACK_AB R0, R2, R0 ;  /* 0x000000000200723e */ /* 0x000fe400000010ff */
[----:B------:R-:W-:Y:S02]  /*840d0*/  F2FP.BF16.PACK_AB R4, R4, R12 ;  /* 0x0000000c0404723e */ /* 0x000fe400000010ff */
[----:B------:R-:W-:Y:S02]  /*840e0*/  F2FP.BF16.PACK_AB R2, R5, R9 ;  /* 0x000000090502723e */ /* 0x000fe400000010ff */
[----:B------:R-:W-:-:S02]  /*840f0*/  F2FP.BF16.PACK_AB R3, R3, R7 ;  /* 0x000000070303723e */ /* 0x000fc400000010ff */
[----:B--2---:R-:W-:-:S05]  /*84100*/  F2FP.BF16.PACK_AB R13, R28, R13 ;  /* 0x0000000d1c0d723e */ /* 0x004fca00000010ff */
[----:B------:R0:W-:Y:S04]  /*84110*/  STL [R1+0x2fc], R13 ;  /* 0x0002fc0d01007387 */ /* 0x0001e80000100800 */
[----:B------:R-:W-:Y:S01]  /*84120*/  STL [R1+0x2f8], R21 ;  /* 0x0002f81501007387 */ /* 0x000fe20000100800 */
[----:B0-----:R-:W-:-:S03]  /*84130*/  F2FP.BF16.PACK_AB R13, R24, R25 ;  /* 0x00000019180d723e */ /* 0x001fc600000010ff */
[----:B------:R-:W-:Y:S04]  /*84140*/  STL [R1+0x2f4], R20 ;  /* 0x0002f41401007387 */ /* 0x000fe80000100800 */
[----:B------:R-:W-:Y:S04]  /*84150*/  STL [R1+0x2f0], R13 ;  /* 0x0002f00d01007387 */ /* 0x000fe80000100800 */
[----:B------:R0:W-:Y:S04]  /*84160*/  STL [R1+0x2ec], R0 ;  /* 0x0002ec0001007387 */ /* 0x0001e80000100800 */
[----:B------:R-:W-:Y:S01]  /*84170*/  STL [R1+0x2e8], R4 ;  /* 0x0002e80401007387 */ /* 0x000fe20000100800 */
[----:B0-----:R-:W-:-:S03]  /*84180*/  F2FP.BF16.PACK_AB R0, R6, R8 ;  /* 0x000000080600723e */ /* 0x001fc600000010ff */
        /* <DEDUP_REMOVED lines=381> */
[----:B------:R1:W-:Y:S01]  /*85960*/  STL [R1+0x238], R0 ;  /* 0x0002380001007387 */ /* 0x0003e20000100800 */
[----:B0-----:R-:W-:-:S03]  /*85970*/  F2FP.BF16.PACK_AB R2, R16, R17 ;  /* 0x000000111002723e */ /* 0x001fc600000010ff */
[----:B------:R0:W-:Y:S01]  /*85980*/  STL [R1+0x234], R3 ;  /* 0x0002340301007387 */ /* 0x0001e20000100800 */
[----:B-1----:R-:W-:-:S03]  /*85990*/  F2FP.BF16.PACK_AB R0, R18, R19 ;  /* 0x000000131200723e */ /* 0x002fc600000010ff */
[----:B------:R1:W-:Y:S01]  /*859a0*/  STL [R1+0x230], R2 ;  /* 0x0002300201007387 */ /* 0x0003e20000100800 */
[----:B0-----:R-:W-:-:S03]  /*859b0*/  F2FP.BF16.PACK_AB R3, R10, R11 ;  /* 0x0000000b0a03723e */ /* 0x001fc600000010ff */
[----:B------:R0:W-:Y:S01]  /*859c0*/  STL [R1+0x24c], R0 ;  /* 0x00024c0001007387 */ /* 0x0001e20000100800 */
[----:B-1----:R-:W-:-:S03]  /*859d0*/  F2FP.BF16.PACK_AB R2, R14, R15 ;  /* 0x0000000f0e02723e */ /* 0x002fc600000010ff */
[----:B------:R-:W-:Y:S04]  /*859e0*/  STL [R1+0x248], R3 ;  /* 0x0002480301007387 */ /* 0x000fe80000100800 */
[----:B------:R-:W2:Y:S01]  /*859f0*/  LDL.LU R16, [R1+0xb64] ;  /* 0x000b640001107983 */ /* 0x000ea20000300800 */
[----:B0-----:R-:W-:-:S03]  /*85a00*/  F2FP.BF16.PACK_AB R0, R26, R27 ;  /* 0x0000001b1a00723e */ /* 0x001fc600000010ff */
[----:B------:R-:W-:Y:S04]  /*85a10*/  STL [R1+0x244], R2 ;  /* 0x0002440201007387 */ /* 0x000fe80000100800 */
[----:B------:R-:W2:Y:S04]  /*85a20*/  LDL.LU R17, [R1+0xb60] ;  /* 0x000b600001117983 */ /* 0x000ea80000300800 */
[----:B------:R-:W-:Y:S04]  /*85a30*/  STL [R1+0x240], R0 ;  /* 0x0002400001007387 */ /* 0x000fe80000100800 */
[----:B------:R-:W3:Y:S04]  /*85a40*/  LDL.LU R18, [R1+0xb74] ;  /* 0x000b740001127983 */ /* 0x000ee80000300800 */
[----:B------:R-:W3:Y:S04]  /*85a50*/  LDL.LU R19, [R1+0xb70] ;  /* 0x000b700001137983 */ /* 0x000ee80000300800 */
[----:B------:R-:W4:Y:S04]  /*85a60*/  LDL.LU R10, [R1+0xb84] ;  /* 0x000b8400010a7983 */ /* 0x000f280000300800 */
[----:B------:R-:W4:Y:S04]  /*85a70*/  LDL.LU R11, [R1+0xb80] ;  /* 0x000b8000010b7983 */ /* 0x000f280000300800 */
[----:B------:R-:W2:Y:S04]  /*85a80*/  LDL.LU R14, [R1+0xb94] ;  /* 0x000b9400010e7983 */ /* 0x000ea80000300800 */
[----:B------:R-:W2:Y:S04]  /*85a90*/  LDL.LU R15, [R1+0xb90] ;  /* 0x000b9000010f7983 */ /* 0x000ea80000300800 */
[----:B------:R-:W2:Y:S04]  /*85aa0*/  LDL.LU R25, [R1+0xbd8] ;  /* 0x000bd80001197983 */ /* 0x000ea80000300800 */
[----:B--2---:R0:W-:Y:S04]  /*85ab0*/  STL [R1+0x2818], R25 ;  /* 0x0028181901007387 */ /* 0x0041e80000100800 */
[----:B0-----:R-:W2:Y:S04]  /*85ac0*/  LDL.LU R25, [R1+0xbc8] ;  /* 0x000bc80001197983 */ /* 0x001ea80000300800 */
[----:B--2---:R0:W-:Y:S04]  /*85ad0*/  STL [R1+0x2820], R25 ;  /* 0x0028201901007387 */ /* 0x0041e80000100800 */
[----:B0-----:R-:W2:Y:S04]  /*85ae0*/  LDL.LU R25, [R1+0xbb8] ;  /* 0x000bb80001197983 */ /* 0x001ea80000300800 */
[----:B--2---:R0:W-:Y:S04]  /*85af0*/  STL [R1+0x2828], R25 ;  /* 0x0028281901007387 */ /* 0x0041e80000100800 */
[----:B0-----:R-:W2:Y:S04]  /*85b00*/  LDL.LU R25, [R1+0xba8] ;  /* 0x000ba80001197983 */ /* 0x001ea80000300800 */
[----:B------:R-:W2:Y:S04]  /*85b10*/  LDL.LU R24, [R1+0xba4] ;  /* 0x000ba40001187983 */ /* 0x000ea80000300800 */
[----:B--2---:R0:W-:Y:S04]  /*85b20*/  STL [R1+0x2814], R24 ;  /* 0x0028141801007387 */ /* 0x0041e80000100800 */
[----:B0-----:R-:W2:Y:S04]  /*85b30*/  LDL.LU R24, [R1+0xbdc] ;  /* 0x000bdc0001187983 */ /* 0x001ea80000300800 */
[----:B--2---:R0:W-:Y:S04]  /*85b40*/  STL [R1+0x281c], R24 ;  /* 0x00281c1801007387 */ /* 0x0041e80000100800 */
[----:B0-----:R-:W2:Y:S04]  /*85b50*/  LDL.LU R24, [R1+0xbcc] ;  /* 0x000bcc0001187983 */ /* 0x001ea80000300800 */
[----:B--2---:R0:W-:Y:S04]  /*85b60*/  STL [R1+0x2824], R24 ;  /* 0x0028241801007387 */ /* 0x0041e80000100800 */
[----:B0-----:R-:W2:Y:S01]  /*85b70*/  LDL.LU R24, [R1+0xbbc] ;  /* 0x000bbc0001187983 */ /* 0x001ea20000300800 */
[----:B------:R-:W-:-:S02]  /*85b80*/  F2FP.BF16.PACK_AB R5, R16, R17 ;  /* 0x000000111005723e */ /* 0x000fc400000010ff */
[----:B---3--:R-:W-:Y:S02]  /*85b90*/  F2FP.BF16.PACK_AB R3, R18, R19 ;  /* 0x000000131203723e */ /* 0x008fe400000010ff */
[----:B----4-:R-:W-:Y:S01]  /*85ba0*/  F2FP.BF16.PACK_AB R6, R10, R11 ;  /* 0x0000000b0a06723e */ /* 0x010fe200000010ff */
[----:B--2---:R0:W-:Y:S04]  /*85bb0*/  STL [R1+0x282c], R24 ;  /* 0x00282c1801007387 */ /* 0x0041e80000100800 */
        /* <DEDUP_REMOVED lines=13> */
[----:B------:R0:W-:Y:S04]  /*85c90*/  STL [R1+0x25c], R5 ;  /* 0x00025c0501007387 */ /* 0x0001e80000100800 */
[----:B------:R-:W3:Y:S04]  /*85ca0*/  LDL.LU R12, [R1+0xb4c] ;  /* 0x000b4c00010c7983 */ /* 0x000ee80000300800 */
[----:B------:R1:W-:Y:S04]  /*85cb0*/  STL [R1+0x258], R3 ;  /* 0x0002580301007387 */ /* 0x0003e80000100800 */
[----:B0-----:R-:W3:Y:S04]  /*85cc0*/  LDL.LU R5, [R1+0xa84] ;  /* 0x000a840001057983 */ /* 0x001ee80000300800 */
[----:B------:R0:W-:Y:S01]  /*85cd0*/  STL [R1+0x254], R6 ;  /* 0x0002540601007387 */ /* 0x0001e20000100800 */
[----:B-1----:R-:W-:-:S03]  /*85ce0*/  F2FP.BF16.PACK_AB R3, R14, R15 ;  /* 0x0000000f0e03723e */ /* 0x002fc600000010ff */
[----:B------:R-:W3:Y:S04]  /*85cf0*/  LDL.LU R9, [R1+0xa94] ;  /* 0x000a940001097983 */ /* 0x000ee80000300800 */
[----:B0-----:R-:W3:Y:S04]  /*85d00*/  LDL.LU R6, [R1+0xaf4] ;  /* 0x000af40001067983 */ /* 0x001ee80000300800 */
[----:B------:R0:W-:Y:S04]  /*85d10*/  STL [R1+0x250], R3 ;  /* 0x0002500301007387 */ /* 0x0001e80000100800 */
[----:B------:R-:W3:Y:S04]  /*85d20*/  LDL.LU R8, [R1+0xb44] ;  /* 0x000b440001087983 */ /* 0x000ee80000300800 */
[----:B0-----:R-:W3:Y:S04]  /*85d30*/  LDL.LU R3, [R1+0xc0c] ;  /* 0x000c0c0001037983 */ /* 0x001ee80000300800 */
        /* <DEDUP_REMOVED lines=23> */
[----:B----4-:R-:W-:-:S03]  /*85eb0*/  F2FP.BF16.PACK_AB R21, R22, R21 ;  /* 0x000000151615723e */ /* 0x010fc600000010ff */
[----:B------:R0:W-:Y:S01]  /*85ec0*/  STL [R1+0x260], R25 ;  /* 0x0002601901007387 */ /* 0x0001e20000100800 */
[----:B---3--:R-:W-:-:S03]  /*85ed0*/  F2FP.BF16.PACK_AB R29, R20, R29 ;  /* 0x0000001d141d723e */ /* 0x008fc600000010ff */
[----:B0-----:R-:W3:Y:S01]  /*85ee0*/  LDL.LU R25, [R1+0x2810] ;  /* 0x0028100001197983 */ /* 0x001ee20000300800 */
[----:B--2---:R-:W-:-:S03]  /*85ef0*/  F2FP.BF16.PACK_AB R23, R24, R23 ;  /* 0x000000171817723e */ /* 0x004fc600000010ff */
[----:B------:R-:W2:Y:S04]  /*85f00*/  LDL.LU R24, [R1+0x280c] ;  /* 0x00280c0001187983 */ /* 0x000ea80000300800 */
[----:B------:R0:W-:Y:S04]  /*85f10*/  STL [R1+0x27c], R23 ;  /* 0x00027c1701007387 */ /* 0x0001e80000100800 */
[----:B0-----:R-:W4:Y:S04]  /*85f20*/  LDL.LU R23, [R1+0x2808] ;  /* 0x0028080001177983 */ /* 0x001f280000300800 */
[----:B------:R-:W4:Y:S04]  /*85f30*/  LDL.LU R22, [R1+0x2804] ;  /* 0x0028040001167983 */ /* 0x000f280000300800 */
[----:B------:R0:W-:Y:S04]  /*85f40*/  STL [R1+0x278], R21 ;  /* 0x0002781501007387 */ /* 0x0001e80000100800 */
[----:B0-----:R-:W4:Y:S04]  /*85f50*/  LDL.LU R21, [R1+0x2800] ;  /* 0x0028000001157983 */ /* 0x001f280000300800 */
[----:B------:R-:W4:Y:S01]  /*85f60*/  LDL.LU R20, [R1+0x27fc] ;  /* 0x0027fc0001147983 */ /* 0x000f220000300800 */
[----:B------:R-:W-:-:S02]  /*85f70*/  F2FP.BF16.PACK_AB R27, R2, R27 ;  /* 0x0000001b021b723e */ /* 0x000fc400000010ff */
[----:B------:R-:W-:Y:S02]  /*85f80*/  F2FP.BF16.PACK_AB R13, R28, R13 ;  /* 0x0000000d1c0d723e */ /* 0x000fe400000010ff */
[----:B------:R-:W-:Y:S01]  /*85f90*/  F2FP.BF16.PACK_AB R26, R0, R26 ;  /* 0x0000001a001a723e */ /* 0x000fe200000010ff */
[----:B------:R-:W-:Y:S01]  /*85fa0*/  STL [R1+0x274], R29 ;  /* 0x0002741d01007387 */ /* 0x000fe20000100800 */
[----:B---3--:R-:W-:-:S03]  /*85fb0*/  F2FP.BF16.PACK_AB R25, R4, R25 ;  /* 0x000000190419723e */ /* 0x008fc600000010ff */
[----:B------:R-:W-:Y:S01]  /*85fc0*/  STL [R1+0x25ec], R27 ;  /* 0x0025ec1b01007387 */ /* 0x000fe20000100800 */
[----:B------:R-:W-:-:S03]  /*85fd0*/  F2FP.BF16.PACK_AB R19, R3, R19 ;  /* 0x000000130313723e */ /* 0x000fc600000010ff */
[----:B------:R0:W-:Y:S01]  /*85fe0*/  STL [R1+0x270], R13 ;  /* 0x0002700d01007387 */ /* 0x0001e20000100800 */
[----:B------:R-:W-:-:S03]  /*85ff0*/  F2FP.BF16.PACK_AB R18, R7, R18 ;  /* 0x000000120712723e */ /* 0x000fc600000010ff */
[----:B------:R-:W-:Y:S01]  /*86000*/  STL [R1+0x25f0], R26 ;  /* 0x0025f01a01007387 */ /* 0x000fe20000100800 */
[----:B------:R-:W-:-:S03]  /*86010*/  F2FP.BF16.PACK_AB R17, R16, R17 ;  /* 0x000000111011723e */ /* 0x000fc600000010ff */
[----:B------:R-:W-:Y:S01]  /*86020*/  STL [R1+0x25f4], R25 ;  /* 0x0025f41901007387 */ /* 0x000fe20000100800 */
[----:B------:R-:W-:Y:S02]  /*86030*/  F2FP.BF16.PACK_AB R16, R10, R11 ;  /* 0x0000000b0a10723e */ /* 0x000fe400000010ff */
[----:B------:R-:W-:Y:S02]  /*86040*/  F2FP.BF16.PACK_AB R15, R14, R15 ;  /* 0x0000000f0e0f723e */ /* 0x000fe400000010ff */
[----:B--2---:R-:W-:-:S05]  /*86050*/  F2FP.BF16.PACK_AB R24, R12, R24 ;  /* 0x000000180c18723e */ /* 0x004fca00000010ff */
[----:B------:R-:W-:Y:S01]  /*86060*/  STL [R1+0x25f8], R24 ;  /* 0x0025f81801007387 */ /* 0x000fe20000100800 */
[----:B----4-:R-:W-:Y:S02]  /*86070*/  F2FP.BF16.PACK_AB R23, R5, R23 ;  /* 0x000000170517723e */ /* 0x010fe400000010ff */
[----:B------:R-:W-:-:S03]  /*86080*/  F2FP.BF16.PACK_AB R22, R9, R22 ;  /* 0x000000160916723e */ /* 0x000fc600000010ff */
[----:B------:R-:W-:Y:S04]  /*86090*/  STL [R1+0x25fc], R23 ;  /* 0x0025fc1701007387 */ /* 0x000fe80000100800 */
[----:B------:R-:W-:Y:S01]  /*860a0*/  STL [R1+0x2600], R22 ;  /* 0x0026001601007387 */ /* 0x000fe20000100800 */
[----:B------:R-:W-:Y:S02]  /*860b0*/  F2FP.BF16.PACK_AB R21, R6, R21 ;  /* 0x000000150615723e */ /* 0x000fe400000010ff */
[----:B------:R-:W-:-:S03]  /*860c0*/  F2FP.BF16.PACK_AB R20, R8, R20 ;  /* 0x000000140814723e */ /* 0x000fc600000010ff */
[----:B------:R-:W-:Y:S04]  /*860d0*/  STL [R1+0x2604], R21 ;  /* 0x0026041501007387 */ /* 0x000fe80000100800 */
[----:B------:R-:W-:Y:S04]  /*860e0*/  STL [R1+0x2608], R20 ;  /* 0x0026081401007387 */ /* 0x000fe80000100800 */
[----:B------:R-:W-:Y:S04]  /*860f0*/  STL [R1+0x260c], R19 ;  /* 0x00260c1301007387 */ /* 0x000fe80000100800 */
[----:B------:R-:W-:Y:S04]  /*86100*/  STL [R1+0x2610], R18 ;  /* 0x0026101201007387 */ /* 0x000fe80000100800 */
[----:B------:R-:W-:Y:S04]  /*86110*/  STL [R1+0x2614], R17 ;  /* 0x0026141101007387 */ /* 0x000fe80000100800 */
[----:B------:R-:W-:Y:S04]  /*86120*/  STL [R1+0x2618], R16 ;  /* 0x0026181001007387 */ /* 0x000fe80000100800 */
[----:B0-----:R-:W2:Y:S04]  /*86130*/  LDL.LU R13, [R1+0xbe4] ;  /* 0x000be400010d7983 */ /* 0x001ea80000300800 */
[----:B------:R-:W2:Y:S04]  /*86140*/  LDL.LU R14, [R1+0xbe0] ;  /* 0x000be000010e7983 */ /* 0x000ea80000300800 */
[----:B------:R-:W3:Y:S04]  /*86150*/  LDL.LU R12, [R1+0xc10] ;  /* 0x000c1000010c7983 */ /* 0x000ee80000300800 */
[----:B---3--:R0:W-:Y:S04]  /*86160*/  STL [R1+0x27f4], R12 ;  /* 0x0027f40c01007387 */ /* 0x0081e80000100800 */
[----:B0-----:R-:W3:Y:S04]  /*86170*/  LDL.LU R12, [R1+0xbf4] ;  /* 0x000bf400010c7983 */ /* 0x001ee80000300800 */
[----:B------:R-:W4:Y:S04]  /*86180*/  LDL.LU R11, [R1+0xc38] ;  /* 0x000c3800010b7983 */ /* 0x000f280000300800 */
[----:B----4-:R0:W-:Y:S04]  /*86190*/  STL [R1+0x27f0], R11 ;  /* 0x0027f00b01007387 */ /* 0x0101e80000100800 */
[----:B0-----:R-:W4:Y:S04]  /*861a0*/  LDL.LU R11, [R1+0xc14] ;  /* 0x000c1400010b7983 */ /* 0x001f280000300800 */
[----:B------:R-:W2:Y:S04]  /*861b0*/  LDL.LU R10, [R1+0xc48] ;  /* 0x000c4800010a7983 */ /* 0x000ea80000300800 */
[----:B--2---:R0:W-:Y:S04]  /*861c0*/  STL [R1+0x27ec], R10 ;  /* 0x0027ec0a01007387 */ /* 0x0041e80000100800 */
[----:B0-----:R-:W2:Y:S04]  /*861d0*/  LDL.LU R10, [R1+0xc3c] ;  /* 0x000c3c00010a7983 */ /* 0x001ea80000300800 */
[----:B------:R-:W2:Y:S01]  /*861e0*/  LDL.LU R9, [R1+0xc28] ;  /* 0x000c280001097983 */ /* 0x000ea20000300800 */
[----:B------:R-:W-:-:S03]  /*861f0*/  F2FP.BF16.PACK_AB R14, R13, R14 ;  /* 0x0000000e0d0e723e */ /* 0x000fc600000010ff */
[----:B--2---:R0:W-:Y:S04]  /*86200*/  STL [R1+0x27e8], R9 ;  /* 0x0027e80901007387 */ /* 0x0041e80000100800 */
[----:B0-----:R-:W2:Y:S04]  /*86210*/  LDL.LU R9, [R1+0xc4c] ;  /* 0x000c4c0001097983 */ /* 0x001ea80000300800 */
        /* <DEDUP_REMOVED lines=24> */
[----:B------:R-:W3:Y:S04]  /*863a0*/  LDL.LU R13, [R1+0x27f8] ;  /* 0x0027f800010d7983 */ /* 0x000ee80000300800 */
[----:B------:R0:W-:Y:S04]  /*863b0*/  STL [R1+0x2620], R14 ;  /* 0x0026200e01007387 */ /* 0x0001e80000100800 */
[----:B0-----:R-:W2:Y:S01]  /*863c0*/  LDL.LU R14, [R1+0xc44] ;  /* 0x000c4400010e7983 */ /* 0x001ea20000300800 */
[----:B---3--:R-:W-:-:S03]  /*863d0*/  F2FP.BF16.PACK_AB R13, R12, R13 ;  /* 0x0000000d0c0d723e */ /* 0x008fc600000010ff */
[----:B------:R-:W4:Y:S04]  /*863e0*/  LDL.LU R12, [R1+0x27f4] ;  /* 0x0027f400010c7983 */ /* 0x000f280000300800 */
[----:B------:R0:W-:Y:S04]  /*863f0*/  STL [R1+0x2624], R13 ;  /* 0x0026240d01007387 */ /* 0x0001e80000100800 */
[----:B0-----:R-:W3:Y:S01]  /*86400*/  LDL.LU R13, [R1+0xc34] ;  /* 0x000c3400010d7983 */ /* 0x001ee20000300800 */
[----:B----4-:R-:W-:-:S03]  /*86410*/  F2FP.BF16.PACK_AB R12, R11, R12 ;  /* 0x0000000c0b0c723e */ /* 0x010fc600000010ff */
[----:B------:R-:W4:Y:S04]  /*86420*/  LDL.LU R11, [R1+0x27f0] ;  /* 0x0027f000010b7983 */ /* 0x000f280000300800 */
[----:B------:R0:W-:Y:S04]  /*86430*/  STL [R1+0x2628], R12 ;  /* 0x0026280c01007387 */ /* 0x0001e80000100800 */
[----:B0-----:R-:W2:Y:S01]  /*86440*/  LDL.LU R12, [R1+0xc5c] ;  /* 0x000c5c00010c7983 */ /* 0x001ea20000300800 */
[----:B----4-:R-:W-:-:S03]  /*86450*/  F2FP.BF16.PACK_AB R11, R10, R11 ;  /* 0x0000000b0a0b723e */ /* 0x010fc600000010ff */
[----:B------:R-:W2:Y:S04]  /*86460*/  LDL.LU R10, [R1+0x27ec] ;  /* 0x0027ec00010a7983 */ /* 0x000ea80000300800 */
[----:B------:R0:W-:Y:S04]  /*86470*/  STL [R1+0x262c], R11 ;  /* 0x00262c0b01007387 */ /* 0x0001e80000100800 */
[----:B0-----:R-:W4:Y:S01]  /*86480*/  LDL.LU R11, [R1+0xc2c] ;  /* 0x000c2c00010b7983 */ /* 0x001f220000300800 */
[----:B--2---:R-:W-:-:S03]  /*86490*/  F2FP.BF16.PACK_AB R10, R9, R10 ;  /* 0x0000000a090a723e */ /* 0x004fc600000010ff */
[----:B------:R-:W4:Y:S01]  /*864a0*/  LDL.LU R9, [R1+0x27e8] ;  /* 0x0027e80001097983 */ /* 0x000f220000300800 */
[----:B------:R-:W-:Y:S02]  /*864b0*/  F2FP.BF16.PACK_AB R8, R12, R8 ;  /* 0x000000080c08723e */ /* 0x000fe400000010ff */
[----:B---3--:R-:W-:Y:S01]  /*864c0*/  F2FP.BF16.PACK_AB R7, R13, R7 ;  /* 0x000000070d07723e */ /* 0x008fe200000010ff */
[----:B------:R-:W-:Y:S01]  /*864d0*/  STL [R1+0x2630], R10 ;  /* 0x0026300a01007387 */ /* 0x000fe20000100800 */
[----:B------:R-:W-:Y:S02]  /*864e0*/  F2FP.BF16.PACK_AB R6, R14, R6 ;  /* 0x000000060e06723e */ /* 0x000fe400000010ff */
[----:B------:R-:W-:Y:S02]  /*864f0*/  F2FP.BF16.PACK_AB R5, R15, R5 ;  /* 0x000000050f05723e */ /* 0x000fe400000010ff */
[----:B------:R-:W-:Y:S02]  /*86500*/  F2FP.BF16.PACK_AB R4, R16, R4 ;  /* 0x000000041004723e */ /* 0x000fe400000010ff */
[----:B----4-:R-:W-:-:S05]  /*86510*/  F2FP.BF16.PACK_AB R9, R11, R9 ;  /* 0x000000090b09723e */ /* 0x010fca00000010ff */
[----:B------:R-:W-:Y:S04]  /*86520*/  STL [R1+0x2634], R9 ;  /* 0x0026340901007387 */ /* 0x000fe80000100800 */
[----:B------:R-:W-:Y:S04]  /*86530*/  STL [R1+0x2638], R8 ;  /* 0x0026380801007387 */ /* 0x000fe80000100800 */
[----:B------:R-:W-:Y:S04]  /*86540*/  STL [R1+0x263c], R7 ;  /* 0x00263c0701007387 */ /* 0x000fe80000100800 */
[----:B------:R0:W-:Y:S04]  /*86550*/  STL [R1+0x2640], R6 ;  /* 0x0026400601007387 */ /* 0x0001e80000100800 */
[----:B------:R1:W-:Y:S04]  /*86560*/  STL [R1+0x2644], R5 ;  /* 0x0026440501007387 */ /* 0x0003e80000100800 */
[----:B------:R2:W-:Y:S01]  /*86570*/  STL [R1+0x2648], R4 ;  /* 0x0026480401007387 */ /* 0x0005e20000100800 */
[----:B0-----:R-:W-:-:S02]  /*86580*/  F2FP.BF16.PACK_AB R6, R17, R18 ;  /* 0x000000121106723e */ /* 0x001fc400000010ff */
[----:B-1----:R-:W-:-:S03]  /*86590*/  F2FP.BF16.PACK_AB R5, R19, R20 ;  /* 0x000000141305723e */ /* 0x002fc600000010ff */
[----:B------:R0:W-:Y:S01]  /*865a0*/  STL [R1+0xc], R6 ;  /* 0x00000c0601007387 */ /* 0x0001e20000100800 */
[----:B--2---:R-:W-:-:S03]  /*865b0*/  F2FP.BF16.PACK_AB R4, R21, R22 ;  /* 0x000000161504723e */ /* 0x004fc600000010ff */
[----:B------:R1:W-:Y:S04]  /*865c0*/  STL [R1+0x8], R5 ;  /* 0x0000080501007387 */ /* 0x0003e80000100800 */
[----:B------:R2:W-:Y:S01]  /*865d0*/  STL [R1+0x4], R4 ;  /* 0x0000040401007387 */ /* 0x0005e20000100800 */
[----:B0-----:R-:W-:Y:S02]  /*865e0*/  F2FP.BF16.PACK_AB R6, R23, R24 ;  /* 0x000000181706723e */ /* 0x001fe400000010ff */
[----:B-1----:R-:W-:-:S03]  /*865f0*/  F2FP.BF16.PACK_AB R5, R25, R26 ;  /* 0x0000001a1905723e */ /* 0x002fc600000010ff */
[----:B------:R-:W-:Y:S01]  /*86600*/  STL [R1], R6 ;  /* 0x0000000601007387 */ /* 0x000fe20000100800 */
[----:B--2---:R-:W-:-:S03]  /*86610*/  F2FP.BF16.PACK_AB R4, R27, R29 ;  /* 0x0000001d1b04723e */ /* 0x004fc600000010ff */
[----:B------:R-:W-:Y:S04]  /*86620*/  STL [R1+0x1c], R5 ;  /* 0x00001c0501007387 */ /* 0x000fe80000100800 */
[----:B------:R0:W-:Y:S04]  /*86630*/  STL [R1+0x18], R4 ;  /* 0x0000180401007387 */ /* 0x0001e80000100800 */
[----:B0-----:R-:W2:Y:S01]  /*86640*/  LDL.LU R4, [R1+0xd68] ;  /* 0x000d680001047983 */ /* 0x001ea20000300800 */
[----:B------:R-:W-:Y:S02]  /*86650*/  F2FP.BF16.PACK_AB R2, R28, R2 ;  /* 0x000000021c02723e */ /* 0x000fe400000010ff */
[----:B------:R-:W-:-:S03]  /*86660*/  F2FP.BF16.PACK_AB R0, R0, R3 ;  /* 0x000000030000723e */ /* 0x000fc600000010ff */
        /* <DEDUP_REMOVED lines=170> */
[----:B------:R3:W-:Y:S02]  /*87110*/  STL [R1+0x68], R4 ;  /* 0x0000680401007387 */ /* 0x0007e40000100800 */
[----:B---3--:R-:W-:Y:S02]  /*87120*/  F2FP.BF16.PACK_AB R4, R9, R10 ;  /* 0x0000000a0904723e */ /* 0x008fe400000010ff */
[----:B--2---:R-:W-:Y:S02]  /*87130*/  F2FP.BF16.PACK_AB R6, R5, R6 ;  /* 0x000000060506723e */ /* 0x004fe400000010ff */
        /* <DEDUP_REMOVED lines=18> */
[----:B------:R-:W-:Y:S01]  /*87260*/  STL [R1+0x80], R6 ;  /* 0x0000800601007387 */ /* 0x000fe20000100800 */
        /* <DEDUP_REMOVED lines=237> */
[----:B0-----:R-:W2:Y:S01]  /*88140*/  LDL.LU R4, [R1+0xea8] ;  /* 0x000ea80001047983 */ /* 0x001ea20000300800 */
[----:B------:R-:W3:Y:S03]  /*88150*/  LDL.LU R5, [R1+0xf3c] ;  /* 0x000f3c0001057983 */ /* 0x000ee60000300800 */
        /* <DEDUP_REMOVED lines=33> */
[----:B0-----:R-:W2:Y:S01]  /*88370*/  LDL.LU R5, [R1+0xeac] ;  /* 0x000eac0001057983 */ /* 0x001ea20000300800 */
[----:B------:R-:W3:Y:S02]  /*88380*/  LDL.LU R6, [R1+0xf38] ;  /* 0x000f380001067983 */ /* 0x000ee40000300800 */
[----:B------:R-:W4:Y:S02]  /*88390*/  LDL.LU R7, [R1+0xf4c] ;  /* 0x000f4c0001077983 */ /* 0x000f240000300800 */
        /* <DEDUP_REMOVED lines=25> */
[----:B--2---:R-:W-:-:S02]  /*88530*/  F2FP.BF16.PACK_AB R4, R5, R4 ;  /* 0x000000040504723e */ /* 0x004fc400000010ff */
[----:B------:R-:W2:Y:S03]  /*88540*/  LDL.LU R5, [R1+0x26cc] ;  /* 0x0026cc0001057983 */ /* 0x000ea60000300800 */
[----:B------:R0:W-:Y:S02]  /*88550*/  STL [R1+0x12c], R4 ;  /* 0x00012c0401007387 */ /* 0x0001e40000100800 */
[----:B0-----:R-:W2:Y:S02]  /*88560*/  LDL.LU R4, [R1+0x26c8] ;  /* 0x0026c80001047983 */ /* 0x001ea40000300800 */
[----:B--2---:R-:W-:Y:S02]  /*88570*/  F2FP.BF16.PACK_AB R4, R5, R4 ;  /* 0x000000040504723e */ /* 0x004fe400000010ff */
[----:B------:R-:W2:Y:S03]  /*88580*/  LDL.LU R5, [R1+0x26c4] ;  /* 0x0026c40001057983 */ /* 0x000ea60000300800 */
[----:B------:R0:W-:Y:S02]  /*88590*/  STL [R1+0x128], R4 ;  /* 0x0001280401007387 */ /* 0x0001e40000100800 */
[----:B0-----:R-:W2:Y:S02]  /*885a0*/  LDL.LU R4, [R1+0x26c0] ;  /* 0x0026c00001047983 */ /* 0x001ea40000300800 */
        /* <DEDUP_REMOVED lines=58> */
[----:B------:R0:W-:Y:S01]  /*88950*/  STL [R1+0x16c], R4 ;  /* 0x00016c0401007387 */ /* 0x0001e20000100800 */
[----:B----4-:R-:W-:Y:S02]  /*88960*/  F2FP.BF16.PACK_AB R8, R7, R8 ;  /* 0x000000080708723e */ /* 0x010fe400000010ff */
[----:B---3--:R-:W-:Y:S02]  /*88970*/  F2FP.BF16.PACK_AB R10, R9, R10 ;  /* 0x0000000a090a723e */ /* 0x008fe400000010ff */
[----:B------:R-:W-:Y:S01]  /*88980*/  F2FP.BF16.PACK_AB R12, R11, R12 ;  /* 0x0000000c0b0c723e */ /* 0x000fe200000010ff */
[----:B0-----:R0:W5:Y:S01]  /*88990*/  LDL.LU R4, [R1+0x2648] ;  /* 0x0026480001047983 */ /* 0x0011620000300800 */
[----:B------:R-:W-:-:S02]  /*889a0*/  F2FP.BF16.PACK_AB R14, R13, R14 ;  /* 0x0000000e0d0e723e */ /* 0x000fc400000010ff */
[----:B------:R-:W-:Y:S02]  /*889b0*/  F2FP.BF16.PACK_AB R16, R15, R16 ;  /* 0x000000100f10723e */ /* 0x000fe400000010ff */
[----:B------:R-:W-:Y:S02]  /*889c0*/  F2FP.BF16.PACK_AB R18, R17, R18 ;  /* 0x000000121112723e */ /* 0x000fe400000010ff */
[----:B------:R-:W-:Y:S02]  /*889d0*/  F2FP.BF16.PACK_AB R20, R19, R20 ;  /* 0x000000141314723e */ /* 0x000fe400000010ff */
[----:B------:R-:W-:Y:S02]  /*889e0*/  F2FP.BF16.PACK_AB R22, R21, R22 ;  /* 0x000000161516723e */ /* 0x000fe400000010ff */
[----:B------:R-:W-:Y:S02]  /*889f0*/  F2FP.BF16.PACK_AB R24, R23, R24 ;  /* 0x000000181718723e */ /* 0x000fe400000010ff */
[----:B------:R-:W-:-:S02]  /*88a00*/  F2FP.BF16.PACK_AB R26, R25, R26 ;  /* 0x0000001a191a723e */ /* 0x000fc400000010ff */
[----:B------:R-:W-:Y:S02]  /*88a10*/  F2FP.BF16.PACK_AB R28, R27, R28 ;  /* 0x0000001c1b1c723e */ /* 0x000fe400000010ff */
[----:B------:R-:W-:Y:S02]  /*88a20*/  F2FP.BF16.PACK_AB R2, R29, R2 ;  /* 0x000000021d02723e */ /* 0x000fe400000010ff */
[----:B--2---:R-:W-:Y:S02]  /*88a30*/  F2FP.BF16.PACK_AB R6, R5, R6 ;  /* 0x000000060506723e */ /* 0x004fe400000010ff */
[----:B------:R0:W5:Y:S03]  /*88a40*/  LDL.LU R5, [R1+0x2644] ;  /* 0x0026440001057983 */ /* 0x0001660000300800 */
[----:B------:R1:W-:Y:S02]  /*88a50*/  STL [R1+0x168], R6 ;  /* 0x0001680601007387 */ /* 0x0003e40000100800 */
[----:B-1----:R0:W5:Y:S01]  /*88a60*/  LDL.LU R6, [R1+0x2640] ;  /* 0x0026400001067983 */ /* 0x0021620000300800 */
[----:B------:R0:W5:Y:S02]  /*88a70*/  LDL.LU R7, [R1+0x263c] ;  /* 0x00263c0001077983 */ /* 0x0001640000300800 */
        /* <DEDUP_REMOVED lines=31> */
[----:B-1----:R-:W2:Y:S01]  /*88c70*/  LDL.LU R28, [R1+0x25e8] ;  /* 0x0025e800011c7983 */ /* 0x002ea20000300800 */
[----:B------:R-:W2:Y:S02]  /*88c80*/  LDL.LU R29, [R1+0x25e4] ;  /* 0x0025e400011d7983 */ /* 0x000ea40000300800 */
[----:B------:R1:W-:Y:S02]  /*88c90*/  STL [R1+0x198], R2 ;  /* 0x0001980201007387 */ /* 0x0003e40000100800 */
[----:B-1----:R-:W-:-:S02]  /*88ca0*/  F2FP.BF16.PACK_AB R2, R0, R3 ;  /* 0x000000030002723e */ /* 0x002fc400000010ff */
[----:B--2---:R-:W-:-:S05]  /*88cb0*/  F2FP.BF16.PACK_AB R0, R29, R28 ;  /* 0x0000001c1d00723e */ /* 0x004fca00000010ff */
[----:B------:R0:W-:Y:S01]  /*88cc0*/  STL [R1+0x190], R0 ;  /* 0x0001900001007387 */ /* 0x0001e20000100800 */
[----:B------:R0:W-:Y:S02]  /*88cd0*/  STL [R1+0x194], R2 ;  /* 0x0001940201007387 */ /* 0x0001e40000100800 */
.L_x_0:
[----:B0-----:R-:W2:Y:S04]  /*88ce0*/  LDL.LU R2, [R1+0x18c] ;  /* 0x00018c0001027983 */ /* 0x001ea80000300800 */
[----:B------:R-:W3:Y:S04]  /*88cf0*/  LDL.LU R28, [R1+0x194] ;  /* 0x00019400011c7983 */ /* 0x000ee80000300800 */
[----:B------:R-:W4:Y:S04]  /*88d00*/  LDL.LU R3, [R1+0x198] ;  /* 0x0001980001037983 */ /* 0x000f280000300800 */
[----:B------:R-:W3:Y:S04]  /*88d10*/  LDL.LU R0, [R1+0x19c] ;  /* 0x00019c0001007983 */ /* 0x000ee80000300800 */
[----:B-----5:R0:W-:Y:S04]  /*88d20*/  STL.64 [R1+0x2848], R6 ;  /* 0x0028480601007387 */ /* 0x0201e80000100a00 */
[----:B0-----:R-:W3:Y:S04]  /*88d30*/  LDL.LU R7, [R1+0x23f8] ;  /* 0x0023f80001077983 */ /* 0x001ee80000300800 */
[----:B------:R-:W-:Y:S04]  /*88d40*/  STL.64 [R1+0x2840], R4 ;  /* 0x0028400401007387 */ /* 0x000fe80000100a00 */
[----:B------:R-:W-:Y:S04]  /*88d50*/  STL.64 [R1+0x2838], R10 ;  /* 0x0028380a01007387 */ /* 0x000fe80000100a00 */
[----:B------:R0:W-:Y:S04]  /*88d60*/  STL.64 [R1+0x2830], R8 ;  /* 0x0028300801007387 */ /* 0x0001e80000100a00 */
[----:B0-----:R-:W3:Y:S04]  /*88d70*/  LDL.LU R8, [R1+0x160] ;  /* 0x0001600001087983 */ /* 0x001ee80000300800 */
[----:B------:R-:W3:Y:S04]  /*88d80*/  LDL.LU R9, [R1+0x164] ;  /* 0x0001640001097983 */ /* 0x000ee80000300800 */
[----:B------:R-:W3:Y:S04]  /*88d90*/  LDL.LU R10, [R1+0x168] ;  /* 0x00016800010a7983 */ /* 0x000ee80000300800 */
[----:B------:R-:W3:Y:S04]  /*88da0*/  LDL.LU R11, [R1+0x16c] ;  /* 0x00016c00010b7983 */ /* 0x000ee80000300800 */
[----:B------:R-:W-:Y:S04]  /*88db0*/  STL.64 [R1+0x2828], R14 ;  /* 0x0028280e01007387 */ /* 0x000fe80000100a00 */
[----:B------:R0:W-:Y:S04]  /*88dc0*/  STL.64 [R1+0x2820], R12 ;  /* 0x0028200c01007387 */ /* 0x0001e80000100a00 */
[----:B0-----:R-:W3:Y:S04]  /*88dd0*/  LDL.LU R12, [R1+0x170] ;  /* 0x00017000010c7983 */ /* 0x001ee80000300800 */
[----:B------:R-:W3:Y:S04]  /*88de0*/  LDL.LU R13, [R1+0x174] ;  /* 0x00017400010d7983 */ /* 0x000ee80000300800 */
[----:B------:R-:W3:Y:S04]  /*88df0*/  LDL.LU R14, [R1+0x178] ;  /* 0x00017800010e7983 */ /* 0x000ee80000300800 */
[----:B------:R-:W3:Y:S04]  /*88e00*/  LDL.LU R15, [R1+0x17c] ;  /* 0x00017c00010f7983 */ /* 0x000ee80000300800 */
[----:B------:R-:W3:Y:S04]  /*88e10*/  LDL.LU R6, [R1+0x23f4] ;  /* 0x0023f40001067983 */ /* 0x000ee80000300800 */
[----:B------:R-:W3:Y:S04]  /*88e20*/  LDL.LU R5, [R1+0x23f0] ;  /* 0x0023f00001057983 */ /* 0x000ee80000300800 */
[----:B------:R-:W3:Y:S04]  /*88e30*/  LDL.LU R4, [R1+0x23ec] ;  /* 0x0023ec0001047983 */ /* 0x000ee80000300800 */
[----:B------:R-:W-:Y:S04]  /*88e40*/  STL.64 [R1+0x2818], R18 ;  /* 0x0028181201007387 */ /* 0x000fe80000100a00 */
[----:B------:R0:W-:Y:S04]  /*88e50*/  STL.64 [R1+0x2810], R16 ;  /* 0x0028101001007387 */ /* 0x0001e80000100a00 */
[----:B0-----:R-:W3:Y:S04]  /*88e60*/  LDL.LU R16, [R1+0x180] ;  /* 0x0001800001107983 */ /* 0x001ee80000300800 */
[----:B------:R-:W3:Y:S04]  /*88e70*/  LDL.LU R17, [R1+0x184] ;  /* 0x0001840001117983 */ /* 0x000ee80000300800 */
[----:B------:R-:W3:Y:S01]  /*88e80*/  LDL.LU R18, [R1+0x188] ;  /* 0x0001880001127983 */ /* 0x000ee20000300800 */
[----:B--2---:R-:W-:-:S03]  /*88e90*/  IMAD.MOV.U32 R19, RZ, RZ, R2 ;  /* 0x000000ffff137224 */ /* 0x004fc600078e0002 */
[----:B------:R-:W2:Y:S04]  /*88ea0*/  LDL.LU R2, [R1+0x23e8] ;  /* 0x0023e80001027983 */ /* 0x000ea80000300800 */
[----:B------:R4:W-:Y:S04]  /*88eb0*/  STL.64 [R1+0x2808], R22 ;  /* 0x0028081601007387 */ /* 0x0009e80000100a00 */
[----:B------:R0:W-:Y:S01]  /*88ec0*/  STL.64 [R1+0x2800], R20 ;  /* 0x0028001401007387 */ /* 0x0001e20000100a00 */
[----:B----4-:R-:W-:-:S03]  /*88ed0*/  IMAD.MOV.U32 R22, RZ, RZ, R3 ;  /* 0x000000ffff167224 */ /* 0x010fc600078e0003 */
[----:B------:R-:W1:Y:S01]  /*88ee0*/  S2R R3, SR_TID.X ;  /* 0x0000000000037919 */ /* 0x000e620000002100 */
[----:B---3--:R-:W-:-:S03]  /*88ef0*/  IMAD.MOV.U32 R23, RZ, RZ, R0 ;  /* 0x000000ffff177224 */ /* 0x008fc600078e0000 */
[----:B------:R-:W3:Y:S01]  /*88f00*/  S2R R0, SR_TID.X ;  /* 0x0000000000007919 */ /* 0x000ee20000002100 */
[----:B0-----:R-:W-:-:S03]  /*88f10*/  IMAD.MOV.U32 R21, RZ, RZ, R28 ;  /* 0x000000ffff157224 */ /* 0x001fc600078e001c */
[----:B------:R-:W4:Y:S01]  /*88f20*/  LDL.LU R20, [R1+0x190] ;  /* 0x0001900001147983 */ /* 0x000f220000300800 */
[----:B------:R-:W-:-:S03]  /*88f30*/  ISETP.GE.AND P0, PT, R7, c[0x0][0x17c], PT ;  /* 0x00005f0007007a0c */ /* 0x000fc60003f06270 */
[----:B------:R-:W-:Y:S04]  /*88f40*/  STL.64 [R1+0x27f8], R26 ;  /* 0x0027f81a01007387 */ /* 0x000fe80000100a00 */
[----:B------:R-:W-:Y:S04]  /*88f50*/  STL.64 [R1+0x27f0], R24 ;  /* 0x0027f01801007387 */ /* 0x000fe80000100a00 */
[----:B------:R-:W-:Y:S01]  /*88f60*/  STL [R1+0x26b0], R29 ;  /* 0x0026b01d01007387 */ /* 0x000fe20000100800 */
[----:B-1----:R-:W-:Y:S01]  /*88f70*/  IMAD.SHL.U32 R28, R3, 0x400, RZ ;  /* 0x00000400031c7824 */ /* 0x002fe200078e00ff */
[----:B---3--:R-:W-:-:S04]  /*88f80*/  LOP3.LUT R0, R0, 0x7f, RZ, 0xc0, !PT ;  /* 0x0000007f00007812 */ /* 0x008fc800078ec0ff */
[----:B------:R-:W-:-:S05]  /*88f90*/  LOP3.LUT R28, R28, 0x1800, RZ, 0xc0, !PT ;  /* 0x000018001c1c7812 */ /* 0x000fca00078ec0ff */
[----:B------:R-:W-:Y:S02]  /*88fa0*/  IMAD R28, R0, 0x10, R28 ;  /* 0x00000010001c7824 */ /* 0x000fe400078e021c */
[----:B------:R-:W-:Y:S01]  /*88fb0*/  IMAD.SHL.U32 R0, R3, 0x20, RZ ;  /* 0x0000002003007824 */ /* 0x000fe200078e00ff */
[----:B------:R-:W-:Y:S01]  /*88fc0*/  BAR.SYNC.DEFER_BLOCKING 0x0 ;  /* 0x0000000000007b1d */ /* 0x000fe20000010000 */
[----:B------:R-:W-:Y:S02]  /*88fd0*/  ISETP.GE.AND P4, PT, R6, c[0x0][0x17c], PT ;  /* 0x00005f0006007a0c */ /* 0x000fe40003f86270 */
[----:B------:R-:W-:Y:S02]  /*88fe0*/  ISETP.GE.AND P3, PT, R5, c[0x0][0x17c], PT ;  /* 0x00005f0005007a0c */ /* 0x000fe40003f66270 */
[----:B------:R-:W-:Y:S02]  /*88ff0*/  ISETP.GE.AND P2, PT, R4, c[0x0][0x17c], PT ;  /* 0x00005f0004007a0c */ /* 0x000fe40003f46270 */
[----:B--2---:R-:W-:Y:S01]  /*89000*/  ISETP.GE.AND P1, PT, R2, c[0x0][0x17c], PT ;  /* 0x00005f0002007a0c */ /* 0x004fe20003f26270 */
[----:B------:R-:W-:-:S05]  /*89010*/  IMAD.SHL.U32 R2, R3, 0x100, RZ ;  /* 0x0000010003027824 */ /* 0x000fca00078e00ff */
[----:B------:R-:W-:-:S04]  /*89020*/  LOP3.LUT R2, R2, 0x1800, RZ, 0xc0, !PT ;  /* 0x0000180002027812 */ /* 0x000fc800078ec0ff */
[----:B------:R-:W-:Y:S01]  /*89030*/  LOP3.LUT R2, R2, 0x60, R0, 0xf8, !PT ;  /* 0x0000006002027812 */ /* 0x000fe200078ef800 */
[C---:B------:R-:W-:Y:S02]  /*89040*/  IMAD.SHL.U32 R0, R3.reuse, 0x8, RZ ;  /* 0x0000000803007824 */ /* 0x040fe400078e00ff */
[----:B------:R-:W-:-:S03]  /*89050*/  IMAD.SHL.U32 R3, R3, 0x4, RZ ;  /* 0x0000000403037824 */ /* 0x000fc600078e00ff */
[----:B------:R-:W-:-:S04]  /*89060*/  LOP3.LUT R0, R0, 0x300, RZ, 0xc0, !PT ;  /* 0x0000030000007812 */ /* 0x000fc800078ec0ff */
[----:B------:R-:W-:-:S04]  /*89070*/  LOP3.LUT R0, R0, 0x70, R3, 0xf8, !PT ;  /* 0x0000007000007812 */ /* 0x000fc800078ef803 */
[----:B------:R-:W-:-:S05]  /*89080*/  LOP3.LUT R0, R2, R0, RZ, 0x3c, !PT ;  /* 0x0000000002007212 */ /* 0x000fca00078e3cff */
[----:B------:R0:W-:Y:S04]  /*89090*/  STS.128 [R0+0x400], R12 ;  /* 0x0004000c00007388 */ /* 0x0001e80000000c00 */
[----:B----4-:R-:W-:Y:S04]  /*890a0*/  STS.128 [R0], R20 ;  /* 0x0000001400007388 */ /* 0x010fe80000000c00 */
[----:B------:R1:W-:Y:S04]  /*890b0*/  STS.128 [R0+0x80], R16 ;  /* 0x0000801000007388 */ /* 0x0003e80000000c00 */
[----:B------:R-:W-:Y:S04]  /*890c0*/  STS.128 [R0+0x480], R8 ;  /* 0x0004800800007388 */ /* 0x000fe80000000c00 */
[----:B0-----:R-:W2:Y:S04]  /*890d0*/  LDL.LU R12, [R1+0xe0] ;  /* 0x0000e000010c7983 */ /* 0x001ea80000300800 */
[----:B------:R-:W2:Y:S04]  /*890e0*/  LDL.LU R13, [R1+0xe4] ;  /* 0x0000e400010d7983 */ /* 0x000ea80000300800 */
[----:B------:R-:W3:Y:S04]  /*890f0*/  LDL.LU R14, [R1+0xe8] ;  /* 0x0000e800010e7983 */ /* 0x000ee80000300800 */
[----:B------:R-:W3:Y:S01]  /*89100*/  LDL.LU R15, [R1+0xec] ;  /* 0x0000ec00010f7983 */ /* 0x000ee20000300800 */
[----:B-1----:R-:W-:-:S02]  /*89110*/  LOP3.LUT R16, R28, 0x20, RZ, 0x3c, !PT ;  /* 0x000000201c107812 */ /* 0x002fc400078e3cff */
[C---:B------:R-:W-:Y:S02]  /*89120*/  LOP3.LUT R3, R28.reuse, 0x40, RZ, 0x3c, !PT ;  /* 0x000000401c037812 */ /* 0x040fe400078e3cff */
[----:B------:R-:W-:Y:S01]  /*89130*/  LOP3.LUT R2, R28, 0x60, RZ, 0x3c, !PT ;  /* 0x000000601c027812 */ /* 0x000fe200078e3cff */
[----:B------:R-:W-:Y:S06]  /*89140*/  BAR.SYNC.DEFER_BLOCKING 0x0 ;  /* 0x0000000000007b1d */ /* 0x000fec0000010000 */
[----:B---3--:R-:W-:Y:S04]  /*89150*/  STL.64 [R1+0x28c0], R14 ;  /* 0x0028c00e01007387 */ /* 0x008fe80000100a00 */
[----:B--2---:R-:W-:Y:S04]  /*89160*/  STL.64 [R1+0x28b8], R12 ;  /* 0x0028b80c01007387 */ /* 0x004fe80000100a00 */
[----:B------:R-:W2:Y:S04]  /*89170*/  LDL.LU R20, [R1+0xf0] ;  /* 0x0000f00001147983 */ /* 0x000ea80000300800 */
[----:B------:R-:W2:Y:S04]  /*89180*/  LDL.LU R21, [R1+0xf4] ;  /* 0x0000f40001157983 */ /* 0x000ea80000300800 */
[----:B------:R-:W3:Y:S04]  /*89190*/  LDL.LU R22, [R1+0xf8] ;  /* 0x0000f80001167983 */ /* 0x000ee80000300800 */
[----:B------:R-:W3:Y:S04]  /*891a0*/  LDL.LU R23, [R1+0xfc] ;  /* 0x0000fc0001177983 */ /* 0x000ee80000300800 */
[----:B---3--:R-:W-:Y:S04]  /*891b0*/  STL.64 [R1+0x28d0], R22 ;  /* 0x0028d01601007387 */ /* 0x008fe80000100a00 */
[----:B--2---:R0:W-:Y:S04]  /*891c0*/  STL.64 [R1+0x28c8], R20 ;  /* 0x0028c81401007387 */ /* 0x0041e80000100a00 */
[----:B0-----:R-:W2:Y:S04]  /*891d0*/  LDL.LU R20, [R1+0x120] ;  /* 0x0001200001147983 */ /* 0x001ea80000300800 */
        /* <DEDUP_REMOVED lines=22> */
[----:B--2---:R-:W-:Y:S04]  /*89340*/  STL.64 [R1+0x2908], R20 ;  /* 0x0029081401007387 */ /* 0x004fe80000100a00 */
[----:B------:R-:W0:Y:S04]  /*89350*/  LDS.128 R20, [R28] ;  /* 0x000000001c147984 */ /* 0x000e280000000c00 */
[----:B------:R-:W2:Y:S04]  /*89360*/  LDL.LU R12, [R1+0x110] ;  /* 0x00011000010c7983 */ /* 0x000ea80000300800 */
[----:B------:R-:W2:Y:S04]  /*89370*/  LDL.LU R13, [R1+0x114] ;  /* 0x00011400010d7983 */ /* 0x000ea80000300800 */
[----:B------:R-:W2:Y:S04]  /*89380*/  LDL.LU R14, [R1+0x118] ;  /* 0x00011800010e7983 */ /* 0x000ea80000300800 */
[----:B------:R-:W2:Y:S04]  /*89390*/  LDL.LU R15, [R1+0x11c] ;  /* 0x00011c00010f7983 */ /* 0x000ea80000300800 */
[----:B------:R-:W3:Y:S04]  /*893a0*/  LDL.LU R24, [R1+0x100] ;  /* 0x0001000001187983 */ /* 0x000ee80000300800 */
[----:B------:R-:W3:Y:S04]  /*893b0*/  LDL.LU R25, [R1+0x104] ;  /* 0x0001040001197983 */ /* 0x000ee80000300800 */
[----:B------:R-:W3:Y:S04]  /*893c0*/  LDL.LU R26, [R1+0x108] ;  /* 0x00010800011a7983 */ /* 0x000ee80000300800 */
[----:B------:R-:W3:Y:S04]  /*893d0*/  LDL.LU R27, [R1+0x10c] ;  /* 0x00010c00011b7983 */ /* 0x000ee80000300800 */
[----:B------:R-:W4:Y:S04]  /*893e0*/  LDL.LU R4, [R1+0xc0] ;  /* 0x0000c00001047983 */ /* 0x000f280000300800 */
[----:B------:R-:W4:Y:S04]  /*893f0*/  LDL.LU R5, [R1+0xc4] ;  /* 0x0000c40001057983 */ /* 0x000f280000300800 */
[----:B------:R-:W4:Y:S04]  /*89400*/  LDL.LU R6, [R1+0xc8] ;  /* 0x0000c80001067983 */ /* 0x000f280000300800 */
[----:B------:R-:W4:Y:S04]  /*89410*/  LDL.LU R7, [R1+0xcc] ;  /* 0x0000cc0001077983 */ /* 0x000f280000300800 */
[----:B------:R-:W2:Y:S04]  /*89420*/  LDL.LU R8, [R1+0xd0] ;  /* 0x0000d00001087983 */ /* 0x000ea80000300800 */
[----:B------:R-:W2:Y:S01]  /*89430*/  LDL.LU R9, [R1+0xd4] ;  /* 0x0000d40001097983 */ /* 0x000ea20000300800 */
[----:B0-----:R-:W-:-:S03]  /*89440*/  IMAD.MOV.U32 R29, RZ, RZ, R21 ;  /* 0x000000ffff1d7224 */ /* 0x001fc600078e0015 */
[----:B------:R-:W2:Y:S04]  /*89450*/  LDL.LU R10, [R1+0xd8] ;  /* 0x0000d800010a7983 */ /* 0x000ea80000300800 */
[----:B------:R-:W2:Y:S04]  /*89460*/  LDL.LU R11, [R1+0xdc] ;  /* 0x0000dc00010b7983 */ /* 0x000ea80000300800 */
[----:B------:R-:W-:Y:S04]  /*89470*/  STL [R1+0x160], R20 ;  /* 0x0001601401007387 */ /* 0x000fe80000100800 */
[----:B------:R-:W-:Y:S04]  /*89480*/  STL.64 [R1+0x168], R22 ;  /* 0x0001681601007387 */ /* 0x000fe80000100a00 */
[----:B------:R-:W0:Y:S04]  /*89490*/  LDS.128 R20, [R16] ;  /* 0x0000000010147984 */ /* 0x000e280000000c00 */
[----:B------:R-:W-:Y:S04]  /*894a0*/  STL [R1+0x26b4], R29 ;  /* 0x0026b41d01007387 */ /* 0x000fe80000100800 */
[----:B0-----:R-:W-:Y:S04]  /*894b0*/  STL.64 [R1+0x170], R20 ;  /* 0x0001701401007387 */ /* 0x001fe80000100a00 */
[----:B------:R-:W-:Y:S04]  /*894c0*/  STL.64 [R1+0x178], R22 ;  /* 0x0001781601007387 */ /* 0x000fe80000100a00 */
[----:B------:R-:W0:Y:S04]  /*894d0*/  LDS.128 R20, [R3] ;  /* 0x0000000003147984 */ /* 0x000e280000000c00 */
[----:B0-----:R-:W-:Y:S04]  /*894e0*/  STL.64 [R1+0x180], R20 ;  /* 0x0001801401007387 */ /* 0x001fe80000100a00 */
[----:B------:R-:W-:Y:S04]  /*894f0*/  STL.64 [R1+0x188], R22 ;  /* 0x0001881601007387 */ /* 0x000fe80000100a00 */
[----:B------:R-:W0:Y:S04]  /*89500*/  LDS.128 R20, [R2] ;  /* 0x0000000002147984 */ /* 0x000e280000000c00 */
[----:B0-----:R-:W-:Y:S04]  /*89510*/  STL.64 [R1+0x190], R20 ;  /* 0x0001901401007387 */ /* 0x001fe80000100a00 */
[----:B------:R0:W-:Y:S04]  /*89520*/  STL.64 [R1+0x198], R22 ;  /* 0x0001981601007387 */ /* 0x0001e80000100a00 */
[----:B0-----:R-:W2:Y:S04]  /*89530*/  LDL.LU.64 R22, [R1+0x2910] ;  /* 0x0029100001167983 */ /* 0x001ea80000300a00 */
[----:B------:R-:W2:Y:S04]  /*89540*/  LDL.LU.64 R20, [R1+0x2908] ;  /* 0x0029080001147983 */ /* 0x000ea80000300a00 */
[----:B------:R-:W-:Y:S06]  /*89550*/  BAR.SYNC.DEFER_BLOCKING 0x0 ;  /* 0x0000000000007b1d */ /* 0x000fec0000010000 */
[----:B--2---:R0:W-:Y:S04]  /*89560*/  STS.128 [R0], R20 ;  /* 0x0000001400007388 */ /* 0x0041e80000000c00 */
[----:B0-----:R-:W2:Y:S04]  /*89570*/  LDL.LU.64 R22, [R1+0x2900] ;  /* 0x0029000001167983 */ /* 0x001ea80000300a00 */
[----:B------:R-:W2:Y:S04]  /*89580*/  LDL.LU.64 R20, [R1+0x28f8] ;  /* 0x0028f80001147983 */ /* 0x000ea80000300a00 */
[----:B--2---:R0:W-:Y:S04]  /*89590*/  STS.128 [R0+0x80], R20 ;  /* 0x0000801400007388 */ /* 0x0041e80000000c00 */
[----:B0-----:R-:W2:Y:S04]  /*895a0*/  LDL.LU.64 R22, [R1+0x28f0] ;  /* 0x0028f00001167983 */ /* 0x001ea80000300a00 */
[----:B------:R-:W2:Y:S04]  /*895b0*/  LDL.LU.64 R20, [R1+0x28e8] ;  /* 0x0028e80001147983 */ /* 0x000ea80000300a00 */
[----:B--2---:R0:W-:Y:S04]  /*895c0*/  STS.128 [R0+0x400], R20 ;  /* 0x0004001400007388 */ /* 0x0041e80000000c00 */
[----:B0-----:R-:W2:Y:S04]  /*895d0*/  LDL.LU.64 R22, [R1+0x28e0] ;  /* 0x0028e00001167983 */ /* 0x001ea80000300a00 */
[----:B------:R-:W2:Y:S04]  /*895e0*/  LDL.LU.64 R20, [R1+0x28d8] ;  /* 0x0028d80001147983 */ /* 0x000ea80000300a00 */
[----:B--2---:R-:W-:Y:S04]  /*895f0*/  STS.128 [R0+0x480], R20 ;  /* 0x0004801400007388 */ /* 0x004fe80000000c00 */
[----:B------:R-:W-:Y:S06]  /*89600*/  BAR.SYNC.DEFER_BLOCKING 0x0 ;  /* 0x0000000000007b1d */ /* 0x000fec0000010000 */
[----:B------:R-:W0:Y:S04]  /*89610*/  LDS.128 R20, [R28] ;  /* 0x000000001c147984 */ /* 0x000e280000000c00 */
[----:B0-----:R-:W-:Y:S04]  /*89620*/  STL.64 [R1+0x120], R20 ;  /* 0x0001201401007387 */ /* 0x001fe80000100a00 */
[----:B------:R-:W-:Y:S04]  /*89630*/  STL.64 [R1+0x128], R22 ;  /* 0x0001281601007387 */ /* 0x000fe80000100a00 */
[----:B------:R-:W0:Y:S04]  /*89640*/  LDS.128 R20, [R16] ;  /* 0x0000000010147984 */ /* 0x000e280000000c00 */
[----:B0-----:R-:W-:Y:S04]  /*89650*/  STL.64 [R1+0x130], R20 ;  /* 0x0001301401007387 */ /* 0x001fe80000100a00 */
[----:B------:R-:W-:Y:S04]  /*89660*/  STL.64 [R1+0x138], R22 ;  /* 0x0001381601007387 */ /* 0x000fe80000100a00 */
[----:B------:R-:W0:Y:S04]  /*89670*/  LDS.128 R20, [R3] ;  /* 0x0000000003147984 */ /* 0x000e280000000c00 */
[----:B0-----:R-:W-:Y:S04]  /*89680*/  STL.64 [R1+0x140], R20 ;  /* 0x0001401401007387 */ /* 0x001fe80000100a00 */
[----:B------:R-:W-:Y:S04]  /*89690*/  STL.64 [R1+0x148], R22 ;  /* 0x0001481601007387 */ /* 0x000fe80000100a00 */
[----:B------:R-:W0:Y:S04]  /*896a0*/  LDS.128 R20, [R2] ;  /* 0x0000000002147984 */ /* 0x000e280000000c00 */
[----:B------:R-:W-:Y:S06]  /*896b0*/  BAR.SYNC.DEFER_BLOCKING 0x0 ;  /* 0x0000000000007b1d */ /* 0x000fec0000010000 */
[----:B------:R-:W-:Y:S04]  /*896c0*/  STS.128 [R0], R12 ;  /* 0x0000000c00007388 */ /* 0x000fe80000000c00 */
[----:B0-----:R-:W-:Y:S04]  /*896d0*/  STL.64 [R1+0x150], R20 ;  /* 0x0001501401007387 */ /* 0x001fe80000100a00 */
[----:B------:R0:W-:Y:S04]  /*896e0*/  STL.64 [R1+0x158], R22 ;  /* 0x0001581601007387 */ /* 0x0001e80000100a00 */
[----:B0-----:R-:W2:Y:S04]  /*896f0*/  LDL.LU.64 R22, [R1+0x28d0] ;  /* 0x0028d00001167983 */ /* 0x001ea80000300a00 */
[----:B------:R-:W2:Y:S04]  /*89700*/  LDL.LU.64 R20, [R1+0x28c8] ;  /* 0x0028c80001147983 */ /* 0x000ea80000300a00 */
[----:B------:R-:W4:Y:S04]  /*89710*/  LDL.LU.64 R14, [R1+0x28c0] ;  /* 0x0028c000010e7983 */ /* 0x000f280000300a00 */
[----:B------:R-:W4:Y:S04]  /*89720*/  LDL.LU.64 R12, [R1+0x28b8] ;  /* 0x0028b800010c7983 */ /* 0x000f280000300a00 */
[----:B---3--:R-:W-:Y:S04]  /*89730*/  STS.128 [R0+0x80], R24 ;  /* 0x0000801800007388 */ /* 0x008fe80000000c00 */
[----:B------:R-:W-:Y:S04]  /*89740*/  STL [R1+0x28b0], R16 ;  /* 0x0028b01001007387 */ /* 0x000fe80000100800 */
[----:B--2---:R-:W-:Y:S04]  /*89750*/  STS.128 [R0+0x400], R20 ;  /* 0x0004001400007388 */ /* 0x004fe80000000c00 */
[----:B----4-:R-:W-:Y:S04]  /*89760*/  STS.128 [R0+0x480], R12 ;  /* 0x0004800c00007388 */ /* 0x010fe80000000c00 */
[----:B------:R-:W-:Y:S06]  /*89770*/  BAR.SYNC.DEFER_BLOCKING 0x0 ;  /* 0x0000000000007b1d */ /* 0x000fec0000010000 */
[----:B------:R-:W0:Y:S04]  /*89780*/  LDS.128 R20, [R28] ;  /* 0x000000001c147984 */ /* 0x000e280000000c00 */
[----:B------:R-:W1:Y:S04]  /*89790*/  LDS.128 R12, [R16] ;  /* 0x00000000100c7984 */ /* 0x000e680000000c00 */
[----:B------:R-:W2:Y:S04]  /*897a0*/  LDS.128 R16, [R3] ;  /* 0x0000000003107984 */ /* 0x000ea80000000c00 */
[----:B0-----:R-:W-:Y:S04]  /*897b0*/  STL.64 [R1+0xe0], R20 ;  /* 0x0000e01401007387 */ /* 0x001fe80000100a00 */
[----:B------:R-:W-:Y:S04]  /*897c0*/  STL.64 [R1+0xe8], R22 ;  /* 0x0000e81601007387 */ /* 0x000fe80000100a00 */
[----:B-1----:R-:W-:Y:S04]  /*897d0*/  STL.64 [R1+0xf0], R12 ;  /* 0x0000f00c01007387 */ /* 0x002fe80000100a00 */
[----:B------:R-:W-:Y:S04]  /*897e0*/  STL.64 [R1+0xf8], R14 ;  /* 0x0000f80e01007387 */ /* 0x000fe80000100a00 */
[----:B------:R-:W0:Y:S04]  /*897f0*/  LDS.128 R12, [R2] ;  /* 0x00000000020c7984 */ /* 0x000e280000000c00 */
[----:B------:R-:W-:Y:S06]  /*89800*/  BAR.SYNC.DEFER_BLOCKING 0x0 ;  /* 0x0000000000007b1d */ /* 0x000fec0000010000 */
[----:B--2---:R-:W-:Y:S04]  /*89810*/  STL.64 [R1+0x100], R16 ;  /* 0x0001001001007387 */ /* 0x004fe80000100a00 */
[----:B------:R-:W-:Y:S04]  /*89820*/  STL.64 [R1+0x108], R18 ;  /* 0x0001081201007387 */ /* 0x000fe80000100a00 */
[----:B------:R1:W-:Y:S04]  /*89830*/  STS.128 [R0], R8 ;  /* 0x0000000800007388 */ /* 0x0003e80000000c00 */
[----:B------:R2:W-:Y:S04]  /*89840*/  STS.128 [R0+0x80], R4 ;  /* 0x0000800400007388 */ /* 0x0005e80000000c00 */
[----:B0-----:R-:W-:Y:S04]  /*89850*/  STL.64 [R1+0x110], R12 ;  /* 0x0001100c01007387 */ /* 0x001fe80000100a00 */
[----:B------:R-:W-:Y:S04]  /*89860*/  STL.64 [R1+0x118], R14 ;  /* 0x0001180e01007387 */ /* 0x000fe80000100a00 */
[----:B-1----:R-:W3:Y:S04]  /*89870*/  LDL.LU R8, [R1+0x30] ;  /* 0x0000300001087983 */ /* 0x002ee80000300800 */
[----:B------:R-:W3:Y:S04]  /*89880*/  LDL.LU R9, [R1+0x34] ;  /* 0x0000340001097983 */ /* 0x000ee80000300800 */
[----:B------:R-:W4:Y:S04]  /*89890*/  LDL.LU R10, [R1+0x38] ;  /* 0x00003800010a7983 */ /* 0x000f280000300800 */
[----:B------:R-:W4:Y:S04]  /*898a0*/  LDL.LU R11, [R1+0x3c] ;  /* 0x00003c00010b7983 */ /* 0x000f280000300800 */
[----:B----4-:R-:W-:Y:S04]  /*898b0*/  STL.64 [R1+0x2858], R10 ;  /* 0x0028580a01007387 */ /* 0x010fe80000100a00 */
[----:B---3--:R-:W-:Y:S04]  /*898c0*/  STL.64 [R1+0x2850], R8 ;  /* 0x0028500801007387 */ /* 0x008fe80000100a00 */
[----:B--2---:R-:W2:Y:S04]  /*898d0*/  LDL.LU R4, [R1+0x40] ;  /* 0x0000400001047983 */ /* 0x004ea80000300800 */
        /* <DEDUP_REMOVED lines=15> */
[----:B------:R-:W4:Y:S04]  /*899d0*/  LDL.LU R16, [R1+0xb0] ;  /* 0x0000b00001107983 */ /* 0x000f280000300800 */
[----:B------:R-:W4:Y:S04]  /*899e0*/  LDL.LU R17, [R1+0xb4] ;  /* 0x0000b40001117983 */ /* 0x000f280000300800 */
[----:B------:R-:W4:Y:S04]  /*899f0*/  LDL.LU R18, [R1+0xb8] ;  /* 0x0000b80001127983 */ /* 0x000f280000300800 */
[----:B------:R-:W4:Y:S04]  /*89a00*/  LDL.LU R19, [R1+0xbc] ;  /* 0x0000bc0001137983 */ /* 0x000f280000300800 */
        /* <DEDUP_REMOVED lines=12> */
[----:B----4-:R-:W-:Y:S04]  /*89ad0*/  STS.128 [R0+0x400], R16 ;  /* 0x0004001000007388 */ /* 0x010fe80000000c00 */
[----:B---3--:R-:W-:Y:S04]  /*89ae0*/  STL.64 [R1+0x28a8], R6 ;  /* 0x0028a80601007387 */ /* 0x008fe80000100a00 */
[----:B--2---:R0:W-:Y:S04]  /*89af0*/  STL.64 [R1+0x28a0], R4 ;  /* 0x0028a00401007387 */ /* 0x0041e80000100a00 */
[----:B0-----:R-:W2:Y:S04]  /*89b00*/  LDL.LU R4, [R1+0xa0] ;  /* 0x0000a00001047983 */ /* 0x001ea80000300800 */
        /* <DEDUP_REMOVED lines=11> */
[----:B------:R-:W3:Y:S04]  /*89bc0*/  LDL.LU R20, [R1+0x10] ;  /* 0x0000100001147983 */ /* 0x000ee80000300800 */
[----:B------:R-:W3:Y:S04]  /*89bd0*/  LDL.LU R21, [R1+0x14] ;  /* 0x0000140001157983 */ /* 0x000ee80000300800 */
[----:B------:R-:W3:Y:S04]  /*89be0*/  LDL.LU R22, [R1+0x18] ;  /* 0x0000180001167983 */ /* 0x000ee80000300800 */
[----:B------:R-:W3:Y:S04]  /*89bf0*/  LDL.LU R23, [R1+0x1c] ;  /* 0x00001c0001177983 */ /* 0x000ee80000300800 */
[----:B------:R-:W3:Y:S04]  /*89c00*/  LDL.LU R24, [R1] ;  /* 0x0000000001187983 */ /* 0x000ee80000300800 */
[----:B------:R-:W3:Y:S04]  /*89c10*/  LDL.LU R25, [R1+0x4] ;  /* 0x0000040001197983 */ /* 0x000ee80000300800 */
[----:B------:R-:W3:Y:S04]  /*89c20*/  LDL.LU R26, [R1+0x8] ;  /* 0x00000800011a7983 */ /* 0x000ee80000300800 */
[----:B------:R-:W3:Y:S04]  /*89c30*/  LDL.LU R27, [R1+0xc] ;  /* 0x00000c00011b7983 */ /* 0x000ee80000300800 */
[----:B------:R-:W3:Y:S04]  /*89c40*/  LDL.LU R16, [R1+0x28b0] ;  /* 0x0028b00001107983 */ /* 0x000ee80000300800 */
[----:B--2---:R-:W-:Y:S04]  /*89c50*/  STS.128 [R0+0x480], R4 ;  /* 0x0004800400007388 */ /* 0x004fe80000000c00 */
[----:B------:R-:W-:Y:S06]  /*89c60*/  BAR.SYNC.DEFER_BLOCKING 0x0 ;  /* 0x0000000000007b1d */ /* 0x000fec0000010000 */
[----:B------:R-:W0:Y:S04]  /*89c70*/  LDS.128 R4, [R28] ;  /* 0x000000001c047984 */ /* 0x000e280000000c00 */
[----:B0-----:R-:W-:Y:S04]  /*89c80*/  STL.64 [R1+0xa0], R4 ;  /* 0x0000a00401007387 */ /* 0x001fe80000100a00 */
[----:B------:R-:W-:Y:S04]  /*89c90*/  STL.64 [R1+0xa8], R6 ;  /* 0x0000a80601007387 */ /* 0x000fe80000100a00 */
[----:B---3--:R-:W0:Y:S04]  /*89ca0*/  LDS.128 R4, [R16] ;  /* 0x0000000010047984 */ /* 0x008e280000000c00 */
[----:B0-----:R-:W-:Y:S04]  /*89cb0*/  STL.64 [R1+0xb0], R4 ;  /* 0x0000b00401007387 */ /* 0x001fe80000100a00 */
[----:B------:R-:W-:Y:S04]  /*89cc0*/  STL.64 [R1+0xb8], R6 ;  /* 0x0000b80601007387 */ /* 0x000fe80000100a00 */
[----:B------:R-:W0:Y:S04]  /*89cd0*/  LDS.128 R4, [R3] ;  /* 0x0000000003047984 */ /* 0x000e280000000c00 */
[----:B0-----:R-:W-:Y:S04]  /*89ce0*/  STL.64 [R1+0xc0], R4 ;  /* 0x0000c00401007387 */ /* 0x001fe80000100a00 */
[----:B------:R-:W-:Y:S04]  /*89cf0*/  STL.64 [R1+0xc8], R6 ;  /* 0x0000c80601007387 */ /* 0x000fe80000100a00 */
[----:B------:R-:W0:Y:S04]  /*89d00*/  LDS.128 R4, [R2] ;  /* 0x0000000002047984 */ /* 0x000e280000000c00 */
[----:B0-----:R-:W-:Y:S01]  /*89d10*/  STL [R1+0xd4], R5 ;  /* 0x0000d40501007387 */ /* 0x001fe20000100800 */
[----:B------:R-:W-:-:S03]  /*89d20*/  IMAD.MOV.U32 R29, RZ, RZ, R4 ;  /* 0x000000ffff1d7224 */ /* 0x000fc600078e0004 */
        /* <DEDUP_REMOVED lines=31> */
[----:B------:R-:W3:Y:S04]  /*89f20*/  LDL.LU.64 R10, [R1+0x2858] ;  /* 0x00285800010a7983 */ /* 0x000ee80000300a00 */
[----:B------:R-:W3:Y:S04]  /*89f30*/  LDL.LU.64 R8, [R1+0x2850] ;  /* 0x0028500001087983 */ /* 0x000ee80000300a00 */
[----:B----4-:R-:W-:Y:S04]  /*89f40*/  STS.128 [R0+0x480], R12 ;  /* 0x0004800c00007388 */ /* 0x010fe80000000c00 */
[----:B--2---:R0:W-:Y:S04]  /*89f50*/  STS.128 [R0+0x80], R4 ;  /* 0x0000800400007388 */ /* 0x0041e80000000c00 */
[----:B---3--:R1:W-:Y:S04]  /*89f60*/  STS.128 [R0+0x400], R8 ;  /* 0x0004000800007388 */ /* 0x0083e80000000c00 */
[----:B------:R-:W-:Y:S06]  /*89f70*/  BAR.SYNC.DEFER_BLOCKING 0x0 ;  /* 0x0000000000007b1d */ /* 0x000fec0000010000 */
[----:B0-----:R-:W2:Y:S04]  /*89f80*/  LDL.LU.64 R6, [R1+0x2848] ;  /* 0x0028480001067983 */ /* 0x001ea80000300a00 */
[----:B------:R-:W2:Y:S04]  /*89f90*/  LDL.LU.64 R4, [R1+0x2840] ;  /* 0x0028400001047983 */ /* 0x000ea80000300a00 */
[----:B-1----:R-:W3:Y:S04]  /*89fa0*/  LDL.LU.64 R10, [R1+0x2838] ;  /* 0x00283800010a7983 */ /* 0x002ee80000300a00 */
[----:B------:R-:W3:Y:S04]  /*89fb0*/  LDL.LU.64 R8, [R1+0x2830] ;  /* 0x0028300001087983 */ /* 0x000ee80000300a00 */
[----:B------:R-:W0:Y:S04]  /*89fc0*/  LDS.128 R12, [R28] ;  /* 0x000000001c0c7984 */ /* 0x000e280000000c00 */
[----:B------:R-:W1:Y:S04]  /*89fd0*/  LDS.128 R16, [R16] ;  /* 0x0000000010107984 */ /* 0x000e680000000c00 */
[----:B0-----:R-:W-:Y:S04]  /*89fe0*/  STL.64 [R1+0x20], R12 ;  /* 0x0000200c01007387 */ /* 0x001fe80000100a00 */
[----:B------:R0:W-:Y:S04]  /*89ff0*/  STL.64 [R1+0x28], R14 ;  /* 0x0000280e01007387 */ /* 0x0001e80000100a00 */
[----:B0-----:R-:W4:Y:S04]  /*8a000*/  LDL.LU.64 R14, [R1+0x2828] ;  /* 0x00282800010e7983 */ /* 0x001f280000300a00 */
[----:B------:R-:W4:Y:S04]  /*8a010*/  LDL.LU.64 R12, [R1+0x2820] ;  /* 0x00282000010c7983 */ /* 0x000f280000300a00 */
[----:B-1----:R-:W-:Y:S04]  /*8a020*/  STL.64 [R1+0x40], R16 ;  /* 0x0000401001007387 */ /* 0x002fe80000100a00 */
[----:B------:R-:W-:Y:S04]  /*8a030*/  STL.64 [R1+0x48], R18 ;  /* 0x0000481201007387 */ /* 0x000fe80000100a00 */
[----:B------:R-:W0:Y:S04]  /*8a040*/  LDS.128 R16, [R3] ;  /* 0x0000000003107984 */ /* 0x000e280000000c00 */
[----:B0-----:R-:W-:Y:S04]  /*8a050*/  STL.64 [R1+0x80], R16 ;  /* 0x0000801001007387 */ /* 0x001fe80000100a00 */
[----:B------:R-:W-:Y:S04]  /*8a060*/  STL.64 [R1+0x88], R18 ;  /* 0x0000881201007387 */ /* 0x000fe80000100a00 */
[----:B------:R-:W0:Y:S04]  /*8a070*/  LDS.128 R16, [R2] ;  /* 0x0000000002107984 */ /* 0x000e280000000c00 */
[----:B------:R-:W-:Y:S06]  /*8a080*/  BAR.SYNC.DEFER_BLOCKING 0x0 ;  /* 0x0000000000007b1d */ /* 0x000fec0000010000 */
[----:B------:R-:W-:Y:S04]  /*8a090*/  STS.128 [R0], R20 ;  /* 0x0000001400007388 */ /* 0x000fe80000000c00 */
[----:B------:R-:W-:Y:S04]  /*8a0a0*/  STS.128 [R0+0x80], R24 ;  /* 0x0000801800007388 */ /* 0x000fe80000000c00 */
[----:B0-----:R-:W-:Y:S04]  /*8a0b0*/  STL.64 [R1+0x3b0], R16 ;  /* 0x0003b01001007387 */ /* 0x001fe80000100a00 */
[----:B------:R0:W-:Y:S04]  /*8a0c0*/  STL.64 [R1+0x3b8], R18 ;  /* 0x0003b81201007387 */ /* 0x0001e80000100a00 */
[----:B0-----:R-:W4:Y:S04]  /*8a0d0*/  LDL.LU.64 R18, [R1+0x2818] ;  /* 0x0028180001127983 */ /* 0x001f280000300a00 */
[----:B------:R-:W4:Y:S04]  /*8a0e0*/  LDL.LU.64 R16, [R1+0x2810] ;  /* 0x0028100001107983 */ /* 0x000f280000300a00 */
[----:B------:R-:W4:Y:S04]  /*8a0f0*/  LDL.LU.64 R22, [R1+0x2808] ;  /* 0x0028080001167983 */ /* 0x000f280000300a00 */
[----:B------:R-:W4:Y:S04]  /*8a100*/  LDL.LU.64 R20, [R1+0x2800] ;  /* 0x0028000001147983 */ /* 0x000f280000300a00 */
[----:B------:R-:W4:Y:S04]  /*8a110*/  LDL.LU.64 R26, [R1+0x27f8] ;  /* 0x0027f800011a7983 */ /* 0x000f280000300a00 */
[----:B------:R-:W4:Y:S04]  /*8a120*/  LDL.LU.64 R24, [R1+0x27f0] ;  /* 0x0027f00001187983 */ /* 0x000f280000300a00 */
[----:B--2---:R0:W-:Y:S04]  /*8a130*/  STS.128 [R0+0x400], R4 ;  /* 0x0004000400007388 */ /* 0x0041e80000000c00 */
[----:B---3--:R-:W-:Y:S04]  /*8a140*/  STS.128 [R0+0x480], R8 ;  /* 0x0004800800007388 */ /* 0x008fe80000000c00 */
[----:B------:R-:W-:Y:S01]  /*8a150*/  BAR.SYNC.DEFER_BLOCKING 0x0 ;  /* 0x0000000000007b1d */ /* 0x000fe20000010000 */
[----:B0-----:R-:W-:-:S05]  /*8a160*/  LOP3.LUT R7, R28, 0x20, RZ, 0x3c, !PT ;  /* 0x000000201c077812 */ /* 0x001fca00078e3cff */
[----:B------:R-:W0:Y:S04]  /*8a170*/  LDS.128 R8, [R28] ;  /* 0x000000001c087984 */ /* 0x000e280000000c00 */
[----:B------:R-:W1:Y:S04]  /*8a180*/  LDS.128 R4, [R7] ;  /* 0x0000000007047984 */ /* 0x000e680000000c00 */
[----:B0-----:R-:W-:Y:S04]  /*8a190*/  STL.64 [R1+0x10], R8 ;  /* 0x0000100801007387 */ /* 0x001fe80000100a00 */
[----:B------:R-:W-:Y:S04]  /*8a1a0*/  STL.64 [R1+0x18], R10 ;  /* 0x0000180a01007387 */ /* 0x000fe80000100a00 */
[----:B------:R-:W0:Y:S04]  /*8a1b0*/  LDS.128 R8, [R3] ;  /* 0x0000000003087984 */ /* 0x000e280000000c00 */
[----:B-1----:R-:W-:Y:S04]  /*8a1c0*/  STL.64 [R1+0x30], R4 ;  /* 0x0000300401007387 */ /* 0x002fe80000100a00 */
[----:B------:R-:W-:Y:S04]  /*8a1d0*/  STL.64 [R1+0x38], R6 ;  /* 0x0000380601007387 */ /* 0x000fe80000100a00 */
[----:B------:R-:W1:Y:S04]  /*8a1e0*/  LDS.128 R4, [R2] ;  /* 0x0000000002047984 */ /* 0x000e680000000c00 */
[----:B------:R-:W-:Y:S06]  /*8a1f0*/  BAR.SYNC.DEFER_BLOCKING 0x0 ;  /* 0x0000000000007b1d */ /* 0x000fec0000010000 */
[----:B0-----:R0:W-:Y:S04]  /*8a200*/  STL.64 [R1+0x50], R8 ;  /* 0x0000500801007387 */ /* 0x0011e80000100a00 */
[----:B------:R2:W-:Y:S04]  /*8a210*/  STL.64 [R1+0x58], R10 ;  /* 0x0000580a01007387 */ /* 0x0005e80000100a00 */
[----:B0-----:R-:W3:Y:S04]  /*8a220*/  LDL.LU R8, [R1+0x210] ;  /* 0x0002100001087983 */ /* 0x001ee80000300800 */
[----:B-1----:R-:W-:Y:S04]  /*8a230*/  STL.64 [R1+0x3c0], R4 ;  /* 0x0003c00401007387 */ /* 0x002fe80000100a00 */
[----:B------:R-:W-:Y:S04]  /*8a240*/  STL.64 [R1+0x3c8], R6 ;  /* 0x0003c80601007387 */ /* 0x000fe80000100a00 */
[----:B------:R-:W3:Y:S04]  /*8a250*/  LDL.LU R9, [R1+0x214] ;  /* 0x0002140001097983 */ /* 0x000ee80000300800 */
[----:B--2---:R-:W2:Y:S04]  /*8a260*/  LDL.LU R10, [R1+0x218] ;  /* 0x00021800010a7983 */ /* 0x004ea80000300800 */
[----:B------:R-:W2:Y:S04]  /*8a270*/  LDL.LU R11, [R1+0x21c] ;  /* 0x00021c00010b7983 */ /* 0x000ea80000300800 */
[----:B----4-:R-:W-:Y:S04]  /*8a280*/  STS.128 [R0], R12 ;  /* 0x0000000c00007388 */ /* 0x010fe80000000c00 */
[----:B------:R0:W-:Y:S04]  /*8a290*/  STS.128 [R0+0x80], R16 ;  /* 0x0000801000007388 */ /* 0x0001e80000000c00 */
[----:B--2---:R-:W-:Y:S04]  /*8a2a0*/  STL.64 [R1+0x27c8], R10 ;  /* 0x0027c80a01007387 */ /* 0x004fe80000100a00 */
[----:B---3--:R-:W-:Y:S04]  /*8a2b0*/  STL.64 [R1+0x27c0], R8 ;  /* 0x0027c00801007387 */ /* 0x008fe80000100a00 */
[----:B------:R1:W-:Y:S04]  /*8a2c0*/  STL.64 [R1+0x26b8], R18 ;  /* 0x0026b81201007387 */ /* 0x0003e80000100a00 */
[----:B0-----:R-:W2:Y:S04]  /*8a2d0*/  LDL.LU R16, [R1+0x220] ;  /* 0x0002200001107983 */ /* 0x001ea80000300800 */
[----:B------:R-:W2:Y:S04]  /*8a2e0*/  LDL.LU R17, [R1+0x224] ;  /* 0x0002240001117983 */ /* 0x000ea80000300800 */
[----:B-1----:R-:W3:Y:S04]  /*8a2f0*/  LDL.LU R18, [R1+0x228] ;  /* 0x0002280001127983 */ /* 0x002ee80000300800 */
[----:B------:R-:W3:Y:S04]  /*8a300*/  LDL.LU R19, [R1+0x22c] ;  /* 0x00022c0001137983 */ /* 0x000ee80000300800 */
[----:B------:R0:W-:Y:S04]  /*8a310*/  STS.128 [R0+0x400], R20 ;  /* 0x0004001400007388 */ /* 0x0001e80000000c00 */
[----:B---3--:R-:W-:Y:S04]  /*8a320*/  STL.64 [R1+0x27d8], R18 ;  /* 0x0027d81201007387 */ /* 0x008fe80000100a00 */
[----:B--2---:R1:W-:Y:S04]  /*8a330*/  STL.64 [R1+0x27d0], R16 ;  /* 0x0027d01001007387 */ /* 0x0043e80000100a00 */
[----:B0-----:R-:W2:Y:S04]  /*8a340*/  LDL.LU R20, [R1+0x230] ;  /* 0x0002300001147983 */ /* 0x001ea80000300800 */
[----:B------:R-:W2:Y:S04]  /*8a350*/  LDL.LU R21, [R1+0x234] ;  /* 0x0002340001157983 */ /* 0x000ea80000300800 */
[----:B------:R-:W3:Y:S04]  /*8a360*/  LDL.LU R22, [R1+0x238] ;  /* 0x0002380001167983 */ /* 0x000ee80000300800 */
[----:B------:R-:W3:Y:S04]  /*8a370*/  LDL.LU R23, [R1+0x23c] ;  /* 0x00023c0001177983 */ /* 0x000ee80000300800 */
[----:B------:R-:W-:Y:S04]  /*8a380*/  STS.128 [R0+0x480], R24 ;  /* 0x0004801800007388 */ /* 0x000fe80000000c00 */
[----:B------:R-:W-:Y:S06]  /*8a390*/  BAR.SYNC.DEFER_BLOCKING 0x0 ;  /* 0x0000000000007b1d */ /* 0x000fec0000010000 */
[----:B------:R-:W0:Y:S04]  /*8a3a0*/  LDS.128 R12, [R28] ;  /* 0x000000001c0c7984 */ /* 0x000e280000000c00 */
[----:B------:R-:W4:Y:S04]  /*8a3b0*/  LDS.128 R4, [R3] ;  /* 0x0000000003047984 */ /* 0x000f280000000c00 */
[----:B---3--:R-:W-:Y:S04]  /*8a3c0*/  STL.64 [R1+0x27e8], R22 ;  /* 0x0027e81601007387 */ /* 0x008fe80000100a00 */
[----:B--2---:R-:W-:Y:S04]  /*8a3d0*/  STL.64 [R1+0x27e0], R20 ;  /* 0x0027e01401007387 */ /* 0x004fe80000100a00 */
[----:B-1----:R-:W2:Y:S04]  /*8a3e0*/  LDL.LU R16, [R1+0x270] ;  /* 0x0002700001107983 */ /* 0x002ea80000300800 */
[----:B------:R-:W2:Y:S04]  /*8a3f0*/  LDL.LU R17, [R1+0x274] ;  /* 0x0002740001117983 */ /* 0x000ea80000300800 */
[----:B------:R-:W2:Y:S04]  /*8a400*/  LDL.LU R18, [R1+0x278] ;  /* 0x0002780001127983 */ /* 0x000ea80000300800 */
[----:B------:R-:W2:Y:S04]  /*8a410*/  LDL.LU R19, [R1+0x27c] ;  /* 0x00027c0001137983 */ /* 0x000ea80000300800 */
[----:B------:R-:W3:Y:S04]  /*8a420*/  LDL.LU R8, [R1+0x260] ;  /* 0x0002600001087983 */ /* 0x000ee80000300800 */
[----:B------:R-:W3:Y:S04]  /*8a430*/  LDL.LU R9, [R1+0x264] ;  /* 0x0002640001097983 */ /* 0x000ee80000300800 */
[----:B------:R-:W3:Y:S04]  /*8a440*/  LDL.LU R10, [R1+0x268] ;  /* 0x00026800010a7983 */ /* 0x000ee80000300800 */
[----:B------:R-:W3:Y:S04]  /*8a450*/  LDL.LU R11, [R1+0x26c] ;  /* 0x00026c00010b7983 */ /* 0x000ee80000300800 */
[----:B------:R1:W-:Y:S04]  /*8a460*/  STL [R1+0x26c0], R24 ;  /* 0x0026c01801007387 */ /* 0x0003e80000100800 */
[----:B-1----:R-:W3:Y:S04]  /*8a470*/  LDL.LU R24, [R1+0x240] ;  /* 0x0002400001187983 */ /* 0x002ee80000300800 */
[----:B------:R-:W3:Y:S04]  /*8a480*/  LDL.LU R25, [R1+0x244] ;  /* 0x0002440001197983 */ /* 0x000ee80000300800 */
[----:B------:R-:W3:Y:S04]  /*8a490*/  LDL.LU R26, [R1+0x248] ;  /* 0x00024800011a7983 */ /* 0x000ee80000300800 */
[----:B------:R-:W3:Y:S04]  /*8a4a0*/  LDL.LU R27, [R1+0x24c] ;  /* 0x00024c00011b7983 */ /* 0x000ee80000300800 */
[----:B0-----:R0:W-:Y:S04]  /*8a4b0*/  STL [R1+0x268c], R12 ;  /* 0x00268c0c01007387 */ /* 0x0011e80000100800 */
[----:B------:R-:W-:Y:S04]  /*8a4c0*/  STL [R1+0x2680], R13 ;  /* 0x0026800d01007387 */ /* 0x000fe80000100800 */
[----:B------:R-:W-:Y:S01]  /*8a4d0*/  STL [R1+0x2674], R14 ;  /* 0x0026740e01007387 */ /* 0x000fe20000100800 */
[----:B0-----:R-:W-:-:S03]  /*8a4e0*/  LOP3.LUT R12, R28, 0x20, RZ, 0x3c, !PT ;  /* 0x000000201c0c7812 */ /* 0x001fc600078e3cff */
[----:B------:R-:W-:Y:S04]  /*8a4f0*/  STL [R1+0x2664], R15 ;  /* 0x0026640f01007387 */ /* 0x000fe80000100800 */
[----:B------:R-:W0:Y:S04]  /*8a500*/  LDS.128 R20, [R12] ;  /* 0x000000000c147984 */ /* 0x000e280000000c00 */
[----:B----4-:R-:W-:Y:S04]  /*8a510*/  STL [R1+0x2688], R4 ;  /* 0x0026880401007387 */ /* 0x010fe80000100800 */
[----:B0-----:R-:W-:Y:S04]  /*8a520*/  STL.64 [R1], R20 ;  /* 0x0000001401007387 */ /* 0x001fe80000100a00 */
[----:B------:R-:W-:Y:S04]  /*8a530*/  STL.64 [R1+0x8], R22 ;  /* 0x0000081601007387 */ /* 0x000fe80000100a00 */
[----:B------:R-:W0:Y:S04]  /*8a540*/  LDS.128 R20, [R2] ;  /* 0x0000000002147984 */ /* 0x000e280000000c00 */
[----:B------:R-:W-:Y:S04]  /*8a550*/  STL [R1+0x2678], R5 ;  /* 0x0026780501007387 */ /* 0x000fe80000100800 */
[----:B------:R-:W-:Y:S04]  /*8a560*/  STL [R1+0x266c], R6 ;  /* 0x00266c0601007387 */ /* 0x000fe80000100800 */
[----:B------:R0:W-:Y:S04]  /*8a570*/  STL [R1+0x2668], R7 ;  /* 0x0026680701007387 */ /* 0x0001e80000100800 */
[----:B------:R-:W-:Y:S01]  /*8a580*/  BAR.SYNC.DEFER_BLOCKING 0x0 ;  /* 0x0000000000007b1d */ /* 0x000fe20000010000 */
[----:B0-----:R-:W-:-:S05]  /*8a590*/  IMAD.MOV.U32 R7, RZ, RZ, R20 ;  /* 0x000000ffff077224 */ /* 0x001fca00078e0014 */
[----:B------:R-:W-:Y:S01]  /*8a5a0*/  STL [R1+0x3a4], R21 ;  /* 0x0003a41501007387 */ /* 0x000fe20000100800 */
[----:B------:R-:W-:-:S03]  /*8a5b0*/  IMAD.MOV.U32 R15, RZ, RZ, R22 ;  /* 0x000000ffff0f7224 */ /* 0x000fc600078e0016 */
[----:B------:R0:W-:Y:S04]  /*8a5c0*/  STL [R1+0x3ac], R23 ;  /* 0x0003ac1701007387 */ /* 0x0001e80000100800 */
[----:B0-----:R-:W4:Y:S04]  /*8a5d0*/  LDL.LU.64 R22, [R1+0x27e8] ;  /* 0x0027e80001167983 */ /* 0x001f280000300a00 */
[----:B------:R-:W4:Y:S04]  /*8a5e0*/  LDL.LU.64 R20, [R1+0x27e0] ;  /* 0x0027e00001147983 */ /* 0x000f280000300a00 */
[----:B------:R0:W-:Y:S04]  /*8a5f0*/  STL [R1+0x2684], R7 ;  /* 0x0026840701007387 */ /* 0x0001e80000100800 */
[----:B------:R-:W4:Y:S04]  /*8a600*/  LDL.LU R4, [R1+0x250] ;  /* 0x0002500001047983 */ /* 0x000f280000300800 */
[----:B------:R-:W4:Y:S04]  /*8a610*/  LDL.LU R5, [R1+0x254] ;  /* 0x0002540001057983 */ /* 0x000f280000300800 */
[----:B------:R-:W4:Y:S04]  /*8a620*/  LDL.LU R6, [R1+0x258] ;  /* 0x0002580001067983 */ /* 0x000f280000300800 */
[----:B0-----:R-:W4:Y:S04]  /*8a630*/  LDL.LU R7, [R1+0x25c] ;  /* 0x00025c0001077983 */ /* 0x001f280000300800 */
[----:B------:R-:W-:Y:S04]  /*8a640*/  STL [R1+0x2670], R15 ;  /* 0x0026700f01007387 */ /* 0x000fe80000100800 */
[----:B--2---:R0:W-:Y:S04]  /*8a650*/  STS.128 [R0], R16 ;  /* 0x0000001000007388 */ /* 0x0041e80000000c00 */
[----:B0-----:R-:W2:Y:S04]  /*8a660*/  LDL.LU.64 R18, [R1+0x27d8] ;  /* 0x0027d80001127983 */ /* 0x001ea80000300a00 */
[----:B------:R-:W2:Y:S04]  /*8a670*/  LDL.LU.64 R16, [R1+0x27d0] ;  /* 0x0027d00001107983 */ /* 0x000ea80000300a00 */
[----:B---3--:R0:W-:Y:S04]  /*8a680*/  STS.128 [R0+0x80], R8 ;  /* 0x0000800800007388 */ /* 0x0081e80000000c00 */
[----:B0-----:R-:W3:Y:S04]  /*8a690*/  LDL.LU.64 R10, [R1+0x27c8] ;  /* 0x0027c800010a7983 */ /* 0x001ee80000300a00 */
[----:B------:R-:W-:Y:S04]  /*8a6a0*/  STS.128 [R0+0x480], R24 ;  /* 0x0004801800007388 */ /* 0x000fe80000000c00 */
[----:B------:R-:W3:Y:S04]  /*8a6b0*/  LDL.LU.64 R8, [R1+0x27c0] ;  /* 0x0027c00001087983 */ /* 0x000ee80000300a00 */
[----:B----4-:R-:W-:Y:S04]  /*8a6c0*/  STS.128 [R0+0x400], R4 ;  /* 0x0004000400007388 */ /* 0x010fe80000000c00 */
[----:B------:R-:W-:Y:S06]  /*8a6d0*/  BAR.SYNC.DEFER_BLOCKING 0x0 ;  /* 0x0000000000007b1d */ /* 0x000fec0000010000 */
        /* <DEDUP_REMOVED lines=9> */
[----:B0-----:R-:W-:Y:S04]  /*8a770*/  STL.64 [R1+0x260], R24 ;  /* 0x0002601801007387 */ /* 0x001fe80000100a00 */
[----:B------:R-:W-:Y:S04]  /*8a780*/  STL.64 [R1+0x268], R26 ;  /* 0x0002681a01007387 */ /* 0x000fe80000100a00 */
[----:B------:R-:W-:Y:S04]  /*8a790*/  STS.128 [R0], R20 ;  /* 0x0000001400007388 */ /* 0x000fe80000000c00 */
[----:B-1----:R-:W-:Y:S04]  /*8a7a0*/  STL.64 [R1+0x3f0], R4 ;  /* 0x0003f00401007387 */ /* 0x002fe80000100a00 */
[----:B------:R-:W-:Y:S04]  /*8a7b0*/  STL.64 [R1+0x3f8], R6 ;  /* 0x0003f80601007387 */ /* 0x000fe80000100a00 */
[----:B--2---:R0:W-:Y:S04]  /*8a7c0*/  STS.128 [R0+0x80], R16 ;  /* 0x0000801000007388 */ /* 0x0041e80000000c00 */
[----:B0-----:R-:W2:Y:S04]  /*8a7d0*/  LDL.LU R16, [R1+0x2c0] ;  /* 0x0002c00001107983 */ /* 0x001ea80000300800 */
[----:B------:R-:W2:Y:S04]  /*8a7e0*/  LDL.LU R17, [R1+0x2c4] ;  /* 0x0002c40001117983 */ /* 0x000ea80000300800 */
[----:B------:R-:W4:Y:S04]  /*8a7f0*/  LDL.LU R18, [R1+0x2c8] ;  /* 0x0002c80001127983 */ /* 0x000f280000300800 */
[----:B------:R-:W4:Y:S04]  /*8a800*/  LDL.LU R19, [R1+0x2cc] ;  /* 0x0002cc0001137983 */ /* 0x000f280000300800 */
[----:B---3--:R-:W-:Y:S04]  /*8a810*/  STS.128 [R0+0x400], R8 ;  /* 0x0004000800007388 */ /* 0x008fe80000000c00 */
[----:B----4-:R-:W-:Y:S04]  /*8a820*/  STL.64 [R1+0x2748], R18 ;  /* 0x0027481201007387 */ /* 0x010fe80000100a00 */
[----:B--2---:R0:W-:Y:S04]  /*8a830*/  STL.64 [R1+0x2740], R16 ;  /* 0x0027401001007387 */ /* 0x0041e80000100a00 */
[----:B------:R-:W2:Y:S04]  /*8a840*/  LDL.LU R4, [R1+0x290] ;  /* 0x0002900001047983 */ /* 0x000ea80000300800 */
[----:B------:R-:W2:Y:S04]  /*8a850*/  LDL.LU R5, [R1+0x294] ;  /* 0x0002940001057983 */ /* 0x000ea80000300800 */
[----:B------:R-:W3:Y:S04]  /*8a860*/  LDL.LU R6, [R1+0x298] ;  /* 0x0002980001067983 */ /* 0x000ee80000300800 */
[----:B------:R-:W3:Y:S04]  /*8a870*/  LDL.LU R7, [R1+0x29c] ;  /* 0x00029c0001077983 */ /* 0x000ee80000300800 */
[----:B---3--:R-:W-:Y:S04]  /*8a880*/  STL.64 [R1+0x2758], R6 ;  /* 0x0027580601007387 */ /* 0x008fe80000100a00 */
[----:B--2---:R-:W-:Y:S04]  /*8a890*/  STL.64 [R1+0x2750], R4 ;  /* 0x0027500401007387 */ /* 0x004fe80000100a00 */
        /* <DEDUP_REMOVED lines=95> */
[----:B0-----:R-:W-:Y:S04]  /*8ae90*/  STL.64 [R1+0x270], R16 ;  /* 0x0002701001007387 */ /* 0x001fe80000100a00 */
[----:B------:R0:W-:Y:S04]  /*8aea0*/  STL.64 [R1+0x278], R18 ;  /* 0x0002781201007387 */ /* 0x0001e80000100a00 */
[----:B0-----:R-:W2:Y:S04]  /*8aeb0*/  LDL.LU.64 R18, [R1+0x2778] ;  /* 0x0027780001127983 */ /* 0x001ea80000300a00 */
[----:B------:R-:W2:Y:S04]  /*8aec0*/  LDL.LU.64 R16, [R1+0x2770] ;  /* 0x0027700001107983 */ /* 0x000ea80000300a00 */
[----:B---3--:R-:W-:Y:S04]  /*8aed0*/  STS.128 [R0+0x80], R4 ;  /* 0x0000800400007388 */ /* 0x008fe80000000c00 */
[----:B--2---:R0:W-:Y:S04]  /*8aee0*/  STS.128 [R0], R16 ;  /* 0x0000001000007388 */ /* 0x0041e80000000c00 */
[----:B0-----:R-:W2:Y:S04]  /*8aef0*/  LDL.LU.64 R18, [R1+0x2768] ;  /* 0x0027680001127983 */ /* 0x001ea80000300a00 */
[----:B------:R-:W2:Y:S04]  /*8af00*/  LDL.LU.64 R16, [R1+0x2760] ;  /* 0x0027600001107983 */ /* 0x000ea80000300a00 */
[----:B------:R-:W3:Y:S04]  /*8af10*/  LDL.LU.64 R6, [R1+0x2758] ;  /* 0x0027580001067983 */ /* 0x000ee80000300a00 */
[----:B------:R-:W3:Y:S04]  /*8af20*/  LDL.LU.64 R4, [R1+0x2750] ;  /* 0x0027500001047983 */ /* 0x000ee80000300a00 */
[----:B--2---:R0:W-:Y:S04]  /*8af30*/  STS.128 [R0+0x400], R16 ;  /* 0x0004001000007388 */ /* 0x0041e80000000c00 */
[----:B0-----:R-:W2:Y:S04]  /*8af40*/  LDL.LU.64 R18, [R1+0x2748] ;  /* 0x0027480001127983 */ /* 0x001ea80000300a00 */
[----:B------:R-:W2:Y:S04]  /*8af50*/  LDL.LU.64 R16, [R1+0x2740] ;  /* 0x0027400001107983 */ /* 0x000ea80000300a00 */
[----:B---3--:R-:W-:Y:S04]  /*8af60*/  STS.128 [R0+0x480], R4 ;  /* 0x0004800400007388 */ /* 0x008fe80000000c00 */
        /* <DEDUP_REMOVED lines=13> */
[----:B----4-:R-:W-:Y:S04]  /*8b040*/  STS.128 [R0+0x80], R20 ;  /* 0x0000801400007388 */ /* 0x010fe80000000c00 */
[----:B------:R-:W-:Y:S04]  /*8b050*/  STS.128 [R0+0x480], R8 ;  /* 0x0004800800007388 */ /* 0x000fe80000000c00 */
[----:B0-----:R-:W-:Y:S04]  /*8b060*/  STL.64 [R1+0x220], R4 ;  /* 0x0002200401007387 */ /* 0x001fe80000100a00 */
[----:B------:R-:W-:Y:S04]  /*8b070*/  STL.64 [R1+0x228], R6 ;  /* 0x0002280601007387 */ /* 0x000fe80000100a00 */
[----:B------:R-:W-:Y:S04]  /*8b080*/  STL [R1+0x2708], R12 ;  /* 0x0027080c01007387 */ /* 0x000fe80000100800 */
[----:B--2---:R-:W-:Y:S04]  /*8b090*/  STS.128 [R0+0x400], R16 ;  /* 0x0004001000007388 */ /* 0x004fe80000000c00 */
        /* <DEDUP_REMOVED lines=8> */
[----:B------:R-:W2:Y:S04]  /*8b120*/  LDL.LU R20, [R1+0x380] ;  /* 0x0003800001147983 */ /* 0x000ea80000300800 */
[----:B0-----:R-:W-:Y:S04]  /*8b130*/  STL.64 [R1+0x410], R4 ;  /* 0x0004100401007387 */ /* 0x001fe80000100a00 */
[----:B------:R-:W-:Y:S04]  /*8b140*/  STL.64 [R1+0x418], R6 ;  /* 0x0004180601007387 */ /* 0x000fe80000100a00 */
        /* <DEDUP_REMOVED lines=11> */
[----:B------:R-:W2:Y:S04]  /*8b200*/  LDL.LU R6, [R1+0x318] ;  /* 0x0003180001067983 */ /* 0x000ea80000300800 */
[----:B------:R-:W2:Y:S04]  /*8b210*/  LDL.LU R7, [R1+0x31c] ;  /* 0x00031c0001077983 */ /* 0x000ea80000300800 */
[----:B--2---:R-:W-:Y:S04]  /*8b220*/  STL.64 [R1+0x2718], R6 ;  /* 0x0027180601007387 */ /* 0x004fe80000100a00 */
[----:B----4-:R0:W-:Y:S04]  /*8b230*/  STL.64 [R1+0x2710], R4 ;  /* 0x0027100401007387 */ /* 0x0101e80000100a00 */
[----:B------:R-:W2:Y:S04]  /*8b240*/  LDL.LU R12, [R1+0x300] ;  /* 0x00030000010c7983 */ /* 0x000ea80000300800 */
[----:B------:R-:W2:Y:S04]  /*8b250*/  LDL.LU R13, [R1+0x304] ;  /* 0x00030400010d7983 */ /* 0x000ea80000300800 */
[----:B------:R-:W4:Y:S04]  /*8b260*/  LDL.LU R14, [R1+0x308] ;  /* 0x00030800010e7983 */ /* 0x000f280000300800 */
[----:B------:R-:W4:Y:S04]  /*8b270*/  LDL.LU R15, [R1+0x30c] ;  /* 0x00030c00010f7983 */ /* 0x000f280000300800 */
[----:B----4-:R-:W-:Y:S04]  /*8b280*/  STL.64 [R1+0x2728], R14 ;  /* 0x0027280e01007387 */ /* 0x010fe80000100a00 */
[----:B--2---:R1:W-:Y:S04]  /*8b290*/  STL.64 [R1+0x2720], R12 ;  /* 0x0027200c01007387 */ /* 0x0043e80000100a00 */
[----:B0-----:R-:W2:Y:S04]  /*8b2a0*/  LDL.LU R4, [R1+0x2f0] ;  /* 0x0002f00001047983 */ /* 0x001ea80000300800 */
[----:B------:R-:W2:Y:S04]  /*8b2b0*/  LDL.LU R5, [R1+0x2f4] ;  /* 0x0002f40001057983 */ /* 0x000ea80000300800 */
[----:B------:R-:W4:Y:S04]  /*8b2c0*/  LDL.LU R6, [R1+0x2f8] ;  /* 0x0002f80001067983 */ /* 0x000f280000300800 */
[----:B------:R-:W4:Y:S04]  /*8b2d0*/  LDL.LU R7, [R1+0x2fc] ;  /* 0x0002fc0001077983 */ /* 0x000f280000300800 */
[----:B----4-:R-:W-:Y:S04]  /*8b2e0*/  STL.64 [R1+0x2738], R6 ;  /* 0x0027380601007387 */ /* 0x010fe80000100a00 */
[----:B--2---:R-:W-:Y:S04]  /*8b2f0*/  STL.64 [R1+0x2730], R4 ;  /* 0x0027300401007387 */ /* 0x004fe80000100a00 */
[----:B-1----:R-:W2:Y:S04]  /*8b300*/  LDL.LU R12, [R1+0x2e0] ;  /* 0x0002e000010c7983 */ /* 0x002ea80000300800 */
[----:B------:R-:W2:Y:S04]  /*8b310*/  LDL.LU R13, [R1+0x2e4] ;  /* 0x0002e400010d7983 */ /* 0x000ea80000300800 */
[----:B------:R-:W2:Y:S04]  /*8b320*/  LDL.LU R14, [R1+0x2e8] ;  /* 0x0002e800010e7983 */ /* 0x000ea80000300800 */
[----:B------:R-:W2:Y:S04]  /*8b330*/  LDL.LU R15, [R1+0x2ec] ;  /* 0x0002ec00010f7983 */ /* 0x000ea80000300800 */
[----:B---3--:R-:W-:Y:S04]  /*8b340*/  STL.64 [R1+0x26e0], R22 ;  /* 0x0026e01601007387 */ /* 0x008fe80000100a00 */
[----:B------:R0:W-:Y:S04]  /*8b350*/  STL.64 [R1+0x26d8], R20 ;  /* 0x0026d81401007387 */ /* 0x0001e80000100a00 */
[----:B------:R-:W1:Y:S04]  /*8b360*/  LDS.128 R4, [R2] ;  /* 0x0000000002047984 */ /* 0x000e680000000c00 */
[----:B------:R-:W-:Y:S06]  /*8b370*/  BAR.SYNC.DEFER_BLOCKING 0x0 ;  /* 0x0000000000007b1d */ /* 0x000fec0000010000 */
[----:B0-----:R-:W3:Y:S04]  /*8b380*/  LDL.LU R20, [R1+0x340] ;  /* 0x0003400001147983 */ /* 0x001ee80000300800 */
[----:B------:R-:W3:Y:S04]  /*8b390*/  LDL.LU R21, [R1+0x344] ;  /* 0x0003440001157983 */ /* 0x000ee80000300800 */
[----:B------:R-:W4:Y:S04]  /*8b3a0*/  LDL.LU R22, [R1+0x348] ;  /* 0x0003480001167983 */ /* 0x000f280000300800 */
[----:B------:R-:W4:Y:S04]  /*8b3b0*/  LDL.LU R23, [R1+0x34c] ;  /* 0x00034c0001177983 */ /* 0x000f280000300800 */
[----:B----4-:R-:W-:Y:S04]  /*8b3c0*/  STL.64 [R1+0x26f0], R22 ;  /* 0x0026f01601007387 */ /* 0x010fe80000100a00 */
[----:B---3--:R0:W-:Y:S04]  /*8b3d0*/  STL.64 [R1+0x26e8], R20 ;  /* 0x0026e81401007387 */ /* 0x0081e80000100a00 */
[----:B0-----:R-:W3:Y:S04]  /*8b3e0*/  LDL.LU R20, [R1+0x330] ;  /* 0x0003300001147983 */ /* 0x001ee80000300800 */
[----:B------:R-:W3:Y:S04]  /*8b3f0*/  LDL.LU R21, [R1+0x334] ;  /* 0x0003340001157983 */ /* 0x000ee80000300800 */
[----:B------:R-:W4:Y:S04]  /*8b400*/  LDL.LU R22, [R1+0x338] ;  /* 0x0003380001167983 */ /* 0x000f280000300800 */
[----:B------:R-:W4:Y:S04]  /*8b410*/  LDL.LU R23, [R1+0x33c] ;  /* 0x00033c0001177983 */ /* 0x000f280000300800 */
[----:B--2---:R-:W-:Y:S04]  /*8b420*/  STS.128 [R0], R12 ;  /* 0x0000000c00007388 */ /* 0x004fe80000000c00 */
[----:B----4-:R-:W-:Y:S04]  /*8b430*/  STL.64 [R1+0x2700], R22 ;  /* 0x0027001601007387 */ /* 0x010fe80000100a00 */
[----:B---3--:R0:W-:Y:S04]  /*8b440*/  STL.64 [R1+0x26f8], R20 ;  /* 0x0026f81401007387 */ /* 0x0081e80000100a00 */
        /* <DEDUP_REMOVED lines=13> */
[----:B------:R-:W2:Y:S04]  /*8b520*/  LDL.LU R9, [R1+0x394] ;  /* 0x0003940001097983 */ /* 0x000ea80000300800 */
[----:B------:R-:W2:Y:S04]  /*8b530*/  LDL.LU R10, [R1+0x398] ;  /* 0x00039800010a7983 */ /* 0x000ea80000300800 */
[----:B------:R-:W2:Y:S04]  /*8b540*/  LDL.LU R11, [R1+0x39c] ;  /* 0x00039c00010b7983 */ /* 0x000ea80000300800 */
[----:B-1----:R-:W-:Y:S04]  /*8b550*/  STL.64 [R1+0x420], R4 ;  /* 0x0004200401007387 */ /* 0x002fe80000100a00 */
[----:B------:R0:W-:Y:S04]  /*8b560*/  STL.64 [R1+0x428], R6 ;  /* 0x0004280601007387 */ /* 0x0001e80000100a00 */
[----:B0-----:R-:W2:Y:S04]  /*8b570*/  LDL.LU.64 R6, [R1+0x2738] ;  /* 0x0027380001067983 */ /* 0x001ea80000300a00 */
[----:B------:R-:W2:Y:S04]  /*8b580*/  LDL.LU.64 R4, [R1+0x2730] ;  /* 0x0027300001047983 */ /* 0x000ea80000300a00 */
[----:B------:R-:W3:Y:S04]  /*8b590*/  LDL.LU.64 R14, [R1+0x2728] ;  /* 0x00272800010e7983 */ /* 0x000ee80000300a00 */
[----:B------:R-:W3:Y:S04]  /*8b5a0*/  LDL.LU.64 R12, [R1+0x2720] ;  /* 0x00272000010c7983 */ /* 0x000ee80000300a00 */
[----:B--2---:R0:W-:Y:S04]  /*8b5b0*/  STS.128 [R0+0x80], R4 ;  /* 0x0000800400007388 */ /* 0x0041e80000000c00 */
[----:B0-----:R-:W2:Y:S04]  /*8b5c0*/  LDL.LU.64 R6, [R1+0x2718] ;  /* 0x0027180001067983 */ /* 0x001ea80000300a00 */
[----:B------:R-:W2:Y:S04]  /*8b5d0*/  LDL.LU.64 R4, [R1+0x2710] ;  /* 0x0027100001047983 */ /* 0x000ea80000300a00 */
[----:B---3--:R0:W-:Y:S04]  /*8b5e0*/  STS.128 [R0+0x400], R12 ;  /* 0x0004000c00007388 */ /* 0x0081e80000000c00 */
[----:B0-----:R-:W3:Y:S04]  /*8b5f0*/  LDL.LU R12, [R1+0x2708] ;  /* 0x00270800010c7983 */ /* 0x001ee80000300800 */
        /* <DEDUP_REMOVED lines=16> */
[----:B0-----:R-:W2:Y:S04]  /*8b700*/  LDL.LU R6, [R1+0x160] ;  /* 0x0001600001067983 */ /* 0x001ea80000300800 */
[----:B------:R-:W3:Y:S04]  /*8b710*/  LDL.LU.64 R22, [R1+0x2700] ;  /* 0x0027000001167983 */ /* 0x000ee80000300a00 */
[----:B------:R-:W3:Y:S04]  /*8b720*/  LDL.LU.64 R20, [R1+0x26f8] ;  /* 0x0026f80001147983 */ /* 0x000ee80000300a00 */
[----:B---3--:R0:W-:Y:S04]  /*8b730*/  STS.128 [R0+0x80], R20 ;  /* 0x0000801400007388 */ /* 0x0081e80000000c00 */
[----:B0-----:R-:W3:Y:S04]  /*8b740*/  LDL.LU.64 R22, [R1+0x26f0] ;  /* 0x0026f00001167983 */ /* 0x001ee80000300a00 */
[----:B------:R-:W3:Y:S04]  /*8b750*/  LDL.LU.64 R20, [R1+0x26e8] ;  /* 0x0026e80001147983 */ /* 0x000ee80000300a00 */
[----:B------:R-:W2:Y:S04]  /*8b760*/  LDL R13, [R1+0xfd0] ;  /* 0x000fd000010d7983 */ /* 0x000ea80000100800 */
[----:B---3--:R0:W-:Y:S04]  /*8b770*/  STS.128 [R0+0x400], R20 ;  /* 0x0004001400007388 */ /* 0x0081e80000000c00 */
[----:B0-----:R-:W3:Y:S04]  /*8b780*/  LDL.LU.64 R22, [R1+0x26e0] ;  /* 0x0026e00001167983 */ /* 0x001ee80000300a00 */
[----:B------:R-:W3:Y:S04]  /*8b790*/  LDL.LU.64 R20, [R1+0x26d8] ;  /* 0x0026d80001147983 */ /* 0x000ee80000300a00 */
[----:B------:R-:W-:Y:S04]  /*8b7a0*/  STL [R1+0x2638], R28 ;  /* 0x0026381c01007387 */ /* 0x000fe80000100800 */
        /* <DEDUP_REMOVED lines=9> */
[----:B------:R-:W3:Y:S04]  /*8b840*/  LDL.LU R7, [R1+0xfcc] ;  /* 0x000fcc0001077983 */ /* 0x000ee80000300800 */
[----:B0-----:R-:W-:Y:S04]  /*8b850*/  STL.64 [R1+0x2e0], R20 ;  /* 0x0002e01401007387 */ /* 0x001fe80000100a00 */
[----:B------:R-:W-:Y:S04]  /*8b860*/  STL.64 [R1+0x2e8], R22 ;  /* 0x0002e81601007387 */ /* 0x000fe80000100a00 */
[----:B------:R-:W0:Y:S04]  /*8b870*/  LDS.128 R20, [R2] ;  /* 0x0000000002147984 */ /* 0x000e280000000c00 */
[----:B------:R-:W-:Y:S06]  /*8b880*/  BAR.SYNC.DEFER_BLOCKING 0x0 ;  /* 0x0000000000007b1d */ /* 0x000fec0000010000 */
[----:B0-----:R-:W-:Y:S04]  /*8b890*/  STL.64 [R1+0x2c0], R20 ;  /* 0x0002c01401007387 */ /* 0x001fe80000100a00 */
[----:B------:R0:W-:Y:S04]  /*8b8a0*/  STL.64 [R1+0x2c8], R22 ;  /* 0x0002c81601007387 */ /* 0x0001e80000100a00 */
[----:B0-----:R-:W3:Y:S04]  /*8b8b0*/  LDL.LU.64 R22, [R1+0x26d0] ;  /* 0x0026d00001167983 */ /* 0x001ee80000300a00 */
[----:B------:R-:W3:Y:S04]  /*8b8c0*/  LDL.LU.64 R20, [R1+0x26c8] ;  /* 0x0026c80001147983 */ /* 0x000ee80000300a00 */
[----:B------:R-:W3:Y:S04]  /*8b8d0*/  LDL.LU R5, [R1+0x120] ;  /* 0x0001200001057983 */ /* 0x000ee80000300800 */
[----:B----4-:R0:W-:Y:S04]  /*8b8e0*/  STS.128 [R0], R24 ;  /* 0x0000001800007388 */ /* 0x0101e80000000c00 */
[----:B------:R1:W-:Y:S04]  /*8b8f0*/  STS.128 [R0+0x80], R16 ;  /* 0x0000801000007388 */ /* 0x0003e80000000c00 */
[----:B0-----:R-:W4:Y:S04]  /*8b900*/  LDL.LU R24, [R1+0x26c0] ;  /* 0x0026c00001187983 */ /* 0x001f280000300800 */
[----:B-1----:R-:W4:Y:S04]  /*8b910*/  LDL.LU.64 R18, [R1+0x26b8] ;  /* 0x0026b80001127983 */ /* 0x002f280000300a00 */
[----:B------:R-:W4:Y:S04]  /*8b920*/  LDL.LU R4, [R1+0xe0] ;  /* 0x0000e00001047983 */ /* 0x000f280000300800 */
[----:B------:R-:W4:Y:S04]  /*8b930*/  LDL.LU R25, [R1+0xa0] ;  /* 0x0000a00001197983 */ /* 0x000f280000300800 */
[----:B------:R-:W4:Y:S04]  /*8b940*/  LDL R12, [R1+0xfd4] ;  /* 0x000fd400010c7983 */ /* 0x000f280000100800 */
[----:B------:R-:W4:Y:S04]  /*8b950*/  LDL R28, [R1+0xfd8] ;  /* 0x000fd800011c7983 */ /* 0x000f280000100800 */
[----:B------:R-:W4:Y:S04]  /*8b960*/  LDL R14, [R1+0xfdc] ;  /* 0x000fdc00010e7983 */ /* 0x000f280000100800 */
[----:B------:R-:W4:Y:S04]  /*8b970*/  LDL.LU R26, [R1+0x170] ;  /* 0x00017000011a7983 */ /* 0x000f280000300800 */
[----:B------:R0:W-:Y:S01]  /*8b980*/  STS.128 [R0+0x480], R8 ;  /* 0x0004800800007388 */ /* 0x0001e20000000c00 */
[----:B--2---:R-:W-:Y:S01]  /*8b990*/  ISETP.GE.AND P5, PT, R13, c[0x0][0x178], PT ;  /* 0x00005e000d007a0c */ /* 0x004fe20003fa6270 */
[----:B------:R-:W-:-:S02]  /*8b9a0*/  IMAD.MOV.U32 R16, RZ, RZ, c[0x0][0x194] ;  /* 0x00006500ff107624 */ /* 0x000fc400078e00ff */
[----:B------:R-:W2:Y:S01]  /*8b9b0*/  LDL.LU R27, [R1+0x130] ;  /* 0x00013000011b7983 */ /* 0x000ea20000300800 */
[----:B0-----:R-:W-:Y:S01]  /*8b9c0*/  IMAD R8, R13, c[0x0][0x194], RZ ;  /* 0x000065000d087a24 */ /* 0x001fe200078e02ff */
[C---:B---3--:R-:W-:Y:S02]  /*8b9d0*/  ISETP.LT.AND P5, PT, R7.reuse, c[0x0][0x17c], !P5 ;  /* 0x00005f0007007a0c */ /* 0x048fe40006fa1270 */
[----:B------:R0:W-:Y:S04]  /*8b9e0*/  STS.128 [R0+0x400], R20 ;  /* 0x0004001400007388 */ /* 0x0001e80000000c00 */
[----:B------:R-:W-:Y:S01]  /*8b9f0*/  BAR.SYNC.DEFER_BLOCKING 0x0 ;  /* 0x0000000000007b1d */ /* 0x000fe20000010000 */
[----:B0-----:R-:W-:Y:S01]  /*8ba00*/  LEA R20, P6, R8, c[0x0][0x170], 0x1 ;  /* 0x00005c0008147a11 */ /* 0x001fe200078c08ff */
[----:B------:R-:W-:-:S04]  /*8ba10*/  IMAD R0, R7, c[0x0][0x198], RZ ;  /* 0x0000660007007a24 */ /* 0x000fc800078e02ff */
[----:B------:R-:W3:Y:S01]  /*8ba20*/  LDL.LU R22, [R1+0xf0] ;  /* 0x0000f00001167983 */ /* 0x000ee20000300800 */
[----:B------:R-:W-:Y:S01]  /*8ba30*/  LEA.HI.X.SX32 R21, R8, c[0x0][0x174], 0x1, P6 ;  /* 0x00005d0008157a11 */ /* 0x000fe200030f0eff */
[----:B------:R-:W-:Y:S02]  /*8ba40*/  IMAD R8, R16, 0x80, R8 ;  /* 0x0000008010087824 */ /* 0x000fe400078e0208 */
[----:B------:R-:W3:Y:S02]  /*8ba50*/  LDL.LU R23, [R1+0xb0] ;  /* 0x0000b00001177983 */ /* 0x000ee40000300800 */
[----:B------:R-:W-:Y:S01]  /*8ba60*/  IMAD.WIDE R2, R0, 0x2, R20 ;  /* 0x0000000200027825 */ /* 0x000fe200078e0214 */
[----:B------:R-:W-:-:S04]  /*8ba70*/  LEA R10, P6, R8, c[0x0][0x170], 0x1 ;  /* 0x00005c00080a7a11 */ /* 0x000fc800078c08ff */
[----:B------:R0:W-:Y:S01]  /*8ba80*/  @P5 STG.E.U16 [R2.64], R6 ;  /* 0x0000000602005986 */ /* 0x0001e2000c101506 */
[----:B------:R-:W-:Y:S02]  /*8ba90*/  ISETP.GE.AND P5, PT, R7, c[0x0][0x17c], PT ;  /* 0x00005f0007007a0c */ /* 0x000fe40003fa6270 */
[----:B------:R-:W-:Y:S01]  /*8baa0*/  LEA.HI.X.SX32 R11, R8, c[0x0][0x174], 0x1, P6 ;  /* 0x00005d00080b7a11 */ /* 0x000fe200030f0eff */
[----:B------:R-:W3:Y:S01]  /*8bab0*/  LDL.LU R7, [R1+0x180] ;  /* 0x0001800001077983 */ /* 0x000ee20000300800 */
[----:B----4-:R-:W-:-:S03]  /*8bac0*/  ISETP.LT.AND P6, PT, R12, c[0x0][0x178], !P5 ;  /* 0x00005e000c007a0c */ /* 0x010fc60006fc1270 */
[----:B0-----:R-:W-:-:S10]  /*8bad0*/  IMAD.WIDE R2, R0, 0x2, R10 ;  /* 0x0000000200027825 */ /* 0x001fd400078e020a */
[----:B------:R0:W-:Y:S02]  /*8bae0*/  @P6 STG.E.U16 [R2.64], R5 ;  /* 0x0000000502006986 */ /* 0x0001e4000c101506 */
[----:B0-----:R-:W-:-:S05]  /*8baf0*/  IMAD R2, R16, 0x80, R8 ;  /* 0x0000008010027824 */ /* 0x001fca00078e0208 */
[----:B------:R-:W-:-:S04]  /*8bb00*/  LEA R8, P6, R2, c[0x0][0x170], 0x1 ;  /* 0x00005c0002087a11 */ /* 0x000fc800078c08ff */
[----:B------:R-:W-:Y:S02]  /*8bb10*/  LEA.HI.X.SX32 R9, R2, c[0x0][0x174], 0x1, P6 ;  /* 0x00005d0002097a11 */ /* 0x000fe400030f0eff */
[----:B------:R-:W-:Y:S01]  /*8bb20*/  ISETP.LT.AND P6, PT, R28, c[0x0][0x178], !P5 ;  /* 0x00005e001c007a0c */ /* 0x000fe20006fc1270 */
[----:B------:R-:W-:Y:S02]  /*8bb30*/  IMAD R16, R16, 0x80, R2 ;  /* 0x0000008010107824 */ /* 0x000fe400078e0202 */
[----:B------:R-:W-:Y:S01]  /*8bb40*/  IMAD.WIDE R2, R0, 0x2, R8 ;  /* 0x0000000200027825 */ /* 0x000fe200078e0208 */
[----:B------:R-:W-:-:S09]  /*8bb50*/  ISETP.LT.AND P5, PT, R14, c[0x0][0x178], !P5 ;  /* 0x00005e000e007a0c */ /* 0x000fd20006fa1270 */
[----:B------:R0:W-:Y:S02]  /*8bb60*/  @P6 STG.E.U16 [R2.64], R4 ;  /* 0x0000000402006986 */ /* 0x0001e4000c101506 */
[----:B0-----:R-:W-:-:S04]  /*8bb70*/  LEA R2, P6, R16, c[0x0][0x170], 0x1 ;  /* 0x00005c0010027a11 */ /* 0x001fc800078c08ff */
[----:B------:R-:W-:-:S05]  /*8bb80*/  LEA.HI.X.SX32 R3, R16, c[0x0][0x174], 0x1, P6 ;  /* 0x00005d0010037a11 */ /* 0x000fca00030f0eff */
[C---:B------:R-:W-:Y:S01]  /*8bb90*/  IMAD.WIDE R16, R0.reuse, 0x2, R2 ;  /* 0x0000000200107825 */ /* 0x040fe200078e0202 */
[----:B------:R-:W-:-:S04]  /*8bba0*/  IADD3 R0, R0, c[0x0][0x198], RZ ;  /* 0x0000660000007a10 */ /* 0x000fc80007ffe0ff */
[----:B------:R0:W-:Y:S01]  /*8bbb0*/  @P5 STG.E.U16 [R16.64], R25 ;  /* 0x0000001910005986 */ /* 0x0001e2000c101506 */
[----:B------:R-:W-:Y:S02]  /*8bbc0*/  ISETP.LT.AND P5, PT, R13, c[0x0][0x178], !P4 ;  /* 0x00005e000d007a0c */ /* 0x000fe400067a1270 */
[----:B------:R-:W-:Y:S01]  /*8bbd0*/  PRMT R18, R6, 0x7632, R18 ;  /* 0x0000763206127816 */ /* 0x000fe20000000012 */
[----:B0-----:R-:W-:-:S10]  /*8bbe0*/  IMAD.WIDE R16, R0, 0x2, R20 ;  /* 0x0000000200107825 */ /* 0x001fd400078e0214 */
[----:B------:R0:W-:Y:S01]  /*8bbf0*/  @P5 STG.E.U16 [R16.64], R18 ;  /* 0x0000001210005986 */ /* 0x0001e2000c101506 */
[----:B------:R-:W-:Y:S02]  /*8bc00*/  ISETP.LT.AND P5, PT, R12, c[0x0][0x178], !P4 ;  /* 0x00005e000c007a0c */ /* 0x000fe400067a1270 */
[----:B0-----:R-:W-:Y:S01]  /*8bc10*/  PRMT R18, R5, 0x7632, R18 ;  /* 0x0000763205127816 */ /* 0x001fe20000000012 */
[----:B------:R-:W-:-:S10]  /*8bc20*/  IMAD.WIDE R16, R0, 0x2, R10 ;  /* 0x0000000200107825 */ /* 0x000fd400078e020a */
[----:B------:R0:W-:Y:S01]  /*8bc30*/  @P5 STG.E.U16 [R16.64], R18 ;  /* 0x0000001210005986 */ /* 0x0001e2000c101506 */
[----:B------:R-:W-:Y:S02]  /*8bc40*/  ISETP.LT.AND P5, PT, R28, c[0x0][0x178], !P4 ;  /* 0x00005e001c007a0c */ /* 0x000fe400067a1270 */
[----:B------:R-:W-:Y:S02]  /*8bc50*/  ISETP.LT.AND P4, PT, R14, c[0x0][0x178], !P4 ;  /* 0x00005e000e007a0c */ /* 0x000fe40006781270 */
[----:B0-----:R-:W-:Y:S01]  /*8bc60*/  PRMT R18, R4, 0x7632, R18 ;  /* 0x0000763204127816 */ /* 0x001fe20000000012 */
[C---:B------:R-:W-:Y:S01]  /*8bc70*/  IMAD.WIDE R16, R0.reuse, 0x2, R8 ;  /* 0x0000000200107825 */ /* 0x040fe200078e0208 */
[----:B------:R-:W4:Y:S07]  /*8bc80*/  LDL.LU R4, [R1+0x140] ;  /* 0x0001400001047983 */ /* 0x000f2e0000300800 */
[----:B------:R0:W-:Y:S02]  /*8bc90*/  @P5 STG.E.U16 [R16.64], R18 ;  /* 0x0000001210005986 */ /* 0x0001e4000c101506 */
[----:B0-----:R-:W-:Y:S01]  /*8bca0*/  PRMT R18, R25, 0x7632, R18 ;  /* 0x0000763219127816 */ /* 0x001fe20000000012 */
[C---:B------:R-:W-:Y:S01]  /*8bcb0*/  IMAD.WIDE R16, R0.reuse, 0x2, R2 ;  /* 0x0000000200107825 */ /* 0x040fe200078e0202 */
[----:B------:R-:W-:Y:S01]  /*8bcc0*/  IADD3 R0, R0, c[0x0][0x198], RZ ;  /* 0x0000660000007a10 */ /* 0x000fe20007ffe0ff */
[----:B------:R-:W4:Y:S04]  /*8bcd0*/  LDL.LU R25, [R1+0x100] ;  /* 0x0001000001197983 */ /* 0x000f280000300800 */
[----:B------:R0:W-:Y:S01]  /*8bce0*/  @P4 STG.E.U16 [R16.64], R18 ;  /* 0x0000001210004986 */ /* 0x0001e2000c101506 */
[----:B------:R-:W-:Y:S01]  /*8bcf0*/  ISETP.LT.AND P4, PT, R13, c[0x0][0x178], !P3 ;  /* 0x00005e000d007a0c */ /* 0x000fe20005f81270 */
[----:B0-----:R-:W-:Y:S01]  /*8bd00*/  IMAD.WIDE R16, R0, 0x2, R20 ;  /* 0x0000000200107825 */ /* 0x001fe200078e0214 */
[----:B------:R-:W-:-:S11]  /*8bd10*/  PRMT R18, R26, 0x7632, R18 ;  /* 0x000076321a127816 */ /* 0x000fd60000000012 */
[----:B------:R0:W-:Y:S04]  /*8bd20*/  @P4 STG.E.U16 [R16.64], R26 ;  /* 0x0000001a10004986 */ /* 0x0001e8000c101506 */
[----:B0-----:R-:W4:Y:S01]  /*8bd30*/  LDL.LU R26, [R1+0xc0] ;  /* 0x0000c000011a7983 */ /* 0x001f220000300800 */
[----:B------:R-:W-:Y:S02]  /*8bd40*/  ISETP.LT.AND P5, PT, R12, c[0x0][0x178], !P3 ;  /* 0x00005e000c007a0c */ /* 0x000fe40005fa1270 */
[----:B------:R-:W-:Y:S01]  /*8bd50*/  ISETP.LT.AND P4, PT, R28, c[0x0][0x178], !P3 ;  /* 0x00005e001c007a0c */ /* 0x000fe20005f81270 */
[----:B------:R-:W-:Y:S01]  /*8bd60*/  IMAD.WIDE R16, R0, 0x2, R10 ;  /* 0x0000000200107825 */ /* 0x000fe200078e020a */
[----:B------:R-:W-:Y:S01]  /*8bd70*/  ISETP.LT.AND P3, PT, R14, c[0x0][0x178], !P3 ;  /* 0x00005e000e007a0c */ /* 0x000fe20005f61270 */
[----:B------:R-:W4:Y:S04]  /*8bd80*/  LDL.LU R6, [R1+0x23fc] ;  /* 0x0023fc0001067983 */ /* 0x000f280000300800 */
[----:B------:R-:W4:Y:S04]  /*8bd90*/  LDL.LU R5, [R1+0x2400] ;  /* 0x0024000001057983 */ /* 0x000f280000300800 */
[----:B--2---:R0:W-:Y:S02]  /*8bda0*/  @P5 STG.E.U16 [R16.64], R27 ;  /* 0x0000001b10005986 */ /* 0x0041e4000c101506 */
[----:B0-----:R-:W-:-:S05]  /*8bdb0*/  IMAD.WIDE R16, R0, 0x2, R8 ;  /* 0x0000000200107825 */ /* 0x001fca00078e0208 */
[----:B---3--:R0:W-:Y:S02]  /*8bdc0*/  @P4 STG.E.U16 [R16.64], R22 ;  /* 0x0000001610004986 */ /* 0x0081e4000c101506 */
[C---:B0-----:R-:W-:Y:S01]  /*8bdd0*/  IMAD.WIDE R16, R0.reuse, 0x2, R2 ;  /* 0x0000000200107825 */ /* 0x041fe200078e0202 */
[----:B------:R-:W-:-:S04]  /*8bde0*/  IADD3 R0, R0, c[0x0][0x198], RZ ;  /* 0x0000660000007a10 */ /* 0x000fc80007ffe0ff */
[----:B------:R0:W-:Y:S01]  /*8bdf0*/  @P3 STG.E.U16 [R16.64], R23 ;  /* 0x0000001710003986 */ /* 0x0001e2000c101506 */
[----:B------:R-:W-:Y:S01]  /*8be00*/  ISETP.LT.AND P3, PT, R13, c[0x0][0x178], !P2 ;  /* 0x00005e000d007a0c */ /* 0x000fe20005761270 */
[----:B0-----:R-:W-:-:S12]  /*8be10*/  IMAD.WIDE R16, R0, 0x2, R20 ;  /* 0x0000000200107825 */ /* 0x001fd800078e0214 */
[----:B------:R0:W-:Y:S01]  /*8be20*/  @P3 STG.E.U16 [R16.64], R18 ;  /* 0x0000001210003986 */ /* 0x0001e2000c101506 */
[----:B------:R-:W-:Y:S02]  /*8be30*/  ISETP.LT.AND P3, PT, R12, c[0x0][0x178], !P2 ;  /* 0x00005e000c007a0c */ /* 0x000fe40005761270 */
[----:B0-----:R-:W-:Y:S01]  /*8be40*/  PRMT R18, R27, 0x7632, R18 ;  /* 0x000076321b127816 */ /* 0x001fe20000000012 */
[----:B------:R-:W-:Y:S01]  /*8be50*/  IMAD.WIDE R16, R0, 0x2, R10 ;  /* 0x0000000200107825 */ /* 0x000fe200078e020a */
[----:B------:R-:W2:Y:S09]  /*8be60*/  LDL.LU R27, [R1+0x190] ;  /* 0x00019000011b7983 */ /* 0x000eb20000300800 */
[----:B------:R0:W-:Y:S01]  /*8be70*/  @P3 STG.E.U16 [R16.64], R18 ;  /* 0x0000001210003986 */ /* 0x0001e2000c101506 */
[----:B------:R-:W-:-:S02]  /*8be80*/  ISETP.LT.AND P3, PT, R28, c[0x0][0x178], !P2 ;  /* 0x00005e001c007a0c */ /* 0x000fc40005761270 */
[----:B------:R-:W-:Y:S02]  /*8be90*/  ISETP.LT.AND P2, PT, R14, c[0x0][0x178], !P2 ;  /* 0x00005e000e007a0c */ /* 0x000fe40005741270 */
[----:B0-----:R-:W-:Y:S01]  /*8bea0*/  PRMT R18, R22, 0x7632, R18 ;  /* 0x0000763216127816 */ /* 0x001fe20000000012 */
[C---:B------:R-:W-:Y:S01]  /*8beb0*/  IMAD.WIDE R16, R0.reuse, 0x2, R8 ;  /* 0x0000000200107825 */ /* 0x040fe200078e0208 */
[----:B------:R-:W3:Y:S07]  /*8bec0*/  LDL.LU R22, [R1+0x150] ;  /* 0x0001500001167983 */ /* 0x000eee0000300800 */
[----:B------:R0:W-:Y:S02]  /*8bed0*/  @P3 STG.E.U16 [R16.64], R18 ;  /* 0x0000001210003986 */ /* 0x0001e4000c101506 */
[----:B0-----:R-:W-:Y:S01]  /*8bee0*/  PRMT R18, R23, 0x7632, R18 ;  /* 0x0000763217127816 */ /* 0x001fe20000000012 */
[C---:B------:R-:W-:Y:S01]  /*8bef0*/  IMAD.WIDE R16, R0.reuse, 0x2, R2 ;  /* 0x0000000200107825 */ /* 0x040fe200078e0202 */
[----:B------:R-:W-:Y:S01]  /*8bf00*/  IADD3 R0, R0, c[0x0][0x198], RZ ;  /* 0x0000660000007a10 */ /* 0x000fe20007ffe0ff */
[----:B------:R-:W3:Y:S04]  /*8bf10*/  LDL.LU R23, [R1+0x110] ;  /* 0x0001100001177983 */ /* 0x000ee80000300800 */
[----:B------:R0:W-:Y:S01]  /*8bf20*/  @P2 STG.E.U16 [R16.64], R18 ;  /* 0x0000001210002986 */ /* 0x0001e2000c101506 */
[----:B------:R-:W-:-:S02]  /*8bf30*/  ISETP.LT.AND P2, PT, R13, c[0x0][0x178], !P1 ;  /* 0x00005e000d007a0c */ /* 0x000fc40004f41270 */
[----:B------:R-:W-:Y:S01]  /*8bf40*/  ISETP.LT.AND P3, PT, R12, c[0x0][0x178], !P1 ;  /* 0x00005e000c007a0c */ /* 0x000fe20004f61270 */
[----:B0-----:R-:W-:-:S10]  /*8bf50*/  IMAD.WIDE R16, R0, 0x2, R20 ;  /* 0x0000000200107825 */ /* 0x001fd400078e0214 */
[----:B------:R0:W-:Y:S01]  /*8bf60*/  @P2 STG.E.U16 [R16.64], R7 ;  /* 0x0000000710002986 */ /* 0x0001e2000c101506 */
[----:B------:R-:W-:Y:S02]  /*8bf70*/  ISETP.LT.AND P2, PT, R28, c[0x0][0x178], !P1 ;  /* 0x00005e001c007a0c */ /* 0x000fe40004f41270 */
[----:B------:R-:W-:Y:S01]  /*8bf80*/  ISETP.LT.AND P1, PT, R14, c[0x0][0x178], !P1 ;  /* 0x00005e000e007a0c */ /* 0x000fe20004f21270 */
[----:B0-----:R-:W-:Y:S01]  /*8bf90*/  IMAD.WIDE R16, R0, 0x2, R10 ;  /* 0x0000000200107825 */ /* 0x001fe200078e020a */
[----:B------:R-:W-:-:S04]  /*8bfa0*/  PRMT R18, R7, 0x7632, R18 ;  /* 0x0000763207127816 */ /* 0x000fc80000000012 */
[----:B----4-:R0:W-:Y:S02]  /*8bfb0*/  @P3 STG.E.U16 [R16.64], R4 ;  /* 0x0000000410003986 */ /* 0x0101e4000c101506 */
[----:B0-----:R-:W-:-:S05]  /*8bfc0*/  IMAD.WIDE R16, R0, 0x2, R8 ;  /* 0x0000000200107825 */ /* 0x001fca00078e0208 */
[----:B------:R0:W-:Y:S02]  /*8bfd0*/  @P2 STG.E.U16 [R16.64], R25 ;  /* 0x0000001910002986 */ /* 0x0001e4000c101506 */
[C---:B0-----:R-:W-:Y:S01]  /*8bfe0*/  IMAD.WIDE R16, R0.reuse, 0x2, R2 ;  /* 0x0000000200107825 */ /* 0x041fe200078e0202 */
[----:B------:R-:W-:-:S04]  /*8bff0*/  IADD3 R0, R0, c[0x0][0x198], RZ ;  /* 0x0000660000007a10 */ /* 0x000fc80007ffe0ff */
[----:B------:R0:W-:Y:S01]  /*8c000*/  @P1 STG.E.U16 [R16.64], R26 ;  /* 0x0000001a10001986 */ /* 0x0001e2000c101506 */
[----:B------:R-:W-:Y:S01]  /*8c010*/  ISETP.LT.AND P1, PT, R13, c[0x0][0x178], !P0 ;  /* 0x00005e000d007a0c */ /* 0x000fe20004721270 */
[----:B0-----:R-:W-:-:S12]  /*8c020*/  IMAD.WIDE R16, R0, 0x2, R20 ;  /* 0x0000000200107825 */ /* 0x001fd800078e0214 */
[----:B------:R0:W-:Y:S02]  /*8c030*/  @P1 STG.E.U16 [R16.64], R18 ;  /* 0x0000001210001986 */ /* 0x0001e4000c101506 */
[----:B0-----:R-:W-:Y:S02]  /*8c040*/  PRMT R18, R4, 0x7632, R18 ;  /* 0x0000763204127816 */ /* 0x001fe40000000012 */
[----:B------:R-:W4:Y:S01]  /*8c050*/  LDL.LU R4, [R1+0x2404] ;  /* 0x0024040001047983 */ /* 0x000f220000300800 */
[----:B------:R-:W-:Y:S01]  /*8c060*/  ISETP.LT.AND P1, PT, R12, c[0x0][0x178], !P0 ;  /* 0x00005e000c007a0c */ /* 0x000fe20004721270 */
[----:B------:R-:W-:-:S12]  /*8c070*/  IMAD.WIDE R16, R0, 0x2, R10 ;  /* 0x0000000200107825 */ /* 0x000fd800078e020a */
[----:B------:R0:W-:Y:S01]  /*8c080*/  @P1 STG.E.U16 [R16.64], R18 ;  /* 0x0000001210001986 */ /* 0x0001e2000c101506 */
[----:B------:R-:W-:Y:S02]  /*8c090*/  ISETP.LT.AND P1, PT, R28, c[0x0][0x178], !P0 ;  /* 0x00005e001c007a0c */ /* 0x000fe40004721270 */
[----:B------:R-:W-:Y:S02]  /*8c0a0*/  ISETP.LT.AND P0, PT, R14, c[0x0][0x178], !P0 ;  /* 0x00005e000e007a0c */ /* 0x000fe40004701270 */
[----:B0-----:R-:W-:Y:S01]  /*8c0b0*/  PRMT R18, R25, 0x7632, R18 ;  /* 0x0000763219127816 */ /* 0x001fe20000000012 */
[----:B------:R-:W-:-:S08]  /*8c0c0*/  IMAD.WIDE R16, R0, 0x2, R8 ;  /* 0x0000000200107825 */ /* 0x000fd000078e0208 */
[----:B------:R0:W-:Y:S02]  /*8c0d0*/  @P1 STG.E.U16 [R16.64], R18 ;  /* 0x0000001210001986 */ /* 0x0001e4000c101506 */
[----:B0-----:R-:W-:Y:S01]  /*8c0e0*/  PRMT R18, R26, 0x7632, R18 ;  /* 0x000076321a127816 */ /* 0x001fe20000000012 */
[----:B------:R-:W-:-:S05]  /*8c0f0*/  IMAD.WIDE R16, R0, 0x2, R2 ;  /* 0x0000000200107825 */ /* 0x000fca00078e0202 */
[----:B------:R0:W-:Y:S01]  /*8c100*/  @P0 STG.E.U16 [R16.64], R18 ;  /* 0x0000001210000986 */ /* 0x0001e2000c101506 */
[----:B------:R-:W-:-:S04]  /*8c110*/  ISETP.GE.AND P0, PT, R6, c[0x0][0x17c], PT ;  /* 0x00005f0006007a0c */ /* 0x000fc80003f06270 */
[----:B------:R-:W-:Y:S02]  /*8c120*/  ISETP.LT.AND P1, PT, R13, c[0x0][0x178], !P0 ;  /* 0x00005e000d007a0c */ /* 0x000fe40004721270 */
[----:B------:R-:W-:Y:S02]  /*8c130*/  IADD3 R0, R0, c[0x0][0x198], RZ ;  /* 0x0000660000007a10 */ /* 0x000fe40007ffe0ff */
[----:B------:R-:W-:-:S03]  /*8c140*/  ISETP.LT.AND P2, PT, R12, c[0x0][0x178], !P0 ;  /* 0x00005e000c007a0c */ /* 0x000fc60004741270 */
[----:B0-----:R-:W-:Y:S01]  /*8c150*/  IMAD.WIDE R16, R0, 0x2, R20 ;  /* 0x0000000200107825 */ /* 0x001fe200078e0214 */
[----:B------:R-:W-:Y:S02]  /*8c160*/  ISETP.LT.AND P3, PT, R28, c[0x0][0x178], !P0 ;  /* 0x00005e001c007a0c */ /* 0x000fe40004761270 */
[----:B------:R-:W-:-:S03]  /*8c170*/  PRMT R19, R29, 0x7632, R19 ;  /* 0x000076321d137816 */ /* 0x000fc60000000013 */
[----:B--2---:R0:W-:Y:S01]  /*8c180*/  @P1 STG.E.U16 [R16.64], R27 ;  /* 0x0000001b10001986 */ /* 0x0041e2000c101506 */
[----:B------:R-:W-:Y:S01]  /*8c190*/  ISETP.LT.AND P1, PT, R14, c[0x0][0x178], !P0 ;  /* 0x00005e000e007a0c */ /* 0x000fe20004721270 */
[----:B0-----:R-:W-:-:S05]  /*8c1a0*/  IMAD.WIDE R16, R0, 0x2, R10 ;  /* 0x0000000200107825 */ /* 0x001fca00078e020a */
[----:B---3--:R0:W-:Y:S01]  /*8c1b0*/  @P2 STG.E.U16 [R16.64], R22 ;  /* 0x0000001610002986 */ /* 0x0081e2000c101506 */
[----:B------:R-:W-:-:S03]  /*8c1c0*/  ISETP.GE.AND P0, PT, R5, c[0x0][0x17c], PT ;  /* 0x00005f0005007a0c */ /* 0x000fc60003f06270 */
[----:B------:R-:W2:Y:S01]  /*8c1d0*/  LDL.LU R5, [R1+0x2408] ;  /* 0x0024080001057983 */ /* 0x000ea20000300800 */
[----:B------:R-:W-:-:S03]  /*8c1e0*/  PRMT R18, R27, 0x7632, R18 ;  /* 0x000076321b127816 */ /* 0x000fc60000000012 */
[----:B------:R-:W3:Y:S01]  /*8c1f0*/  LDL.LU R25, [R1+0x124] ;  /* 0x0001240001197983 */ /* 0x000ee20000300800 */
[----:B0-----:R-:W-:-:S05]  /*8c200*/  IMAD.WIDE R16, R0, 0x2, R8 ;  /* 0x0000000200107825 */ /* 0x001fca00078e0208 */
[----:B------:R0:W-:Y:S02]  /*8c210*/  @P3 STG.E.U16 [R16.64], R23 ;  /* 0x0000001710003986 */ /* 0x0001e4000c101506 */
[----:B0-----:R-:W-:-:S05]  /*8c220*/  IMAD.WIDE R16, R0, 0x2, R2 ;  /* 0x0000000200107825 */ /* 0x001fca00078e0202 */
[----:B------:R0:W-:Y:S01]  /*8c230*/  @P1 STG.E.U16 [R16.64], R29 ;  /* 0x0000001d10001986 */ /* 0x0001e2000c101506 */
[----:B----4-:R-:W-:-:S03]  /*8c240*/  ISETP.GE.AND P2, PT, R4, c[0x0][0x17c], PT ;  /* 0x00005f0004007a0c */ /* 0x010fc60003f46270 */
[----:B------:R-:W4:Y:S04]  /*8c250*/  LDL.LU R4, [R1+0x240c] ;  /* 0x00240c0001047983 */ /* 0x000f280000300800 */
[----:B------:R-:W3:Y:S04]  /*8c260*/  LDL.LU R26, [R1+0xe4] ;  /* 0x0000e400011a7983 */ /* 0x000ee80000300800 */
[----:B------:R-:W3:Y:S04]  /*8c270*/  LDL.LU R27, [R1+0xa4] ;  /* 0x0000a400011b7983 */ /* 0x000ee80000300800 */
[----:B0-----:R-:W3:Y:S01]  /*8c280*/  LDL.LU R29, [R1+0x26b4] ;  /* 0x0026b400011d7983 */ /* 0x001ee20000300800 */
[----:B------:R-:W-:-:S02]  /*8c290*/  ISETP.LT.AND P1, PT, R13, c[0x0][0x178], !P0 ;  /* 0x00005e000d007a0c */ /* 0x000fc40004721270 */
[----:B------:R-:W-:Y:S01]  /*8c2a0*/  IADD3 R0, R0, c[0x0][0x198], RZ ;  /* 0x0000660000007a10 */ /* 0x000fe20007ffe0ff */
[----:B------:R-:W3:Y:S04]  /*8c2b0*/  LDL.LU R6, [R1+0x2410] ;  /* 0x0024100001067983 */ /* 0x000ee80000300800 */
[----:B------:R-:W-:-:S06]  /*8c2c0*/  IMAD.WIDE R16, R0, 0x2, R20 ;  /* 0x0000000200107825 */ /* 0x000fcc00078e0214 */
[----:B------:R0:W-:Y:S01]  /*8c2d0*/  @P1 STG.E.U16 [R16.64], R18 ;  /* 0x0000001210001986 */ /* 0x0001e2000c101506 */
[----:B------:R-:W-:Y:S02]  /*8c2e0*/  ISETP.LT.AND P1, PT, R12, c[0x0][0x178], !P0 ;  /* 0x00005e000c007a0c */ /* 0x000fe40004721270 */
[----:B0-----:R-:W-:Y:S01]  /*8c2f0*/  PRMT R18, R22, 0x7632, R18 ;  /* 0x0000763216127816 */ /* 0x001fe20000000012 */
[----:B------:R-:W-:-:S10]  /*8c300*/  IMAD.WIDE R16, R0, 0x2, R10 ;  /* 0x0000000200107825 */ /* 0x000fd400078e020a */
[----:B------:R0:W-:Y:S01]  /*8c310*/  @P1 STG.E.U16 [R16.64], R18 ;  /* 0x0000001210001986 */ /* 0x0001e2000c101506 */
[----:B------:R-:W-:Y:S02]  /*8c320*/  ISETP.LT.AND P1, PT, R28, c[0x0][0x178], !P0 ;  /* 0x00005e001c007a0c */ /* 0x000fe40004721270 */
[----:B------:R-:W-:Y:S02]  /*8c330*/  ISETP.LT.AND P0, PT, R14, c[0x0][0x178], !P0 ;  /* 0x00005e000e007a0c */ /* 0x000fe40004701270 */
[----:B------:R-:W-:Y:S02]  /*8c340*/  ISETP.LT.AND P5, PT, R13, c[0x0][0x178], !P2 ;  /* 0x00005e000d007a0c */ /* 0x000fe400057a1270 */
[----:B0-----:R-:W-:Y:S01]  /*8c350*/  PRMT R18, R23, 0x7632, R18 ;  /* 0x0000763217127816 */ /* 0x001fe20000000012 */
[----:B------:R-:W-:-:S06]  /*8c360*/  IMAD.WIDE R16, R0, 0x2, R8 ;  /* 0x0000000200107825 */ /* 0x000fcc00078e0208 */
[----:B------:R0:W-:Y:S02]  /*8c370*/  @P1 STG.E.U16 [R16.64], R18 ;  /* 0x0000001210001986 */ /* 0x0001e4000c101506 */
[C---:B0-----:R-:W-:Y:S01]  /*8c380*/  IMAD.WIDE R16, R0.reuse, 0x2, R2 ;  /* 0x0000000200107825 */ /* 0x041fe200078e0202 */
[----:B------:R-:W-:-:S04]  /*8c390*/  IADD3 R18, R0, c[0x0][0x198], RZ ;  /* 0x0000660000127a10 */ /* 0x000fc80007ffe0ff */
[----:B------:R0:W-:Y:S02]  /*8c3a0*/  @P0 STG.E.U16 [R16.64], R19 ;  /* 0x0000001310000986 */ /* 0x0001e4000c101506 */
[----:B0-----:R-:W-:Y:S01]  /*8c3b0*/  IMAD.WIDE R16, R18, 0x2, R20 ;  /* 0x0000000212107825 */ /* 0x001fe200078e0214 */
[----:B--2---:R-:W-:Y:S02]  /*8c3c0*/  ISETP.GE.AND P1, PT, R5, c[0x0][0x17c], PT ;  /* 0x00005f0005007a0c */ /* 0x004fe40003f26270 */
[----:B------:R-:W2:Y:S01]  /*8c3d0*/  LDL.LU R5, [R1+0x174] ;  /* 0x0001740001057983 */ /* 0x000ea20000300800 */
[----:B----4-:R-:W-:-:S03]  /*8c3e0*/  ISETP.GE.AND P0, PT, R4, c[0x0][0x17c], PT ;  /* 0x00005f0004007a0c */ /* 0x010fc60003f06270 */
[----:B------:R-:W4:Y:S04]  /*8c3f0*/  LDL.LU R4, [R1+0x134] ;  /* 0x0001340001047983 */ /* 0x000f280000300800 */
[----:B---3--:R0:W-:Y:S01]  /*8c400*/  @P5 STG.E.U16 [R16.64], R29 ;  /* 0x0000001d10005986 */ /* 0x0081e2000c101506 */
[----:B------:R-:W-:-:S03]  /*8c410*/  PRMT R24, R29, 0x7632, R24 ;  /* 0x000076321d187816 */ /* 0x000fc60000000018 */
[----:B0-----:R-:W3:Y:S04]  /*8c420*/  LDL.LU R29, [R1+0x26b0] ;  /* 0x0026b000011d7983 */ /* 0x001ee80000300800 */
[----:B------:R-:W2:Y:S04]  /*8c430*/  LDL.LU R15, [R1+0x2414] ;  /* 0x00241400010f7983 */ /* 0x000ea80000300800 */
[----:B------:R-:W2:Y:S01]  /*8c440*/  LDL.LU R7, [R1+0x2418] ;  /* 0x0024180001077983 */ /* 0x000ea20000300800 */
[----:B------:R-:W-:Y:S01]  /*8c450*/  ISETP.LT.AND P3, PT, R12, c[0x0][0x178], !P2 ;  /* 0x00005e000c007a0c */ /* 0x000fe20005761270 */
[----:B------:R-:W-:Y:S01]  /*8c460*/  IMAD.WIDE R22, R18, 0x2, R10 ;  /* 0x0000000212167825 */ /* 0x000fe200078e020a */
[----:B------:R-:W-:-:S02]  /*8c470*/  ISETP.LT.AND P4, PT, R28, c[0x0][0x178], !P2 ;  /* 0x00005e001c007a0c */ /* 0x000fc40005781270 */
[----:B------:R-:W-:Y:S02]  /*8c480*/  ISETP.LT.AND P2, PT, R14, c[0x0][0x178], !P2 ;  /* 0x00005e000e007a0c */ /* 0x000fe40005741270 */
[----:B------:R-:W-:Y:S01]  /*8c490*/  ISETP.LT.AND P5, PT, R13, c[0x0][0x178], !P1 ;  /* 0x00005e000d007a0c */ /* 0x000fe20004fa1270 */
[C---:B------:R-:W-:Y:S01]  /*8c4a0*/  IMAD.WIDE R16, R18.reuse, 0x2, R8 ;  /* 0x0000000212107825 */ /* 0x040fe200078e0208 */
[----:B------:R-:W-:-:S05]  /*8c4b0*/  IADD3 R0, R18, c[0x0][0x198], RZ ;  /* 0x0000660012007a10 */ /* 0x000fca0007ffe0ff */
[----:B------:R0:W-:Y:S01]  /*8c4c0*/  @P3 STG.E.U16 [R22.64], R25 ;  /* 0x0000001916003986 */ /* 0x0001e2000c101506 */
[----:B------:R-:W-:Y:S01]  /*8c4d0*/  ISETP.LT.AND P3, PT, R12, c[0x0][0x178], !P1 ;  /* 0x00005e000c007a0c */ /* 0x000fe20004f61270 */
[----:B------:R-:W-:Y:S02]  /*8c4e0*/  IMAD.WIDE R18, R18, 0x2, R2 ;  /* 0x0000000212127825 */ /* 0x000fe400078e0202 */
[----:B------:R1:W-:Y:S04]  /*8c4f0*/  @P4 STG.E.U16 [R16.64], R26 ;  /* 0x0000001a10004986 */ /* 0x0003e8000c101506 */
[----:B------:R1:W-:Y:S01]  /*8c500*/  @P2 STG.E.U16 [R18.64], R27 ;  /* 0x0000001b12002986 */ /* 0x0003e2000c101506 */
[----:B0-----:R-:W-:Y:S01]  /*8c510*/  IMAD.WIDE R22, R0, 0x2, R20 ;  /* 0x0000000200167825 */ /* 0x001fe200078e0214 */
[----:B------:R-:W-:-:S03]  /*8c520*/  ISETP.LT.AND P2, PT, R28, c[0x0][0x178], !P1 ;  /* 0x00005e001c007a0c */ /* 0x000fc60004f41270 */
[----:B-1----:R-:W-:Y:S01]  /*8c530*/  IMAD.WIDE R16, R0, 0x2, R10 ;  /* 0x0000000200107825 */ /* 0x002fe200078e020a */
[----:B------:R-:W-:Y:S01]  /*8c540*/  PRMT R18, R25, 0x7632, R18 ;  /* 0x0000763219127816 */ /* 0x000fe20000000012 */
[----:B------:R0:W-:Y:S01]  /*8c550*/  @P5 STG.E.U16 [R22.64], R24 ;  /* 0x0000001816005986 */ /* 0x0001e2000c101506 */
[----:B------:R-:W-:Y:S02]  /*8c560*/  ISETP.LT.AND P1, PT, R14, c[0x0][0x178], !P1 ;  /* 0x00005e000e007a0c */ /* 0x000fe40004f21270 */
[----:B------:R-:W-:Y:S01]  /*8c570*/  ISETP.LT.AND P4, PT, R13, c[0x0][0x178], !P0 ;  /* 0x00005e000d007a0c */ /* 0x000fe20004781270 */
[----:B------:R1:W-:Y:S01]  /*8c580*/  @P3 STG.E.U16 [R16.64], R18 ;  /* 0x0000001210003986 */ /* 0x0003e2000c101506 */
[----:B------:R-:W-:Y:S02]  /*8c590*/  ISETP.LT.AND P3, PT, R12, c[0x0][0x178], !P0 ;  /* 0x00005e000c007a0c */ /* 0x000fe40004761270 */
[----:B------:R-:W-:Y:S02]  /*8c5a0*/  ISETP.GE.AND P6, PT, R6, c[0x0][0x17c], PT ;  /* 0x00005f0006007a0c */ /* 0x000fe40003fc6270 */
[----:B------:R-:W4:Y:S01]  /*8c5b0*/  LDL.LU R6, [R1+0xb4] ;  /* 0x0000b40001067983 */ /* 0x000f220000300800 */
[C---:B0-----:R-:W-:Y:S01]  /*8c5c0*/  IMAD.WIDE R22, R0.reuse, 0x2, R2 ;  /* 0x0000000200167825 */ /* 0x041fe200078e0202 */
[----:B-1----:R-:W-:-:S03]  /*8c5d0*/  IADD3 R16, R0, c[0x0][0x198], RZ ;  /* 0x0000660000107a10 */ /* 0x002fc60007ffe0ff */
[----:B------:R-:W-:Y:S01]  /*8c5e0*/  IMAD.WIDE R18, R0, 0x2, R8 ;  /* 0x0000000200127825 */ /* 0x000fe200078e0208 */
[----:B------:R-:W-:-:S03]  /*8c5f0*/  PRMT R17, R27, 0x7632, R17 ;  /* 0x000076321b117816 */ /* 0x000fc60000000011 */
[----:B------:R-:W-:Y:S01]  /*8c600*/  IMAD.WIDE R24, R16, 0x2, R20 ;  /* 0x0000000210187825 */ /* 0x000fe200078e0214 */
[----:B---3--:R-:W-:-:S03]  /*8c610*/  PRMT R29, R26, 0x7632, R29 ;  /* 0x000076321a1d7816 */ /* 0x008fc6000000001d */
[----:B------:R-:W-:Y:S02]  /*8c620*/  IMAD.WIDE R26, R16, 0x2, R10 ;  /* 0x00000002101a7825 */ /* 0x000fe400078e020a */
[----:B------:R-:W-:Y:S04]  /*8c630*/  @P2 STG.E.U16 [R18.64], R29 ;  /* 0x0000001d12002986 */ /* 0x000fe8000c101506 */
[----:B------:R-:W-:Y:S01]  /*8c640*/  @P1 STG.E.U16 [R22.64], R17 ;  /* 0x0000001116001986 */ /* 0x000fe2000c101506 */
[----:B--2---:R-:W-:-:S03]  /*8c650*/  ISETP.GE.AND P2, PT, R7, c[0x0][0x17c], PT ;  /* 0x00005f0007007a0c */ /* 0x004fc60003f46270 */
[----:B------:R-:W-:Y:S01]  /*8c660*/  @P4 STG.E.U16 [R24.64], R5 ;  /* 0x0000000518004986 */ /* 0x000fe2000c101506 */
[----:B------:R-:W-:-:S03]  /*8c670*/  ISETP.GE.AND P5, PT, R15, c[0x0][0x17c], PT ;  /* 0x00005f000f007a0c */ /* 0x000fc60003fa6270 */
[----:B------:R0:W-:Y:S04]  /*8c680*/  STL [R1+0x26a4], R29 ;  /* 0x0026a41d01007387 */ /* 0x0001e80000100800 */
[----:B----4-:R1:W-:Y:S04]  /*8c690*/  @P3 STG.E.U16 [R26.64], R4 ;  /* 0x000000041a003986 */ /* 0x0103e8000c101506 */
[----:B0-----:R-:W2:Y:S01]  /*8c6a0*/  LDL.LU R29, [R1+0x144] ;  /* 0x00014400011d7983 */ /* 0x001ea20000300800 */
[----:B-1----:R-:W-:-:S03]  /*8c6b0*/  PRMT R27, R5, 0x7632, R27 ;  /* 0x00007632051b7816 */ /* 0x002fc6000000001b */
[----:B------:R-:W3:Y:S04]  /*8c6c0*/  LDL.LU R5, [R1+0x184] ;  /* 0x0001840001057983 */ /* 0x000ee80000300800 */
[----:B------:R-:W4:Y:S04]  /*8c6d0*/  LDL.LU R7, [R1+0x241c] ;  /* 0x00241c0001077983 */ /* 0x000f280000300800 */
[----:B------:R-:W2:Y:S01]  /*8c6e0*/  LDL.LU R15, [R1+0x104] ;  /* 0x00010400010f7983 */ /* 0x000ea20000300800 */
[----:B------:R-:W-:Y:S02]  /*8c6f0*/  ISETP.LT.AND P4, PT, R28, c[0x0][0x178], !P0 ;  /* 0x00005e001c007a0c */ /* 0x000fe40004781270 */
[----:B------:R-:W-:Y:S01]  /*8c700*/  ISETP.LT.AND P0, PT, R14, c[0x0][0x178], !P0 ;  /* 0x00005e000e007a0c */ /* 0x000fe20004701270 */
[C---:B------:R-:W-:Y:S01]  /*8c710*/  IMAD.WIDE R18, R16.reuse, 0x2, R8 ;  /* 0x0000000210127825 */ /* 0x040fe200078e0208 */
[----:B--2---:R0:W-:Y:S04]  /*8c720*/  STL [R1+0x26ac], R15 ;  /* 0x0026ac0f01007387 */ /* 0x0041e80000100800 */
[----:B0-----:R-:W2:Y:S01]  /*8c730*/  LDL.LU R15, [R1+0xf4] ;  /* 0x0000f400010f7983 */ /* 0x001ea20000300800 */
[C---:B------:R-:W-:Y:S01]  /*8c740*/  IADD3 R0, R16.reuse, c[0x0][0x198], RZ ;  /* 0x0000660010007a10 */ /* 0x040fe20007ffe0ff */
[----:B------:R-:W-:Y:S01]  /*8c750*/  IMAD.WIDE R16, R16, 0x2, R2 ;  /* 0x0000000210107825 */ /* 0x000fe200078e0202 */
[----:B------:R-:W-:-:S02]  /*8c760*/  PRMT R26, R4, 0x7632, R26 ;  /* 0x00007632041a7816 */ /* 0x000fc4000000001a */
[----:B------:R-:W3:Y:S01]  /*8c770*/  LDL.LU R4, [R1+0xc4] ;  /* 0x0000c40001047983 */ /* 0x000ee20000300800 */
[----:B------:R-:W-:Y:S02]  /*8c780*/  ISETP.LT.AND P1, PT, R13, c[0x0][0x178], !P6 ;  /* 0x00005e000d007a0c */ /* 0x000fe40007721270 */
[----:B------:R-:W-:Y:S01]  /*8c790*/  ISETP.LT.AND P3, PT, R12, c[0x0][0x178], !P6 ;  /* 0x00005e000c007a0c */ /* 0x000fe20007761270 */
[----:B------:R-:W-:Y:S01]  /*8c7a0*/  IMAD.WIDE R22, R0, 0x2, R20 ;  /* 0x0000000200167825 */ /* 0x000fe200078e0214 */
[----:B--2---:R-:W-:Y:S04]  /*8c7b0*/  @P4 STG.E.U16 [R18.64], R15 ;  /* 0x0000000f12004986 */ /* 0x004fe8000c101506 */
[----:B------:R0:W-:Y:S02]  /*8c7c0*/  @P0 STG.E.U16 [R16.64], R6 ;  /* 0x0000000610000986 */ /* 0x0001e4000c101506 */
[----:B0-----:R-:W-:-:S02]  /*8c7d0*/  PRMT R17, R15, 0x7632, R17 ;  /* 0x000076320f117816 */ /* 0x001fc40000000011 */
[----:B------:R-:W2:Y:S01]  /*8c7e0*/  LDL.LU R15, [R1+0x2420] ;  /* 0x00242000010f7983 */ /* 0x000ea20000300800 */
[----:B------:R-:W-:Y:S02]  /*8c7f0*/  ISETP.LT.AND P4, PT, R28, c[0x0][0x178], !P6 ;  /* 0x00005e001c007a0c */ /* 0x000fe40007781270 */
[----:B------:R-:W-:Y:S01]  /*8c800*/  ISETP.LT.AND P6, PT, R14, c[0x0][0x178], !P6 ;  /* 0x00005e000e007a0c */ /* 0x000fe200077c1270 */
[----:B------:R-:W-:Y:S01]  /*8c810*/  IMAD.WIDE R24, R0, 0x2, R10 ;  /* 0x0000000200187825 */ /* 0x000fe200078e020a */
[----:B------:R-:W-:Y:S01]  /*8c820*/  ISETP.LT.AND P0, PT, R13, c[0x0][0x178], !P5 ;  /* 0x00005e000d007a0c */ /* 0x000fe20006f01270 */
[----:B------:R0:W-:Y:S01]  /*8c830*/  @P1 STG.E.U16 [R22.64], R27 ;  /* 0x0000001b16001986 */ /* 0x0001e2000c101506 */
[----:B------:R-:W-:Y:S01]  /*8c840*/  ISETP.LT.AND P1, PT, R12, c[0x0][0x178], !P5 ;  /* 0x00005e000c007a0c */ /* 0x000fe20006f21270 */
[C---:B------:R-:W-:Y:S01]  /*8c850*/  IMAD.WIDE R18, R0.reuse, 0x2, R8 ;  /* 0x0000000200127825 */ /* 0x040fe200078e0208 */
[C---:B------:R-:W-:Y:S01]  /*8c860*/  IADD3 R16, R0.reuse, c[0x0][0x198], RZ ;  /* 0x0000660000107a10 */ /* 0x040fe20007ffe0ff */
[----:B------:R1:W-:Y:S04]  /*8c870*/  @P3 STG.E.U16 [R24.64], R26 ;  /* 0x0000001a18003986 */ /* 0x0003e8000c101506 */
[----:B------:R3:W-:Y:S01]  /*8c880*/  @P4 STG.E.U16 [R18.64], R17 ;  /* 0x0000001112004986 */ /* 0x0007e2000c101506 */
[----:B0-----:R-:W-:Y:S01]  /*8c890*/  IMAD.WIDE R22, R0, 0x2, R2 ;  /* 0x0000000200167825 */ /* 0x001fe200078e0202 */
[----:B-1----:R-:W-:-:S03]  /*8c8a0*/  PRMT R26, R6, 0x7632, R26 ;  /* 0x00007632061a7816 */ /* 0x002fc6000000001a */
[----:B------:R-:W-:-:S04]  /*8c8b0*/  IMAD.WIDE R24, R16, 0x2, R10 ;  /* 0x0000000210187825 */ /* 0x000fc800078e020a */
[----:B---3--:R-:W-:Y:S01]  /*8c8c0*/  IMAD.WIDE R18, R16, 0x2, R20 ;  /* 0x0000000210127825 */ /* 0x008fe200078e0214 */
[----:B------:R-:W-:Y:S01]  /*8c8d0*/  @P6 STG.E.U16 [R22.64], R26 ;  /* 0x0000001a16006986 */ /* 0x000fe2000c101506 */
[----:B------:R-:W-:Y:S02]  /*8c8e0*/  PRMT R0, R5, 0x7632, R0 ;  /* 0x0000763205007816 */ /* 0x000fe40000000000 */
[----:B----4-:R-:W-:Y:S01]  /*8c8f0*/  ISETP.GE.AND P3, PT, R7, c[0x0][0x17c], PT ;  /* 0x00005f0007007a0c */ /* 0x010fe20003f66270 */
[----:B------:R0:W-:Y:S04]  /*8c900*/  @P0 STG.E.U16 [R18.64], R5 ;  /* 0x0000000512000986 */ /* 0x0001e8000c101506 */
[----:B------:R1:W-:Y:S04]  /*8c910*/  @P1 STG.E.U16 [R24.64], R29 ;  /* 0x0000001d18001986 */ /* 0x0003e8000c101506 */
[----:B0-----:R-:W3:Y:S04]  /*8c920*/  LDL.LU R5, [R1+0x2424] ;  /* 0x0024240001057983 */ /* 0x001ee80000300800 */
[----:B------:R-:W4:Y:S04]  /*8c930*/  LDL.LU R7, [R1+0x194] ;  /* 0x0001940001077983 */ /* 0x000f280000300800 */
[----:B------:R-:W3:Y:S01]  /*8c940*/  LDL.LU R6, [R1+0x154] ;  /* 0x0001540001067983 */ /* 0x000ee20000300800 */
[----:B--2---:R-:W-:-:S03]  /*8c950*/  ISETP.GE.AND P1, PT, R15, c[0x0][0x17c], PT ;  /* 0x00005f000f007a0c */ /* 0x004fc60003f26270 */
[----:B------:R-:W2:Y:S01]  /*8c960*/  LDL.LU R15, [R1+0x26ac] ;  /* 0x0026ac00010f7983 */ /* 0x000ea20000300800 */
[----:B------:R-:W-:Y:S02]  /*8c970*/  ISETP.LT.AND P4, PT, R28, c[0x0][0x178], !P5 ;  /* 0x00005e001c007a0c */ /* 0x000fe40006f81270 */
[----:B------:R-:W-:Y:S02]  /*8c980*/  ISETP.LT.AND P5, PT, R14, c[0x0][0x178], !P5 ;  /* 0x00005e000e007a0c */ /* 0x000fe40006fa1270 */
[----:B------:R-:W-:Y:S02]  /*8c990*/  ISETP.LT.AND P6, PT, R13, c[0x0][0x178], !P2 ;  /* 0x00005e000d007a0c */ /* 0x000fe400057c1270 */
[C---:B------:R-:W-:Y:S01]  /*8c9a0*/  IADD3 R17, R16.reuse, c[0x0][0x198], RZ ;  /* 0x0000660010117a10 */ /* 0x040fe20007ffe0ff */
[----:B------:R-:W-:Y:S01]  /*8c9b0*/  IMAD.WIDE R18, R16, 0x2, R8 ;  /* 0x0000000210127825 */ /* 0x000fe200078e0208 */
[----:B------:R-:W-:-:S03]  /*8c9c0*/  ISETP.LT.AND P0, PT, R12, c[0x0][0x178], !P2 ;  /* 0x00005e000c007a0c */ /* 0x000fc60005701270 */
[----:B------:R-:W-:-:S04]  /*8c9d0*/  IMAD.WIDE R22, R16, 0x2, R2 ;  /* 0x0000000210167825 */ /* 0x000fc800078e0202 */
[----:B-1----:R-:W-:Y:S01]  /*8c9e0*/  IMAD.WIDE R24, R17, 0x2, R20 ;  /* 0x0000000211187825 */ /* 0x002fe200078e0214 */
[----:B--2---:R-:W-:Y:S04]  /*8c9f0*/  @P4 STG.E.U16 [R18.64], R15 ;  /* 0x0000000f12004986 */ /* 0x004fe8000c101506 */
[----:B------:R0:W-:Y:S04]  /*8ca00*/  @P5 STG.E.U16 [R22.64], R4 ;  /* 0x0000000416005986 */ /* 0x0001e8000c101506 */
[----:B------:R1:W-:Y:S01]  /*8ca10*/  @P6 STG.E.U16 [R24.64], R0 ;  /* 0x0000000018006986 */ /* 0x0003e2000c101506 */
[----:B------:R-:W-:Y:S01]  /*8ca20*/  PRMT R16, R15, 0x7632, R16 ;  /* 0x000076320f107816 */ /* 0x000fe20000000010 */
[----:B0-----:R-:W-:Y:S01]  /*8ca30*/  IMAD.WIDE R22, R17, 0x2, R10 ;  /* 0x0000000211167825 */ /* 0x001fe200078e020a */
[----:B-1----:R-:W-:-:S02]  /*8ca40*/  PRMT R0, R29, 0x7632, R0 ;  /* 0x000076321d007816 */ /* 0x002fc40000000000 */
[----:B------:R-:W2:Y:S01]  /*8ca50*/  LDL.LU R29, [R1+0xd4] ;  /* 0x0000d400011d7983 */ /* 0x000ea20000300800 */
[----:B------:R-:W-:-:S03]  /*8ca60*/  PRMT R24, R4, 0x7632, R24 ;  /* 0x0000763204187816 */ /* 0x000fc60000000018 */
[----:B------:R0:W-:Y:S01]  /*8ca70*/  @P0 STG.E.U16 [R22.64], R0 ;  /* 0x0000000016000986 */ /* 0x0001e2000c101506 */
[----:B---3--:R-:W-:-:S03]  /*8ca80*/  ISETP.GE.AND P0, PT, R5, c[0x0][0x17c], PT ;  /* 0x00005f0005007a0c */ /* 0x008fc60003f06270 */
[----:B------:R-:W3:Y:S04]  /*8ca90*/  LDL.LU R15, [R1+0x2428] ;  /* 0x00242800010f7983 */ /* 0x000ee80000300800 */
[----:B------:R-:W2:Y:S04]  /*8caa0*/  LDL.LU R5, [R1+0x168] ;  /* 0x0001680001057983 */ /* 0x000ea80000300800 */
[----:B------:R-:W2:Y:S01]  /*8cab0*/  LDL.LU R4, [R1+0x128] ;  /* 0x0001280001047983 */ /* 0x000ea20000300800 */
[----:B------:R-:W-:Y:S01]  /*8cac0*/  ISETP.LT.AND P4, PT, R28, c[0x0][0x178], !P2 ;  /* 0x00005e001c007a0c */ /* 0x000fe20005781270 */
[----:B------:R-:W-:Y:S01]  /*8cad0*/  IMAD.WIDE R18, R17, 0x2, R8 ;  /* 0x0000000211127825 */ /* 0x000fe200078e0208 */
[----:B------:R-:W-:-:S02]  /*8cae0*/  ISETP.LT.AND P2, PT, R14, c[0x0][0x178], !P2 ;  /* 0x00005e000e007a0c */ /* 0x000fc40005741270 */
[----:B------:R-:W-:Y:S02]  /*8caf0*/  ISETP.LT.AND P5, PT, R13, c[0x0][0x178], !P3 ;  /* 0x00005e000d007a0c */ /* 0x000fe40005fa1270 */
[----:B------:R-:W-:Y:S02]  /*8cb00*/  ISETP.LT.AND P6, PT, R12, c[0x0][0x178], !P3 ;  /* 0x00005e000c007a0c */ /* 0x000fe40005fc1270 */
[----:B0-----:R-:W-:Y:S01]  /*8cb10*/  IADD3 R0, R17, c[0x0][0x198], RZ ;  /* 0x0000660011007a10 */ /* 0x001fe20007ffe0ff */
[----:B--2---:R0:W-:Y:S04]  /*8cb20*/  STL [R1+0x26a8], R4 ;  /* 0x0026a80401007387 */ /* 0x0041e80000100800 */
[----:B0-----:R-:W2:Y:S04]  /*8cb30*/  LDL.LU R4, [R1+0x114] ;  /* 0x0001140001047983 */ /* 0x001ea80000300800 */
[----:B------:R0:W-:Y:S01]  /*8cb40*/  @P4 STG.E.U16 [R18.64], R16 ;  /* 0x0000001012004986 */ /* 0x0001e2000c101506 */
[----:B------:R-:W-:-:S02]  /*8cb50*/  ISETP.LT.AND P4, PT, R28, c[0x0][0x178], !P3 ;  /* 0x00005e001c007a0c */ /* 0x000fc40005f81270 */
[----:B------:R-:W-:Y:S01]  /*8cb60*/  ISETP.LT.AND P3, PT, R14, c[0x0][0x178], !P3 ;  /* 0x00005e000e007a0c */ /* 0x000fe20005f61270 */
[----:B------:R-:W-:-:S04]  /*8cb70*/  IMAD.WIDE R22, R0, 0x2, R10 ;  /* 0x0000000200167825 */ /* 0x000fc800078e020a */
[----:B0-----:R-:W-:-:S04]  /*8cb80*/  IMAD.WIDE R16, R17, 0x2, R2 ;  /* 0x0000000211107825 */ /* 0x001fc800078e0202 */
[C---:B------:R-:W-:Y:S01]  /*8cb90*/  IMAD.WIDE R18, R0.reuse, 0x2, R20 ;  /* 0x0000000200127825 */ /* 0x040fe200078e0214 */
[----:B------:R0:W-:Y:S04]  /*8cba0*/  @P2 STG.E.U16 [R16.64], R24 ;  /* 0x0000001810002986 */ /* 0x0001e8000c101506 */
[----:B----4-:R1:W-:Y:S04]  /*8cbb0*/  @P5 STG.E.U16 [R18.64], R7 ;  /* 0x0000000712005986 */ /* 0x0103e8000c101506 */
[----:B------:R4:W-:Y:S01]  /*8cbc0*/  @P6 STG.E.U16 [R22.64], R6 ;  /* 0x0000000616006986 */ /* 0x0009e2000c101506 */
[----:B---3--:R-:W-:Y:S01]  /*8cbd0*/  ISETP.GE.AND P6, PT, R15, c[0x0][0x17c], PT ;  /* 0x00005f000f007a0c */ /* 0x008fe20003fc6270 */
[----:B0-----:R-:W-:-:S02]  /*8cbe0*/  IMAD.WIDE R16, R0, 0x2, R8 ;  /* 0x0000000200107825 */ /* 0x001fc400078e0208 */
[----:B------:R-:W3:Y:S01]  /*8cbf0*/  LDL.LU R15, [R1+0x242c] ;  /* 0x00242c00010f7983 */ /* 0x000ee20000300800 */
[C---:B-1----:R-:W-:Y:S02]  /*8cc00*/  IADD3 R18, R0.reuse, c[0x0][0x198], RZ ;  /* 0x0000660000127a10 */ /* 0x042fe40007ffe0ff */
[----:B------:R-:W-:Y:S01]  /*8cc10*/  PRMT R19, R7, 0x7632, R19 ;  /* 0x0000763207137816 */ /* 0x000fe20000000013 */
[----:B----4-:R-:W-:Y:S01]  /*8cc20*/  IMAD.WIDE R22, R0, 0x2, R2 ;  /* 0x0000000200167825 */ /* 0x010fe200078e0202 */
[----:B------:R-:W-:Y:S01]  /*8cc30*/  PRMT R0, R6, 0x7632, R0 ;  /* 0x0000763206007816 */ /* 0x000fe20000000000 */
[----:B------:R-:W4:Y:S01]  /*8cc40*/  LDL.LU R7, [R1+0x2430] ;  /* 0x0024300001077983 */ /* 0x000f220000300800 */
[----:B------:R-:W-:-:S03]  /*8cc50*/  PRMT R26, R29, 0x7632, R26 ;  /* 0x000076321d1a7816 */ /* 0x000fc6000000001a */
[----:B------:R-:W4:Y:S04]  /*8cc60*/  LDL.LU R6, [R1+0xa8] ;  /* 0x0000a80001067983 */ /* 0x000f280000300800 */
[----:B--2---:R0:W-:Y:S01]  /*8cc70*/  @P4 STG.E.U16 [R16.64], R4 ;  /* 0x0000000410004986 */ /* 0x0041e2000c101506 */
[----:B------:R-:W-:-:S03]  /*8cc80*/  PRMT R27, R4, 0x7632, R27 ;  /* 0x00007632041b7816 */ /* 0x000fc6000000001b */
[----:B------:R1:W-:Y:S04]  /*8cc90*/  @P3 STG.E.U16 [R22.64], R29 ;  /* 0x0000001d16003986 */ /* 0x0003e8000c101506 */
[----:B0-----:R-:W2:Y:S04]  /*8cca0*/  LDL.LU R4, [R1+0x26a8] ;  /* 0x0026a80001047983 */ /* 0x001ea80000300800 */
[----:B-1----:R-:W2:Y:S01]  /*8ccb0*/  LDL.LU R29, [R1+0x26a4] ;  /* 0x0026a400011d7983 */ /* 0x002ea20000300800 */
[----:B------:R-:W-:Y:S02]  /*8ccc0*/  ISETP.LT.AND P5, PT, R13, c[0x0][0x178], !P1 ;  /* 0x00005e000d007a0c */ /* 0x000fe40004fa1270 */
[----:B------:R-:W-:Y:S01]  /*8ccd0*/  ISETP.LT.AND P2, PT, R12, c[0x0][0x178], !P1 ;  /* 0x00005e000c007a0c */ /* 0x000fe20004f41270 */
[----:B------:R-:W-:Y:S01]  /*8cce0*/  IMAD.WIDE R24, R18, 0x2, R20 ;  /* 0x0000000212187825 */ /* 0x000fe200078e0214 */
[----:B------:R-:W-:-:S02]  /*8ccf0*/  ISETP.LT.AND P3, PT, R28, c[0x0][0x178], !P1 ;  /* 0x00005e001c007a0c */ /* 0x000fc40004f61270 */
[----:B------:R-:W-:Y:S01]  /*8cd00*/  ISETP.LT.AND P1, PT, R14, c[0x0][0x178], !P1 ;  /* 0x00005e000e007a0c */ /* 0x000fe20004f21270 */
[----:B------:R-:W-:-:S06]  /*8cd10*/  IMAD.WIDE R16, R18, 0x2, R10 ;  /* 0x0000000212107825 */ /* 0x000fcc00078e020a */
[----:B------:R-:W-:Y:S01]  /*8cd20*/  @P5 STG.E.U16 [R24.64], R19 ;  /* 0x0000001318005986 */ /* 0x000fe2000c101506 */
[----:B------:R-:W-:-:S03]  /*8cd30*/  ISETP.LT.AND P5, PT, R13, c[0x0][0x178], !P0 ;  /* 0x00005e000d007a0c */ /* 0x000fc600047a1270 */
[----:B------:R0:W-:Y:S01]  /*8cd40*/  @P2 STG.E.U16 [R16.64], R0 ;  /* 0x0000000010002986 */ /* 0x0001e2000c101506 */
[----:B---3--:R-:W-:Y:S02]  /*8cd50*/  ISETP.GE.AND P2, PT, R15, c[0x0][0x17c], PT ;  /* 0x00005f000f007a0c */ /* 0x008fe40003f46270 */
[C---:B0-----:R-:W-:Y:S01]  /*8cd60*/  IADD3 R0, R18.reuse, c[0x0][0x198], RZ ;  /* 0x0000660012007a10 */ /* 0x041fe20007ffe0ff */
[----:B------:R-:W-:-:S04]  /*8cd70*/  IMAD.WIDE R16, R18, 0x2, R8 ;  /* 0x0000000212107825 */ /* 0x000fc800078e0208 */
[----:B------:R-:W-:Y:S01]  /*8cd80*/  IMAD.WIDE R18, R18, 0x2, R2 ;  /* 0x0000000212127825 */ /* 0x000fe200078e0202 */
[----:B------:R-:W-:Y:S03]  /*8cd90*/  @P3 STG.E.U16 [R16.64], R27 ;  /* 0x0000001b10003986 */ /* 0x000fe6000c101506 */
[----:B------:R-:W-:Y:S01]  /*8cda0*/  IMAD.WIDE R22, R0, 0x2, R20 ;  /* 0x0000000200167825 */ /* 0x000fe200078e0214 */
[----:B------:R-:W-:Y:S01]  /*8cdb0*/  @P1 STG.E.U16 [R18.64], R26 ;  /* 0x0000001a12001986 */ /* 0x000fe2000c101506 */
[----:B----4-:R-:W-:-:S03]  /*8cdc0*/  ISETP.GE.AND P1, PT, R7, c[0x0][0x17c], PT ;  /* 0x00005f0007007a0c */ /* 0x010fc60003f26270 */
[----:B------:R0:W-:Y:S04]  /*8cdd0*/  @P5 STG.E.U16 [R22.64], R5 ;  /* 0x0000000516005986 */ /* 0x0001e8000c101506 */
[----:B------:R-:W3:Y:S01]  /*8cde0*/  LDL.LU R7, [R1+0x2434] ;  /* 0x0024340001077983 */ /* 0x000ee20000300800 */
[----:B--2---:R-:W-:-:S03]  /*8cdf0*/  PRMT R29, R5, 0x7632, R29 ;  /* 0x00007632051d7816 */ /* 0x004fc6000000001d */
[----:B0-----:R-:W2:Y:S04]  /*8ce00*/  LDL.LU R5, [R1+0x178] ;  /* 0x0001780001057983 */ /* 0x001ea80000300800 */
[----:B------:R-:W4:Y:S01]  /*8ce10*/  LDL.LU R15, [R1+0xf8] ;  /* 0x0000f800010f7983 */ /* 0x000f220000300800 */
[----:B------:R-:W-:Y:S02]  /*8ce20*/  ISETP.LT.AND P4, PT, R12, c[0x0][0x178], !P0 ;  /* 0x00005e000c007a0c */ /* 0x000fe40004781270 */
[----:B------:R-:W-:Y:S02]  /*8ce30*/  ISETP.LT.AND P5, PT, R28, c[0x0][0x178], !P0 ;  /* 0x00005e001c007a0c */ /* 0x000fe400047a1270 */
[----:B------:R-:W-:Y:S02]  /*8ce40*/  ISETP.LT.AND P0, PT, R14, c[0x0][0x178], !P0 ;  /* 0x00005e000e007a0c */ /* 0x000fe40004701270 */
[----:B------:R-:W-:Y:S01]  /*8ce50*/  ISETP.LT.AND P3, PT, R13, c[0x0][0x178], !P6 ;  /* 0x00005e000d007a0c */ /* 0x000fe20007761270 */
[----:B----4-:R0:W-:Y:S04]  /*8ce60*/  STL [R1+0x26a0], R15 ;  /* 0x0026a00f01007387 */ /* 0x0101e80000100800 */
[----:B0-----:R-:W4:Y:S01]  /*8ce70*/  LDL.LU R15, [R1+0xe8] ;  /* 0x0000e800010f7983 */ /* 0x001f220000300800 */
[C---:B------:R-:W-:Y:S01]  /*8ce80*/  IADD3 R26, R0.reuse, c[0x0][0x198], RZ ;  /* 0x00006600001a7a10 */ /* 0x040fe20007ffe0ff */
[----:B------:R-:W-:-:S04]  /*8ce90*/  IMAD.WIDE R24, R0, 0x2, R10 ;  /* 0x0000000200187825 */ /* 0x000fc800078e020a */
[C---:B------:R-:W-:Y:S01]  /*8cea0*/  IMAD.WIDE R16, R0.reuse, 0x2, R8 ;  /* 0x0000000200107825 */ /* 0x040fe200078e0208 */
[----:B------:R0:W-:Y:S03]  /*8ceb0*/  @P4 STG.E.U16 [R24.64], R4 ;  /* 0x0000000418004986 */ /* 0x0001e6000c101506 */
[----:B------:R-:W-:Y:S01]  /*8cec0*/  IMAD.WIDE R18, R0, 0x2, R2 ;  /* 0x0000000200127825 */ /* 0x000fe200078e0202 */
[----:B------:R-:W-:-:S03]  /*8ced0*/  PRMT R27, R4, 0x7632, R27 ;  /* 0x00007632041b7816 */ /* 0x000fc6000000001b */
[----:B------:R-:W-:Y:S01]  /*8cee0*/  IMAD.WIDE R22, R26, 0x2, R20 ;  /* 0x000000021a167825 */ /* 0x000fe200078e0214 */
[----:B0-----:R-:W2:Y:S04]  /*8cef0*/  LDL.LU R4, [R1+0xb8] ;  /* 0x0000b80001047983 */ /* 0x001ea80000300800 */
[----:B------:R-:W-:Y:S04]  /*8cf00*/  STL [R1+0x2698], R29 ;  /* 0x0026981d01007387 */ /* 0x000fe80000100800 */
[----:B----4-:R-:W-:Y:S04]  /*8cf10*/  @P5 STG.E.U16 [R16.64], R15 ;  /* 0x0000000f10005986 */ /* 0x010fe8000c101506 */
[----:B------:R-:W-:Y:S04]  /*8cf20*/  @P0 STG.E.U16 [R18.64], R6 ;  /* 0x0000000612000986 */ /* 0x000fe8000c101506 */
[----:B------:R0:W-:Y:S04]  /*8cf30*/  @P3 STG.E.U16 [R22.64], R29 ;  /* 0x0000001d16003986 */ /* 0x0001e8000c101506 */
[----:B0-----:R-:W4:Y:S01]  /*8cf40*/  LDL.LU R29, [R1+0x138] ;  /* 0x00013800011d7983 */ /* 0x001f220000300800 */
[----:B------:R-:W-:-:S03]  /*8cf50*/  PRMT R22, R15, 0x7632, R22 ;  /* 0x000076320f167816 */ /* 0x000fc60000000016 */
[----:B------:R-:W4:Y:S01]  /*8cf60*/  LDL.LU R15, [R1+0x2438] ;  /* 0x00243800010f7983 */ /* 0x000f220000300800 */
[----:B------:R-:W-:Y:S02]  /*8cf70*/  ISETP.LT.AND P4, PT, R12, c[0x0][0x178], !P6 ;  /* 0x00005e000c007a0c */ /* 0x000fe40007781270 */
[----:B------:R-:W-:Y:S02]  /*8cf80*/  ISETP.LT.AND P5, PT, R28, c[0x0][0x178], !P6 ;  /* 0x00005e001c007a0c */ /* 0x000fe400077a1270 */
[----:B------:R-:W-:Y:S01]  /*8cf90*/  ISETP.LT.AND P6, PT, R14, c[0x0][0x178], !P6 ;  /* 0x00005e000e007a0c */ /* 0x000fe200077c1270 */
[----:B------:R-:W-:Y:S01]  /*8cfa0*/  IMAD.WIDE R24, R26, 0x2, R10 ;  /* 0x000000021a187825 */ /* 0x000fe200078e020a */
[----:B------:R-:W-:Y:S02]  /*8cfb0*/  ISETP.LT.AND P0, PT, R13, c[0x0][0x178], !P2 ;  /* 0x00005e000d007a0c */ /* 0x000fe40005701270 */
[----:B------:R-:W-:Y:S01]  /*8cfc0*/  ISETP.LT.AND P3, PT, R12, c[0x0][0x178], !P2 ;  /* 0x00005e000c007a0c */ /* 0x000fe20005761270 */
[C---:B------:R-:W-:Y:S01]  /*8cfd0*/  IMAD.WIDE R16, R26.reuse, 0x2, R8 ;  /* 0x000000021a107825 */ /* 0x040fe200078e0208 */
[----:B------:R-:W-:-:S03]  /*8cfe0*/  IADD3 R0, R26, c[0x0][0x198], RZ ;  /* 0x000066001a007a10 */ /* 0x000fc60007ffe0ff */
[----:B------:R0:W-:Y:S01]  /*8cff0*/  @P4 STG.E.U16 [R24.64], R27 ;  /* 0x0000001b18004986 */ /* 0x0001e2000c101506 */
[----:B------:R-:W-:-:S03]  /*8d000*/  IMAD.WIDE R18, R26, 0x2, R2 ;  /* 0x000000021a127825 */ /* 0x000fc600078e0202 */
[----:B------:R1:W-:Y:S01]  /*8d010*/  @P5 STG.E.U16 [R16.64], R22 ;  /* 0x0000001610005986 */ /* 0x0003e2000c101506 */
[----:B---3--:R-:W-:Y:S02]  /*8d020*/  ISETP.GE.AND P4, PT, R7, c[0x0][0x17c], PT ;  /* 0x00005f0007007a0c */ /* 0x008fe40003f86270 */
[----:B0-----:R-:W-:Y:S02]  /*8d030*/  PRMT R24, R6, 0x7632, R24 ;  /* 0x0000763206187816 */ /* 0x001fe40000000018 */
[----:B------:R-:W3:Y:S01]  /*8d040*/  LDL.LU R6, [R1+0x243c] ;  /* 0x00243c0001067983 */ /* 0x000ee20000300800 */
[----:B-1----:R-:W-:-:S04]  /*8d050*/  IMAD.WIDE R16, R0, 0x2, R20 ;  /* 0x0000000200107825 */ /* 0x002fc800078e0214 */
[----:B------:R-:W-:Y:S01]  /*8d060*/  IMAD.WIDE R22, R0, 0x2, R10 ;  /* 0x0000000200167825 */ /* 0x000fe200078e020a */
[----:B------:R-:W-:Y:S01]  /*8d070*/  @P6 STG.E.U16 [R18.64], R24 ;  /* 0x0000001812006986 */ /* 0x000fe2000c101506 */
[----:B--2---:R-:W-:-:S03]  /*8d080*/  PRMT R25, R5, 0x7632, R25 ;  /* 0x0000763205197816 */ /* 0x004fc60000000019 */
[----:B------:R0:W-:Y:S04]  /*8d090*/  @P0 STG.E.U16 [R16.64], R5 ;  /* 0x0000000510000986 */ /* 0x0001e8000c101506 */
[----:B------:R-:W2:Y:S04]  /*8d0a0*/  LDL.LU R7, [R1+0x188] ;  /* 0x0001880001077983 */ /* 0x000ea80000300800 */
[----:B0-----:R-:W2:Y:S04]  /*8d0b0*/  LDL.LU R5, [R1+0x148] ;  /* 0x0001480001057983 */ /* 0x001ea80000300800 */
[----:B----4-:R0:W-:Y:S01]  /*8d0c0*/  @P3 STG.E.U16 [R22.64], R29 ;  /* 0x0000001d16003986 */ /* 0x0101e2000c101506 */
[----:B------:R-:W-:-:S03]  /*8d0d0*/  ISETP.GE.AND P3, PT, R15, c[0x0][0x17c], PT ;  /* 0x00005f000f007a0c */ /* 0x000fc60003f66270 */
[----:B------:R-:W4:Y:S01]  /*8d0e0*/  LDL.LU R15, [R1+0x26a0] ;  /* 0x0026a000010f7983 */ /* 0x000f220000300800 */
[----:B------:R-:W-:Y:S02]  /*8d0f0*/  ISETP.LT.AND P5, PT, R28, c[0x0][0x178], !P2 ;  /* 0x00005e001c007a0c */ /* 0x000fe400057a1270 */
[----:B------:R-:W-:Y:S02]  /*8d100*/  ISETP.LT.AND P2, PT, R14, c[0x0][0x178], !P2 ;  /* 0x00005e000e007a0c */ /* 0x000fe40005741270 */
[----:B------:R-:W-:Y:S01]  /*8d110*/  ISETP.LT.AND P6, PT, R13, c[0x0][0x178], !P1 ;  /* 0x00005e000d007a0c */ /* 0x000fe20004fc1270 */
[----:B------:R-:W-:Y:S01]  /*8d120*/  IMAD.WIDE R16, R0, 0x2, R8 ;  /* 0x0000000200107825 */ /* 0x000fe200078e0208 */
[----:B------:R-:W-:Y:S02]  /*8d130*/  ISETP.LT.AND P0, PT, R12, c[0x0][0x178], !P1 ;  /* 0x00005e000c007a0c */ /* 0x000fe40004f01270 */
[C---:B------:R-:W-:Y:S01]  /*8d140*/  IADD3 R24, R0.reuse, c[0x0][0x198], RZ ;  /* 0x0000660000187a10 */ /* 0x040fe20007ffe0ff */
[----:B------:R-:W-:Y:S01]  /*8d150*/  IMAD.WIDE R18, R0, 0x2, R2 ;  /* 0x0000000200127825 */ /* 0x000fe200078e0202 */
[----:B------:R-:W-:-:S02]  /*8d160*/  PRMT R0, R29, 0x7632, R0 ;  /* 0x000076321d007816 */ /* 0x000fc40000000000 */
[----:B0-----:R-:W2:Y:S01]  /*8d170*/  LDL.LU R29, [R1+0xc8] ;  /* 0x0000c800011d7983 */ /* 0x001ea20000300800 */
[----:B------:R-:W-:-:S03]  /*8d180*/  IMAD.WIDE R22, R24, 0x2, R20 ;  /* 0x0000000218167825 */ /* 0x000fc600078e0214 */
[----:B----4-:R-:W-:Y:S04]  /*8d190*/  @P5 STG.E.U16 [R16.64], R15 ;  /* 0x0000000f10005986 */ /* 0x010fe8000c101506 */
[----:B------:R0:W-:Y:S04]  /*8d1a0*/  @P2 STG.E.U16 [R18.64], R4 ;  /* 0x0000000412002986 */ /* 0x0001e8000c101506 */
[----:B------:R1:W-:Y:S01]  /*8d1b0*/  @P6 STG.E.U16 [R22.64], R25 ;  /* 0x0000001916006986 */ /* 0x0003e2000c101506 */
[----:B0-----:R-:W-:Y:S01]  /*8d1c0*/  IMAD.WIDE R18, R24, 0x2, R10 ;  /* 0x0000000218127825 */ /* 0x001fe200078e020a */
[----:B-1----:R-:W-:-:S04]  /*8d1d0*/  PRMT R22, R15, 0x7632, R22 ;  /* 0x000076320f167816 */ /* 0x002fc80000000016 */
[----:B------:R0:W-:Y:S01]  /*8d1e0*/  @P0 STG.E.U16 [R18.64], R0 ;  /* 0x0000000012000986 */ /* 0x0001e2000c101506 */
[----:B------:R-:W-:Y:S02]  /*8d1f0*/  PRMT R25, R4, 0x7632, R25 ;  /* 0x0000763204197816 */ /* 0x000fe40000000019 */
[----:B---3--:R-:W-:Y:S01]  /*8d200*/  ISETP.GE.AND P0, PT, R6, c[0x0][0x17c], PT ;  /* 0x00005f0006007a0c */ /* 0x008fe20003f06270 */
[----:B------:R-:W3:Y:S04]  /*8d210*/  LDL.LU R15, [R1+0x2440] ;  /* 0x00244000010f7983 */ /* 0x000ee80000300800 */
[----:B------:R-:W4:Y:S04]  /*8d220*/  LDL.LU R4, [R1+0x198] ;  /* 0x0001980001047983 */ /* 0x000f280000300800 */
[----:B------:R-:W4:Y:S01]  /*8d230*/  LDL.LU R6, [R1+0x158] ;  /* 0x0001580001067983 */ /* 0x000f220000300800 */
[----:B------:R-:W-:-:S02]  /*8d240*/  ISETP.LT.AND P5, PT, R28, c[0x0][0x178], !P1 ;  /* 0x00005e001c007a0c */ /* 0x000fc40004fa1270 */
[----:B------:R-:W-:Y:S01]  /*8d250*/  ISETP.LT.AND P1, PT, R14, c[0x0][0x178], !P1 ;  /* 0x00005e000e007a0c */ /* 0x000fe20004f21270 */
[----:B------:R-:W-:Y:S01]  /*8d260*/  IMAD.WIDE R16, R24, 0x2, R8 ;  /* 0x0000000218107825 */ /* 0x000fe200078e0208 */
[----:B------:R-:W-:Y:S02]  /*8d270*/  ISETP.LT.AND P6, PT, R13, c[0x0][0x178], !P4 ;  /* 0x00005e000d007a0c */ /* 0x000fe400067c1270 */
[----:B------:R-:W-:Y:S02]  /*8d280*/  ISETP.LT.AND P2, PT, R12, c[0x0][0x178], !P4 ;  /* 0x00005e000c007a0c */ /* 0x000fe40006741270 */
[----:B0-----:R-:W-:-:S05]  /*8d290*/  IADD3 R0, R24, c[0x0][0x198], RZ ;  /* 0x0000660018007a10 */ /* 0x001fca0007ffe0ff */
[----:B------:R0:W-:Y:S01]  /*8d2a0*/  @P5 STG.E.U16 [R16.64], R22 ;  /* 0x0000001610005986 */ /* 0x0001e2000c101506 */
[----:B------:R-:W-:-:S04]  /*8d2b0*/  IMAD.WIDE R18, R0, 0x2, R20 ;  /* 0x0000000200127825 */ /* 0x000fc800078e0214 */
[----:B0-----:R-:W-:-:S04]  /*8d2c0*/  IMAD.WIDE R16, R24, 0x2, R2 ;  /* 0x0000000218107825 */ /* 0x001fc800078e0202 */
[C---:B------:R-:W-:Y:S01]  /*8d2d0*/  IMAD.WIDE R22, R0.reuse, 0x2, R10 ;  /* 0x0000000200167825 */ /* 0x040fe200078e020a */
[----:B------:R0:W-:Y:S04]  /*8d2e0*/  @P1 STG.E.U16 [R16.64], R25 ;  /* 0x0000001910001986 */ /* 0x0001e8000c101506 */
[----:B--2---:R1:W-:Y:S04]  /*8d2f0*/  @P6 STG.E.U16 [R18.64], R7 ;  /* 0x0000000712006986 */ /* 0x0043e8000c101506 */
[----:B------:R2:W-:Y:S01]  /*8d300*/  @P2 STG.E.U16 [R22.64], R5 ;  /* 0x0000000516002986 */ /* 0x0005e2000c101506 */
[C---:B0-----:R-:W-:Y:S01]  /*8d310*/  IMAD.WIDE R16, R0.reuse, 0x2, R8 ;  /* 0x0000000200107825 */ /* 0x041fe200078e0208 */
[----:B-1----:R-:W-:-:S02]  /*8d320*/  IADD3 R18, R0, c[0x0][0x198], RZ ;  /* 0x0000660000127a10 */ /* 0x002fc40007ffe0ff */
[----:B------:R-:W-:Y:S01]  /*8d330*/  PRMT R19, R5, 0x7632, R19 ;  /* 0x0000763205137816 */ /* 0x000fe20000000013 */
[----:B--2---:R-:W-:Y:S01]  /*8d340*/  IMAD.WIDE R22, R0, 0x2, R2 ;  /* 0x0000000200167825 */ /* 0x004fe200078e0202 */
[----:B------:R-:W-:Y:S02]  /*8d350*/  PRMT R0, R7, 0x7632, R0 ;  /* 0x0000763207007816 */ /* 0x000fe40000000000 */
[----:B---3--:R-:W-:Y:S01]  /*8d360*/  ISETP.GE.AND P2, PT, R15, c[0x0][0x17c], PT ;  /* 0x00005f000f007a0c */ /* 0x008fe20003f46270 */
[----:B----4-:R0:W-:Y:S04]  /*8d370*/  STL [R1+0x269c], R6 ;  /* 0x00269c0601007387 */ /* 0x0101e80000100800 */
[----:B0-----:R-:W2:Y:S04]  /*8d380*/  LDL.LU R6, [R1+0x108] ;  /* 0x0001080001067983 */ /* 0x001ea80000300800 */
[----:B------:R-:W3:Y:S04]  /*8d390*/  LDL.LU R7, [R1+0x2444] ;  /* 0x0024440001077983 */ /* 0x000ee80000300800 */
[----:B------:R-:W4:Y:S04]  /*8d3a0*/  LDL.LU R5, [R1+0x2448] ;  /* 0x0024480001057983 */ /* 0x000f280000300800 */
[----:B------:R-:W3:Y:S01]  /*8d3b0*/  LDL.LU R15, [R1+0xd8] ;  /* 0x0000d800010f7983 */ /* 0x000ee20000300800 */
[----:B------:R-:W-:-:S02]  /*8d3c0*/  ISETP.LT.AND P5, PT, R28, c[0x0][0x178], !P4 ;  /* 0x00005e001c007a0c */ /* 0x000fc400067a1270 */
[----:B------:R-:W-:Y:S02]  /*8d3d0*/  ISETP.LT.AND P4, PT, R14, c[0x0][0x178], !P4 ;  /* 0x00005e000e007a0c */ /* 0x000fe40006781270 */
[----:B------:R-:W-:Y:S02]  /*8d3e0*/  PRMT R27, R29, 0x7632, R27 ;  /* 0x000076321d1b7816 */ /* 0x000fe4000000001b */
[----:B------:R-:W-:Y:S02]  /*8d3f0*/  ISETP.LT.AND P6, PT, R13, c[0x0][0x178], !P3 ;  /* 0x00005e000d007a0c */ /* 0x000fe40005fc1270 */
[----:B------:R-:W-:Y:S01]  /*8d400*/  ISETP.LT.AND P1, PT, R12, c[0x0][0x178], !P3 ;  /* 0x00005e000c007a0c */ /* 0x000fe20005f21270 */
[----:B------:R-:W-:-:S04]  /*8d410*/  IMAD.WIDE R24, R18, 0x2, R20 ;  /* 0x0000000212187825 */ /* 0x000fc800078e0214 */
[----:B--2---:R-:W-:Y:S01]  /*8d420*/  @P5 STG.E.U16 [R16.64], R6 ;  /* 0x0000000610005986 */ /* 0x004fe2000c101506 */
[----:B------:R-:W-:-:S03]  /*8d430*/  PRMT R26, R6, 0x7632, R26 ;  /* 0x00007632061a7816 */ /* 0x000fc6000000001a */
[----:B------:R-:W-:Y:S04]  /*8d440*/  @P4 STG.E.U16 [R22.64], R29 ;  /* 0x0000001d16004986 */ /* 0x000fe8000c101506 */
[----:B---3--:R0:W-:Y:S04]  /*8d450*/  STL [R1+0x2694], R15 ;  /* 0x0026940f01007387 */ /* 0x0081e80000100800 */
[----:B0-----:R-:W2:Y:S04]  /*8d460*/  LDL R15, [R1+0x118] ;  /* 0x00011800010f7983 */ /* 0x001ea80000100800 */
[----:B------:R-:W3:Y:S04]  /*8d470*/  LDL.LU R6, [R1+0x269c] ;  /* 0x00269c0001067983 */ /* 0x000ee80000300800 */
[----:B------:R-:W2:Y:S01]  /*8d480*/  LDL.LU R29, [R1+0x2698] ;  /* 0x00269800011d7983 */ /* 0x000ea20000300800 */
[----:B------:R-:W-:Y:S01]  /*8d490*/  ISETP.LT.AND P4, PT, R28, c[0x0][0x178], !P3 ;  /* 0x00005e001c007a0c */ /* 0x000fe20005f81270 */
[----:B------:R-:W-:Y:S01]  /*8d4a0*/  IMAD.WIDE R16, R18, 0x2, R10 ;  /* 0x0000000212107825 */ /* 0x000fe200078e020a */
[----:B------:R-:W-:Y:S01]  /*8d4b0*/  ISETP.LT.AND P3, PT, R14, c[0x0][0x178], !P3 ;  /* 0x00005e000e007a0c */ /* 0x000fe20005f61270 */
[----:B------:R0:W-:Y:S01]  /*8d4c0*/  @P6 STG.E.U16 [R24.64], R0 ;  /* 0x0000000018006986 */ /* 0x0001e2000c101506 */
[----:B------:R-:W-:-:S03]  /*8d4d0*/  ISETP.LT.AND P6, PT, R13, c[0x0][0x178], !P0 ;  /* 0x00005e000d007a0c */ /* 0x000fc600047c1270 */
[----:B------:R1:W-:Y:S01]  /*8d4e0*/  @P1 STG.E.U16 [R16.64], R19 ;  /* 0x0000001310001986 */ /* 0x0003e2000c101506 */
[C---:B0-----:R-:W-:Y:S01]  /*8d4f0*/  IADD3 R0, R18.reuse, c[0x0][0x198], RZ ;  /* 0x0000660012007a10 */ /* 0x041fe20007ffe0ff */
[----:B-1----:R-:W-:-:S04]  /*8d500*/  IMAD.WIDE R16, R18, 0x2, R8 ;  /* 0x0000000212107825 */ /* 0x002fc800078e0208 */
[----:B------:R-:W-:Y:S01]  /*8d510*/  IMAD.WIDE R18, R18, 0x2, R2 ;  /* 0x0000000212127825 */ /* 0x000fe200078e0202 */
[----:B------:R-:W-:-:S03]  /*8d520*/  ISETP.LT.AND P5, PT, R12, c[0x0][0x178], !P0 ;  /* 0x00005e000c007a0c */ /* 0x000fc600047a1270 */
[----:B------:R-:W-:Y:S01]  /*8d530*/  IMAD.WIDE R22, R0, 0x2, R20 ;  /* 0x0000000200167825 */ /* 0x000fe200078e0214 */
[----:B------:R0:W-:Y:S04]  /*8d540*/  @P4 STG.E.U16 [R16.64], R26 ;  /* 0x0000001a10004986 */ /* 0x0001e8000c101506 */
[----:B------:R1:W-:Y:S04]  /*8d550*/  @P3 STG.E.U16 [R18.64], R27 ;  /* 0x0000001b12003986 */ /* 0x0003e8000c101506 */
[----:B------:R2:W-:Y:S01]  /*8d560*/  @P6 STG.E.U16 [R22.64], R4 ;  /* 0x0000000416006986 */ /* 0x0005e2000c101506 */
[----:B------:R-:W-:Y:S01]  /*8d570*/  ISETP.LT.AND P6, PT, R28, c[0x0][0x178], !P0 ;  /* 0x00005e001c007a0c */ /* 0x000fe200047c1270 */
[----:B------:R-:W-:Y:S01]  /*8d580*/  IMAD.WIDE R24, R0, 0x2, R10 ;  /* 0x0000000200187825 */ /* 0x000fe200078e020a */
[----:B----4-:R-:W-:-:S02]  /*8d590*/  ISETP.GE.AND P3, PT, R5, c[0x0][0x17c], PT ;  /* 0x00005f0005007a0c */ /* 0x010fc40003f66270 */
[----:B------:R-:W4:Y:S01]  /*8d5a0*/  LDL.LU R5, [R1+0x16c] ;  /* 0x00016c0001057983 */ /* 0x000f220000300800 */
[C---:B0-----:R-:W-:Y:S01]  /*8d5b0*/  IMAD.WIDE R16, R0.reuse, 0x2, R8 ;  /* 0x0000000200107825 */ /* 0x041fe200078e0208 */
[----:B------:R-:W-:Y:S02]  /*8d5c0*/  ISETP.GE.AND P1, PT, R7, c[0x0][0x17c], PT ;  /* 0x00005f0007007a0c */ /* 0x000fe40003f26270 */
[C---:B------:R-:W-:Y:S01]  /*8d5d0*/  IADD3 R26, R0.reuse, c[0x0][0x198], RZ ;  /* 0x00006600001a7a10 */ /* 0x040fe20007ffe0ff */
[----:B-1----:R-:W-:Y:S01]  /*8d5e0*/  IMAD.WIDE R18, R0, 0x2, R2 ;  /* 0x0000000200127825 */ /* 0x002fe200078e0202 */
[----:B---3--:R0:W-:Y:S01]  /*8d5f0*/  @P5 STG.E.U16 [R24.64], R6 ;  /* 0x0000000618005986 */ /* 0x0081e2000c101506 */
[----:B------:R-:W-:Y:S02]  /*8d600*/  PRMT R27, R6, 0x7632, R27 ;  /* 0x00007632061b7816 */ /* 0x000fe4000000001b */
[----:B--2---:R-:W-:Y:S02]  /*8d610*/  PRMT R29, R4, 0x7632, R29 ;  /* 0x00007632041d7816 */ /* 0x004fe4000000001d */
[----:B------:R-:W2:Y:S04]  /*8d620*/  LDL.LU R4, [R1+0x12c] ;  /* 0x00012c0001047983 */ /* 0x000ea80000300800 */
[----:B------:R1:W-:Y:S04]  /*8d630*/  @P6 STG.E.U16 [R16.64], R15 ;  /* 0x0000000f10006986 */ /* 0x0003e8000c101506 */
[----:B0-----:R-:W3:Y:S04]  /*8d640*/  LDL.LU R6, [R1+0x2450] ;  /* 0x0024500001067983 */ /* 0x001ee80000300800 */
[----:B------:R-:W2:Y:S04]  /*8d650*/  LDL.LU R7, [R1+0xec] ;  /* 0x0000ec0001077983 */ /* 0x000ea80000300800 */
[----:B------:R-:W2:Y:S04]  /*8d660*/  LDL.LU R0, [R1+0x244c] ;  /* 0x00244c0001007983 */ /* 0x000ea80000300800 */
[----:B-1----:R-:W2:Y:S04]  /*8d670*/  LDL.LU R15, [R1+0x2694] ;  /* 0x00269400010f7983 */ /* 0x002ea80000300800 */
[----:B------:R-:W3:Y:S01]  /*8d680*/  LDL.LU R17, [R1+0x118] ;  /* 0x0001180001117983 */ /* 0x000ee20000300800 */
[----:B------:R-:W-:-:S02]  /*8d690*/  ISETP.LT.AND P0, PT, R14, c[0x0][0x178], !P0 ;  /* 0x00005e000e007a0c */ /* 0x000fc40004701270 */
[----:B------:R-:W-:Y:S01]  /*8d6a0*/  ISETP.LT.AND P4, PT, R13, c[0x0][0x178], !P2 ;  /* 0x00005e000d007a0c */ /* 0x000fe20005781270 */
[----:B------:R-:W-:Y:S01]  /*8d6b0*/  IMAD.WIDE R22, R26, 0x2, R20 ;  /* 0x000000021a167825 */ /* 0x000fe200078e0214 */
[----:B------:R-:W-:Y:S01]  /*8d6c0*/  STL [R1+0x2690], R29 ;  /* 0x0026901d01007387 */ /* 0x000fe20000100800 */
[----:B------:R-:W-:Y:S02]  /*8d6d0*/  ISETP.LT.AND P5, PT, R12, c[0x0][0x178], !P2 ;  /* 0x00005e000c007a0c */ /* 0x000fe400057a1270 */
[----:B------:R-:W-:Y:S01]  /*8d6e0*/  ISETP.LT.AND P6, PT, R28, c[0x0][0x178], !P2 ;  /* 0x00005e001c007a0c */ /* 0x000fe200057c1270 */
[----:B------:R-:W-:Y:S01]  /*8d6f0*/  IMAD.WIDE R24, R26, 0x2, R10 ;  /* 0x000000021a187825 */ /* 0x000fe200078e020a */
[----:B------:R-:W-:-:S04]  /*8d700*/  ISETP.LT.AND P2, PT, R14, c[0x0][0x178], !P2 ;  /* 0x00005e000e007a0c */ /* 0x000fc80005741270 */
[----:B--2---:R-:W-:Y:S04]  /*8d710*/  @P0 STG.E.U16 [R18.64], R15 ;  /* 0x0000000f12000986 */ /* 0x004fe8000c101506 */
[----:B------:R0:W-:Y:S04]  /*8d720*/  @P4 STG.E.U16 [R22.64], R29 ;  /* 0x0000001d16004986 */ /* 0x0001e8000c101506 */
[----:B0-----:R-:W2:Y:S01]  /*8d730*/  LDL.LU R29, [R1+0xac] ;  /* 0x0000ac00011d7983 */ /* 0x001ea20000300800 */
[----:B---3--:R-:W-:Y:S01]  /*8d740*/  PRMT R18, R17, 0x7632, R18 ;  /* 0x0000763211127816 */ /* 0x008fe20000000012 */
[----:B------:R-:W-:Y:S01]  /*8d750*/  IMAD.WIDE R16, R26, 0x2, R8 ;  /* 0x000000021a107825 */ /* 0x000fe200078e0208 */
[----:B------:R-:W-:-:S02]  /*8d760*/  ISETP.LT.AND P4, PT, R13, c[0x0][0x178], !P1 ;  /* 0x00005e000d007a0c */ /* 0x000fc40004f81270 */
[----:B------:R-:W-:Y:S02]  /*8d770*/  ISETP.GE.AND P0, PT, R0, c[0x0][0x17c], PT ;  /* 0x00005f0000007a0c */ /* 0x000fe40003f06270 */
[----:B------:R-:W-:Y:S01]  /*8d780*/  IADD3 R0, R26, c[0x0][0x198], RZ ;  /* 0x000066001a007a10 */ /* 0x000fe20007ffe0ff */
[----:B------:R0:W-:Y:S01]  /*8d790*/  @P5 STG.E.U16 [R24.64], R27 ;  /* 0x0000001b18005986 */ /* 0x0001e2000c101506 */
[----:B------:R-:W-:Y:S01]  /*8d7a0*/  ISETP.LT.AND P5, PT, R12, c[0x0][0x178], !P1 ;  /* 0x00005e000c007a0c */ /* 0x000fe20004fa1270 */
[----:B------:R-:W-:Y:S02]  /*8d7b0*/  IMAD.WIDE R22, R26, 0x2, R2 ;  /* 0x000000021a167825 */ /* 0x000fe400078e0202 */
[----:B------:R1:W-:Y:S01]  /*8d7c0*/  @P6 STG.E.U16 [R16.64], R18 ;  /* 0x0000001210006986 */ /* 0x0003e2000c101506 */
[----:B------:R-:W-:Y:S02]  /*8d7d0*/  ISETP.LT.AND P6, PT, R28, c[0x0][0x178], !P1 ;  /* 0x00005e001c007a0c */ /* 0x000fe40004fc1270 */
[----:B0-----:R-:W-:Y:S01]  /*8d7e0*/  PRMT R24, R15, 0x7632, R24 ;  /* 0x000076320f187816 */ /* 0x001fe20000000018 */
[----:B-1----:R-:W-:-:S04]  /*8d7f0*/  IMAD.WIDE R16, R0, 0x2, R20 ;  /* 0x0000000200107825 */ /* 0x002fc800078e0214 */
[----:B------:R0:W-:Y:S01]  /*8d800*/  @P2 STG.E.U16 [R22.64], R24 ;  /* 0x0000001816002986 */ /* 0x0001e2000c101506 */
[----:B------:R-:W-:Y:S01]  /*8d810*/  ISETP.LT.AND P1, PT, R14, c[0x0][0x178], !P1 ;  /* 0x00005e000e007a0c */ /* 0x000fe20004f21270 */
[----:B------:R-:W-:Y:S02]  /*8d820*/  IMAD.WIDE R18, R0, 0x2, R10 ;  /* 0x0000000200127825 */ /* 0x000fe400078e020a */
[----:B----4-:R1:W-:Y:S01]  /*8d830*/  @P4 STG.E.U16 [R16.64], R5 ;  /* 0x0000000510004986 */ /* 0x0103e2000c101506 */
[----:B------:R-:W-:Y:S02]  /*8d840*/  ISETP.GE.AND P2, PT, R6, c[0x0][0x17c], PT ;  /* 0x00005f0006007a0c */ /* 0x000fe40003f46270 */
[----:B------:R-:W-:Y:S01]  /*8d850*/  ISETP.LT.AND P4, PT, R13, c[0x0][0x178], !P3 ;  /* 0x00005e000d007a0c */ /* 0x000fe20005f81270 */
[----:B------:R-:W3:Y:S01]  /*8d860*/  LDL.LU R6, [R1+0x17c] ;  /* 0x00017c0001067983 */ /* 0x000ee20000300800 */
[----:B------:R-:W-:Y:S02]  /*8d870*/  PRMT R26, R5, 0x7632, R26 ;  /* 0x00007632051a7816 */ /* 0x000fe4000000001a */
[C---:B0-----:R-:W-:Y:S01]  /*8d880*/  IADD3 R24, R0.reuse, c[0x0][0x198], RZ ;  /* 0x0000660000187a10 */ /* 0x041fe20007ffe0ff */
[----:B-1----:R-:W-:Y:S01]  /*8d890*/  IMAD.WIDE R16, R0, 0x2, R8 ;  /* 0x0000000200107825 */ /* 0x002fe200078e0208 */
[----:B------:R-:W4:Y:S01]  /*8d8a0*/  LDL.LU R5, [R1+0x13c] ;  /* 0x00013c0001057983 */ /* 0x000f220000300800 */
[----:B------:R-:W-:-:S03]  /*8d8b0*/  PRMT R27, R4, 0x7632, R27 ;  /* 0x00007632041b7816 */ /* 0x000fc6000000001b */
[----:B------:R0:W-:Y:S01]  /*8d8c0*/  @P5 STG.E.U16 [R18.64], R4 ;  /* 0x0000000412005986 */ /* 0x0001e2000c101506 */
[----:B------:R-:W-:-:S03]  /*8d8d0*/  PRMT R25, R7, 0x7632, R25 ;  /* 0x0000763207197816 */ /* 0x000fc60000000019 */
[----:B------:R1:W-:Y:S04]  /*8d8e0*/  @P6 STG.E.U16 [R16.64], R7 ;  /* 0x0000000710006986 */ /* 0x0003e8000c101506 */
[----:B0-----:R-:W4:Y:S01]  /*8d8f0*/  LDL.LU R4, [R1+0xfc] ;  /* 0x0000fc0001047983 */ /* 0x001f220000300800 */
[----:B------:R-:W-:-:S03]  /*8d900*/  IMAD.WIDE R18, R24, 0x2, R20 ;  /* 0x0000000218127825 */ /* 0x000fc600078e0214 */
[----:B------:R-:W4:Y:S01]  /*8d910*/  LDL.LU R15, [R1+0x2458] ;  /* 0x00245800010f7983 */ /* 0x000f220000300800 */
[----:B-1----:R-:W-:-:S03]  /*8d920*/  IMAD.WIDE R16, R0, 0x2, R2 ;  /* 0x0000000200107825 */ /* 0x002fc600078e0202 */
[----:B------:R-:W4:Y:S01]  /*8d930*/  LDL.LU R7, [R1+0xbc] ;  /* 0x0000bc0001077983 */ /* 0x000f220000300800 */
[----:B--2---:R-:W-:-:S03]  /*8d940*/  PRMT R0, R29, 0x7632, R0 ;  /* 0x000076321d007816 */ /* 0x004fc60000000000 */
[----:B------:R0:W-:Y:S04]  /*8d950*/  @P1 STG.E.U16 [R16.64], R29 ;  /* 0x0000001d10001986 */ /* 0x0001e8000c101506 */
[----:B------:R1:W-:Y:S04]  /*8d960*/  @P4 STG.E.U16 [R18.64], R26 ;  /* 0x0000001a12004986 */ /* 0x0003e8000c101506 */
[----:B0-----:R-:W2:Y:S04]  /*8d970*/  LDL.LU R29, [R1+0x2690] ;  /* 0x00269000011d7983 */ /* 0x001ea80000300800 */
[----:B-1----:R-:W2:Y:S01]  /*8d980*/  LDL.LU R26, [R1+0x2454] ;  /* 0x00245400011a7983 */ /* 0x002ea20000300800 */
[----:B------:R-:W-:-:S02]  /*8d990*/  ISETP.LT.AND P5, PT, R12, c[0x0][0x178], !P3 ;  /* 0x00005e000c007a0c */ /* 0x000fc40005fa1270 */
[----:B------:R-:W-:Y:S01]  /*8d9a0*/  ISETP.LT.AND P6, PT, R28, c[0x0][0x178], !P3 ;  /* 0x00005e001c007a0c */ /* 0x000fe20005fc1270 */
[----:B------:R-:W-:Y:S01]  /*8d9b0*/  IMAD.WIDE R22, R24, 0x2, R10 ;  /* 0x0000000218167825 */ /* 0x000fe200078e020a */
[----:B------:R-:W-:Y:S02]  /*8d9c0*/  ISETP.LT.AND P3, PT, R14, c[0x0][0x178], !P3 ;  /* 0x00005e000e007a0c */ /* 0x000fe40005f61270 */
[----:B------:R-:W-:Y:S01]  /*8d9d0*/  ISETP.LT.AND P4, PT, R13, c[0x0][0x178], !P0 ;  /* 0x00005e000d007a0c */ /* 0x000fe20004781270 */
[----:B------:R-:W-:-:S06]  /*8d9e0*/  IMAD.WIDE R18, R24, 0x2, R8 ;  /* 0x0000000218127825 */ /* 0x000fcc00078e0208 */
[----:B------:R0:W-:Y:S01]  /*8d9f0*/  @P5 STG.E.U16 [R22.64], R27 ;  /* 0x0000001b16005986 */ /* 0x0001e2000c101506 */
[----:B------:R-:W-:Y:S01]  /*8da00*/  ISETP.LT.AND P5, PT, R12, c[0x0][0x178], !P0 ;  /* 0x00005e000c007a0c */ /* 0x000fe200047a1270 */
[----:B------:R-:W-:Y:S02]  /*8da10*/  IMAD.WIDE R16, R24, 0x2, R2 ;  /* 0x0000000218107825 */ /* 0x000fe400078e0202 */
[----:B------:R1:W-:Y:S01]  /*8da20*/  @P6 STG.E.U16 [R18.64], R25 ;  /* 0x0000001912006986 */ /* 0x0003e2000c101506 */
[----:B------:R-:W-:Y:S02]  /*8da30*/  ISETP.LT.AND P6, PT, R28, c[0x0][0x178], !P0 ;  /* 0x00005e001c007a0c */ /* 0x000fe400047c1270 */
[----:B------:R-:W-:Y:S02]  /*8da40*/  ISETP.LT.AND P0, PT, R14, c[0x0][0x178], !P0 ;  /* 0x00005e000e007a0c */ /* 0x000fe40004701270 */
[----:B0-----:R-:W-:Y:S01]  /*8da50*/  IADD3 R22, R24, c[0x0][0x198], RZ ;  /* 0x0000660018167a10 */ /* 0x001fe20007ffe0ff */
[----:B------:R0:W-:Y:S04]  /*8da60*/  @P3 STG.E.U16 [R16.64], R0 ;  /* 0x0000000010003986 */ /* 0x0001e8000c101506 */
[----:B-1----:R-:W-:-:S04]  /*8da70*/  IMAD.WIDE R24, R22, 0x2, R20 ;  /* 0x0000000216187825 */ /* 0x002fc800078e0214 */
[----:B------:R-:W-:Y:S01]  /*8da80*/  IMAD.WIDE R18, R22, 0x2, R10 ;  /* 0x0000000216127825 */ /* 0x000fe200078e020a */
[----:B---3--:R1:W-:Y:S01]  /*8da90*/  @P4 STG.E.U16 [R24.64], R6 ;  /* 0x0000000618004986 */ /* 0x0083e2000c101506 */
[----:B------:R-:W-:-:S03]  /*8daa0*/  ISETP.LT.AND P4, PT, R13, c[0x0][0x178], !P2 ;  /* 0x00005e000d007a0c */ /* 0x000fc60005781270 */
[----:B----4-:R3:W-:Y:S01]  /*8dab0*/  @P5 STG.E.U16 [R18.64], R5 ;  /* 0x0000000512005986 */ /* 0x0107e2000c101506 */
[----:B------:R-:W-:Y:S02]  /*8dac0*/  ISETP.LT.AND P5, PT, R12, c[0x0][0x178], !P2 ;  /* 0x00005e000c007a0c */ /* 0x000fe400057a1270 */
[C---:B0-----:R-:W-:Y:S01]  /*8dad0*/  IADD3 R17, R22.reuse, c[0x0][0x198], RZ ;  /* 0x0000660016117a10 */ /* 0x041fe20007ffe0ff */
[----:B-1----:R-:W-:-:S04]  /*8dae0*/  IMAD.WIDE R24, R22, 0x2, R2 ;  /* 0x0000000216187825 */ /* 0x002fc800078e0202 */
[----:B---3--:R-:W-:Y:S01]  /*8daf0*/  IMAD.WIDE R18, R22, 0x2, R8 ;  /* 0x0000000216127825 */ /* 0x008fe200078e0208 */
[----:B------:R-:W-:Y:S02]  /*8db00*/  PRMT R16, R6, 0x7632, R16 ;  /* 0x0000763206107816 */ /* 0x000fe40000000010 */
[----:B------:R-:W-:Y:S01]  /*8db10*/  PRMT R0, R5, 0x7632, R0 ;  /* 0x0000763205007816 */ /* 0x000fe20000000000 */
[----:B------:R-:W-:Y:S01]  /*8db20*/  IMAD.WIDE R22, R17, 0x2, R20 ;  /* 0x0000000211167825 */ /* 0x000fe200078e0214 */
[----:B------:R0:W-:Y:S04]  /*8db30*/  @P6 STG.E.U16 [R18.64], R4 ;  /* 0x0000000412006986 */ /* 0x0001e8000c101506 */
[----:B------:R1:W-:Y:S01]  /*8db40*/  @P0 STG.E.U16 [R24.64], R7 ;  /* 0x0000000718000986 */ /* 0x0003e2000c101506 */
[----:B------:R-:W-:-:S03]  /*8db50*/  ISETP.LT.AND P0, PT, R28, c[0x0][0x178], !P2 ;  /* 0x00005e001c007a0c */ /* 0x000fc60005701270 */
[----:B------:R-:W3:Y:S01]  /*8db60*/  LDL.LU R6, [R1+0x18c] ;  /* 0x00018c0001067983 */ /* 0x000ee20000300800 */
[----:B0-----:R-:W-:-:S03]  /*8db70*/  IMAD.WIDE R18, R17, 0x2, R10 ;  /* 0x0000000211127825 */ /* 0x001fc600078e020a */
[----:B------:R-:W4:Y:S01]  /*8db80*/  LDL.LU R5, [R1+0x14c] ;  /* 0x00014c0001057983 */ /* 0x000f220000300800 */
[----:B------:R-:W-:Y:S02]  /*8db90*/  ISETP.GE.AND P3, PT, R15, c[0x0][0x17c], PT ;  /* 0x00005f000f007a0c */ /* 0x000fe40003f66270 */
[----:B-1----:R-:W-:Y:S01]  /*8dba0*/  PRMT R24, R7, 0x7632, R24 ;  /* 0x0000763207187816 */ /* 0x002fe20000000018 */
[----:B------:R0:W-:Y:S04]  /*8dbb0*/  @P4 STG.E.U16 [R22.64], R16 ;  /* 0x0000001016004986 */ /* 0x0001e8000c101506 */
[----:B------:R1:W-:Y:S01]  /*8dbc0*/  @P5 STG.E.U16 [R18.64], R0 ;  /* 0x0000000012005986 */ /* 0x0003e2000c101506 */
[C---:B0-----:R-:W-:Y:S01]  /*8dbd0*/  IADD3 R16, R17.reuse, c[0x0][0x198], RZ ;  /* 0x0000660011107a10 */ /* 0x041fe20007ffe0ff */
[----:B------:R-:W-:-:S04]  /*8dbe0*/  IMAD.WIDE R22, R17, 0x2, R2 ;  /* 0x0000000211167825 */ /* 0x000fc800078e0202 */
[----:B-1----:R-:W-:Y:S01]  /*8dbf0*/  IMAD.WIDE R18, R17, 0x2, R8 ;  /* 0x0000000211127825 */ /* 0x002fe200078e0208 */
[----:B--2---:R-:W-:Y:S02]  /*8dc00*/  PRMT R29, R4, 0x7632, R29 ;  /* 0x00007632041d7816 */ /* 0x004fe4000000001d */
[----:B------:R-:W2:Y:S01]  /*8dc10*/  LDL.LU R4, [R1+0x10c] ;  /* 0x00010c0001047983 */ /* 0x000ea20000300800 */
[----:B------:R-:W-:-:S03]  /*8dc20*/  ISETP.GE.AND P1, PT, R26, c[0x0][0x17c], PT ;  /* 0x00005f001a007a0c */ /* 0x000fc60003f26270 */
[----:B------:R-:W2:Y:S01]  /*8dc30*/  LDL.LU R15, [R1+0x2460] ;  /* 0x00246000010f7983 */ /* 0x000ea20000300800 */
[----:B------:R-:W-:-:S03]  /*8dc40*/  ISETP.LT.AND P4, PT, R12, c[0x0][0x178], !P1 ;  /* 0x00005e000c007a0c */ /* 0x000fc60004f81270 */
[----:B------:R-:W2:Y:S04]  /*8dc50*/  LDL.LU R7, [R1+0xcc] ;  /* 0x0000cc0001077983 */ /* 0x000ea80000300800 */
[----:B------:R-:W2:Y:S04]  /*8dc60*/  LDL.LU R12, [R1+0x268c] ;  /* 0x00268c00010c7983 */ /* 0x000ea80000300800 */
[----:B------:R-:W2:Y:S04]  /*8dc70*/  LDL.LU R17, [R1+0x245c] ;  /* 0x00245c0001117983 */ /* 0x000ea80000300800 */
[----:B------:R0:W-:Y:S04]  /*8dc80*/  @P0 STG.E.U16 [R18.64], R29 ;  /* 0x0000001d12000986 */ /* 0x0001e8000c101506 */
[----:B0-----:R-:W2:Y:S01]  /*8dc90*/  LDL R29, [R1+0xfd4] ;  /* 0x000fd400011d7983 */ /* 0x001ea20000100800 */
[----:B------:R-:W-:-:S02]  /*8dca0*/  ISETP.LT.AND P2, PT, R14, c[0x0][0x178], !P2 ;  /* 0x00005e000e007a0c */ /* 0x000fc40005741270 */
[----:B------:R-:W-:Y:S02]  /*8dcb0*/  ISETP.LT.AND P6, PT, R13, c[0x0][0x178], !P1 ;  /* 0x00005e000d007a0c */ /* 0x000fe40004fc1270 */
[----:B------:R-:W-:Y:S01]  /*8dcc0*/  ISETP.LT.AND P5, PT, R28, c[0x0][0x178], !P1 ;  /* 0x00005e001c007a0c */ /* 0x000fe20004fa1270 */
[----:B------:R-:W-:Y:S01]  /*8dcd0*/  IMAD.WIDE R26, R16, 0x2, R20 ;  /* 0x00000002101a7825 */ /* 0x000fe200078e0214 */
[----:B------:R-:W-:-:S03]  /*8dce0*/  ISETP.LT.AND P1, PT, R14, c[0x0][0x178], !P1 ;  /* 0x00005e000e007a0c */ /* 0x000fc60004f21270 */
[----:B------:R-:W-:-:S04]  /*8dcf0*/  IMAD.WIDE R18, R16, 0x2, R10 ;  /* 0x0000000210127825 */ /* 0x000fc800078e020a */
[----:B------:R0:W-:Y:S01]  /*8dd00*/  @P2 STG.E.U16 [R22.64], R24 ;  /* 0x0000001816002986 */ /* 0x0001e2000c101506 */
[----:B------:R-:W-:Y:S01]  /*8dd10*/  ISETP.LT.AND P2, PT, R13, c[0x0][0x178], !P3 ;  /* 0x00005e000d007a0c */ /* 0x000fe20005f41270 */
[----:B0-----:R-:W-:Y:S02]  /*8dd20*/  IMAD.WIDE R22, R16, 0x2, R8 ;  /* 0x0000000210167825 */ /* 0x001fe400078e0208 */
[----:B---3--:R0:W-:Y:S01]  /*8dd30*/  @P6 STG.E.U16 [R26.64], R6 ;  /* 0x000000061a006986 */ /* 0x0081e2000c101506 */
[----:B------:R-:W-:-:S03]  /*8dd40*/  PRMT R0, R6, 0x7632, R0 ;  /* 0x0000763206007816 */ /* 0x000fc60000000000 */
[----:B----4-:R-:W-:Y:S04]  /*8dd50*/  @P4 STG.E.U16 [R18.64], R5 ;  /* 0x0000000512004986 */ /* 0x010fe8000c101506 */
[----:B0-----:R-:W3:Y:S04]  /*8dd60*/  LDL.LU R27, [R1+0x15c] ;  /* 0x00015c00011b7983 */ /* 0x001ee80000300800 */
[----:B--2---:R0:W-:Y:S01]  /*8dd70*/  @P5 STG.E.U16 [R22.64], R4 ;  /* 0x0000000416005986 */ /* 0x0041e2000c101506 */
[----:B------:R-:W-:Y:S02]  /*8dd80*/  ISETP.LT.AND P5, PT, R28, c[0x0][0x178], !P3 ;  /* 0x00005e001c007a0c */ /* 0x000fe40005fa1270 */
[----:B------:R-:W-:-:S02]  /*8dd90*/  PRMT R24, R4, 0x7632, R24 ;  /* 0x0000763204187816 */ /* 0x000fc40000000018 */
[----:B------:R-:W-:Y:S02]  /*8dda0*/  ISETP.GE.AND P0, PT, R17, c[0x0][0x17c], PT ;  /* 0x00005f0011007a0c */ /* 0x000fe40003f06270 */
[C---:B------:R-:W-:Y:S01]  /*8ddb0*/  IADD3 R17, R16.reuse, c[0x0][0x198], RZ ;  /* 0x0000660010117a10 */ /* 0x040fe20007ffe0ff */
[----:B0-----:R-:W-:-:S04]  /*8ddc0*/  IMAD.WIDE R22, R16, 0x2, R2 ;  /* 0x0000000210167825 */ /* 0x001fc800078e0202 */
[----:B------:R-:W-:Y:S01]  /*8ddd0*/  IMAD.WIDE R18, R17, 0x2, R20 ;  /* 0x0000000211127825 */ /* 0x000fe200078e0214 */
[----:B------:R0:W-:Y:S01]  /*8dde0*/  @P1 STG.E.U16 [R22.64], R7 ;  /* 0x0000000716001986 */ /* 0x0001e2000c101506 */
[----:B------:R-:W-:-:S03]  /*8ddf0*/  ISETP.LT.AND P4, PT, R29, c[0x0][0x178], !P3 ;  /* 0x00005e001d007a0c */ /* 0x000fc60005f81270 */
[----:B------:R1:W-:Y:S01]  /*8de00*/  @P2 STG.E.U16 [R18.64], R0 ;  /* 0x0000000012002986 */ /* 0x0003e2000c101506 */
[----:B------:R-:W-:Y:S01]  /*8de10*/  PRMT R16, R5, 0x7632, R16 ;  /* 0x0000763205107816 */ /* 0x000fe20000000010 */
[----:B0-----:R-:W-:Y:S02]  /*8de20*/  IMAD.WIDE R22, R17, 0x2, R8 ;  /* 0x0000000211167825 */ /* 0x001fe400078e0208 */
[----:B------:R-:W2:Y:S01]  /*8de30*/  LDL.LU R5, [R1+0x2468] ;  /* 0x0024680001057983 */ /* 0x000ea20000300800 */
[----:B------:R-:W-:-:S03]  /*8de40*/  ISETP.GE.AND P6, PT, R15, c[0x0][0x17c], PT ;  /* 0x00005f000f007a0c */ /* 0x000fc60003fc6270 */
[----:B------:R-:W4:Y:S01]  /*8de50*/  LDL.LU R4, [R1+0x2464] ;  /* 0x0024640001047983 */ /* 0x000f220000300800 */
[----:B-1----:R-:W-:-:S03]  /*8de60*/  IMAD.WIDE R18, R17, 0x2, R10 ;  /* 0x0000000211127825 */ /* 0x002fc600078e020a */
[----:B------:R-:W4:Y:S04]  /*8de70*/  LDL.LU R15, [R1+0x11c] ;  /* 0x00011c00010f7983 */ /* 0x000f280000300800 */
[----:B------:R-:W-:Y:S04]  /*8de80*/  @P4 STG.E.U16 [R18.64], R16 ;  /* 0x0000001012004986 */ /* 0x000fe8000c101506 */
[----:B------:R-:W4:Y:S04]  /*8de90*/  LDL.LU R6, [R1+0xdc] ;  /* 0x0000dc0001067983 */ /* 0x000f280000300800 */
[----:B------:R0:W-:Y:S04]  /*8dea0*/  @P5 STG.E.U16 [R22.64], R24 ;  /* 0x0000001816005986 */ /* 0x0001e8000c101506 */
[----:B0-----:R-:W4:Y:S01]  /*8deb0*/  LDL.LU R24, [R1+0x19c] ;  /* 0x00019c0001187983 */ /* 0x001f220000300800 */
[----:B------:R-:W-:-:S03]  /*8dec0*/  PRMT R25, R7, 0x7632, R25 ;  /* 0x0000763207197816 */ /* 0x000fc60000000019 */
[----:B------:R-:W4:Y:S01]  /*8ded0*/  LDL.LU R7, [R1+0x246c] ;  /* 0x00246c0001077983 */ /* 0x000f220000300800 */
[----:B------:R-:W-:Y:S02]  /*8dee0*/  ISETP.LT.AND P3, PT, R14, c[0x0][0x178], !P3 ;  /* 0x00005e000e007a0c */ /* 0x000fe40005f61270 */
[----:B------:R-:W-:Y:S02]  /*8def0*/  ISETP.LT.AND P1, PT, R13, c[0x0][0x178], !P0 ;  /* 0x00005e000d007a0c */ /* 0x000fe40004721270 */
[----:B------:R-:W-:Y:S02]  /*8df00*/  ISETP.LT.AND P2, PT, R29, c[0x0][0x178], !P0 ;  /* 0x00005e001d007a0c */ /* 0x000fe40004741270 */
[C---:B------:R-:W-:Y:S01]  /*8df10*/  IADD3 R0, R17.reuse, c[0x0][0x198], RZ ;  /* 0x0000660011007a10 */ /* 0x040fe20007ffe0ff */
[----:B------:R-:W-:Y:S01]  /*8df20*/  IMAD.WIDE R16, R17, 0x2, R2 ;  /* 0x0000000211107825 */ /* 0x000fe200078e0202 */
[----:B------:R-:W-:-:S03]  /*8df30*/  ISETP.LT.AND P4, PT, R28, c[0x0][0x178], !P0 ;  /* 0x00005e001c007a0c */ /* 0x000fc60004781270 */
[C---:B------:R-:W-:Y:S02]  /*8df40*/  IMAD.WIDE R18, R0.reuse, 0x2, R20 ;  /* 0x0000000200127825 */ /* 0x040fe400078e0214 */
[----:B------:R0:W-:Y:S02]  /*8df50*/  @P3 STG.E.U16 [R16.64], R25 ;  /* 0x0000001910003986 */ /* 0x0001e4000c101506 */
[----:B------:R-:W-:Y:S01]  /*8df60*/  IMAD.WIDE R22, R0, 0x2, R10 ;  /* 0x0000000200167825 */ /* 0x000fe200078e020a */
[----:B------:R-:W-:Y:S02]  /*8df70*/  ISETP.LT.AND P0, PT, R14, c[0x0][0x178], !P0 ;  /* 0x00005e000e007a0c */ /* 0x000fe40004701270 */
[----:B---3--:R-:W-:Y:S02]  /*8df80*/  PRMT R26, R27, 0x7632, R26 ;  /* 0x000076321b1a7816 */ /* 0x008fe4000000001a */
[----:B0-----:R-:W-:Y:S02]  /*8df90*/  IADD3 R16, R0, c[0x0][0x198], RZ ;  /* 0x0000660000107a10 */ /* 0x001fe40007ffe0ff */
[----:B--2---:R-:W-:-:S02]  /*8dfa0*/  ISETP.GE.AND P5, PT, R5, c[0x0][0x17c], PT ;  /* 0x00005f0005007a0c */ /* 0x004fc40003fa6270 */
[----:B------:R-:W2:Y:S01]  /*8dfb0*/  LDL.LU R5, [R1+0x60] ;  /* 0x0000600001057983 */ /* 0x000ea20000300800 */
[----:B----4-:R-:W-:-:S03]  /*8dfc0*/  ISETP.GE.AND P3, PT, R4, c[0x0][0x17c], PT ;  /* 0x00005f0004007a0c */ /* 0x010fc60003f66270 */
[----:B------:R-:W3:Y:S04]  /*8dfd0*/  LDL.LU R4, [R1+0x20] ;  /* 0x0000200001047983 */ /* 0x000ee80000300800 */
[----:B------:R0:W-:Y:S01]  /*8dfe0*/  @P1 STG.E.U16 [R18.64], R24 ;  /* 0x0000001812001986 */ /* 0x0001e2000c101506 */
[----:B------:R-:W-:-:S03]  /*8dff0*/  ISETP.LT.AND P1, PT, R29, c[0x0][0x178], !P6 ;  /* 0x00005e001d007a0c */ /* 0x000fc60007721270 */
[----:B------:R1:W-:Y:S01]  /*8e000*/  @P2 STG.E.U16 [R22.64], R27 ;  /* 0x0000001b16002986 */ /* 0x0003e2000c101506 */
[----:B------:R-:W-:Y:S01]  /*8e010*/  ISETP.LT.AND P2, PT, R13, c[0x0][0x178], !P6 ;  /* 0x00005e000d007a0c */ /* 0x000fe20007741270 */
[----:B0-----:R-:W-:-:S05]  /*8e020*/  IMAD.WIDE R18, R0, 0x2, R8 ;  /* 0x0000000200127825 */ /* 0x001fca00078e0208 */
[----:B------:R0:W-:Y:S01]  /*8e030*/  @P4 STG.E.U16 [R18.64], R15 ;  /* 0x0000000f12004986 */ /* 0x0001e2000c101506 */
[----:B------:R-:W-:Y:S01]  /*8e040*/  ISETP.LT.AND P4, PT, R28, c[0x0][0x178], !P6 ;  /* 0x00005e001c007a0c */ /* 0x000fe20007781270 */
[----:B-1----:R-:W-:Y:S01]  /*8e050*/  IMAD.WIDE R22, R16, 0x2, R20 ;  /* 0x0000000210167825 */ /* 0x002fe200078e0214 */
[----:B------:R-:W-:Y:S02]  /*8e060*/  ISETP.LT.AND P6, PT, R14, c[0x0][0x178], !P6 ;  /* 0x00005e000e007a0c */ /* 0x000fe400077c1270 */
[----:B------:R-:W-:Y:S01]  /*8e070*/  PRMT R17, R24, 0x7632, R17 ;  /* 0x0000763218117816 */ /* 0x000fe20000000011 */
[----:B------:R-:W-:-:S04]  /*8e080*/  IMAD.WIDE R24, R16, 0x2, R10 ;  /* 0x0000000210187825 */ /* 0x000fc800078e020a */
[----:B0-----:R-:W-:Y:S01]  /*8e090*/  IMAD.WIDE R18, R0, 0x2, R2 ;  /* 0x0000000200127825 */ /* 0x001fe200078e0202 */
[----:B------:R-:W-:Y:S02]  /*8e0a0*/  PRMT R0, R15, 0x7632, R0 ;  /* 0x000076320f007816 */ /* 0x000fe40000000000 */
[----:B------:R-:W4:Y:S04]  /*8e0b0*/  LDL.LU R15, [R1+0x10] ;  /* 0x00001000010f7983 */ /* 0x000f280000300800 */
[----:B------:R0:W-:Y:S04]  /*8e0c0*/  @P0 STG.E.U16 [R18.64], R6 ;  /* 0x0000000612000986 */ /* 0x0001e8000c101506 */
[----:B------:R1:W-:Y:S04]  /*8e0d0*/  @P2 STG.E.U16 [R22.64], R17 ;  /* 0x0000001116002986 */ /* 0x0003e8000c101506 */
[----:B------:R1:W-:Y:S01]  /*8e0e0*/  @P1 STG.E.U16 [R24.64], R26 ;  /* 0x0000001a18001986 */ /* 0x0003e2000c101506 */
[----:B0-----:R-:W-:Y:S01]  /*8e0f0*/  IMAD.WIDE R18, R16, 0x2, R8 ;  /* 0x0000000210127825 */ /* 0x001fe200078e0208 */
[----:B-1----:R-:W-:-:S03]  /*8e100*/  PRMT R22, R6, 0x7632, R22 ;  /* 0x0000763206167816 */ /* 0x002fc60000000016 */
[----:B------:R-:W-:Y:S01]  /*8e110*/  IMAD.WIDE R24, R16, 0x2, R2 ;  /* 0x0000000210187825 */ /* 0x000fe200078e0202 */
[----:B------:R-:W-:Y:S04]  /*8e120*/  @P4 STG.E.U16 [R18.64], R0 ;  /* 0x0000000012004986 */ /* 0x000fe8000c101506 */
[----:B------:R0:W-:Y:S01]  /*8e130*/  @P6 STG.E.U16 [R24.64], R22 ;  /* 0x0000001618006986 */ /* 0x0001e2000c101506 */
[----:B------:R-:W-:-:S03]  /*8e140*/  ISETP.GE.AND P2, PT, R7, c[0x0][0x17c], PT ;  /* 0x00005f0007007a0c */ /* 0x000fc60003f46270 */
[----:B0-----:R-:W4:Y:S04]  /*8e150*/  LDL.LU R25, [R1+0x2470] ;  /* 0x0024700001197983 */ /* 0x001f280000300800 */
[----:B------:R-:W4:Y:S04]  /*8e160*/  LDL.LU R6, [R1+0x2474] ;  /* 0x0024740001067983 */ /* 0x000f280000300800 */
[----:B------:R-:W4:Y:S01]  /*8e170*/  LDL.LU R7, [R1+0x70] ;  /* 0x0000700001077983 */ /* 0x000f220000300800 */
[----:B------:R-:W-:Y:S02]  /*8e180*/  ISETP.LT.AND P0, PT, R13, c[0x0][0x178], !P5 ;  /* 0x00005e000d007a0c */ /* 0x000fe40006f01270 */
[----:B------:R-:W-:-:S02]  /*8e190*/  IADD3 R17, R16, c[0x0][0x198], RZ ;  /* 0x0000660010117a10 */ /* 0x000fc40007ffe0ff */
[----:B------:R-:W-:Y:S02]  /*8e1a0*/  ISETP.LT.AND P1, PT, R29, c[0x0][0x178], !P5 ;  /* 0x00005e001d007a0c */ /* 0x000fe40006f21270 */
[----:B------:R-:W-:Y:S01]  /*8e1b0*/  ISETP.LT.AND P4, PT, R28, c[0x0][0x178], !P5 ;  /* 0x00005e001c007a0c */ /* 0x000fe20006f81270 */
[----:B------:R-:W-:Y:S01]  /*8e1c0*/  IMAD.WIDE R18, R17, 0x2, R20 ;  /* 0x0000000211127825 */ /* 0x000fe200078e0214 */
[----:B------:R-:W-:Y:S02]  /*8e1d0*/  ISETP.LT.AND P5, PT, R14, c[0x0][0x178], !P5 ;  /* 0x00005e000e007a0c */ /* 0x000fe40006fa1270 */
[----:B------:R-:W-:Y:S01]  /*8e1e0*/  ISETP.LT.AND P6, PT, R13, c[0x0][0x178], !P3 ;  /* 0x00005e000d007a0c */ /* 0x000fe20005fc1270 */
[C---:B------:R-:W-:Y:S01]  /*8e1f0*/  IMAD.WIDE R26, R17.reuse, 0x2, R10 ;  /* 0x00000002111a7825 */ /* 0x040fe200078e020a */
[----:B------:R-:W-:-:S05]  /*8e200*/  IADD3 R24, R17, c[0x0][0x198], RZ ;  /* 0x0000660011187a10 */ /* 0x000fca0007ffe0ff */
[----:B------:R-:W-:Y:S01]  /*8e210*/  IMAD.WIDE R22, R24, 0x2, R20 ;  /* 0x0000000218167825 */ /* 0x000fe200078e0214 */
[----:B--2---:R0:W-:Y:S01]  /*8e220*/  @P0 STG.E.U16 [R18.64], R5 ;  /* 0x0000000512000986 */ /* 0x0041e2000c101506 */
[----:B------:R-:W-:Y:S02]  /*8e230*/  ISETP.LT.AND P0, PT, R29, c[0x0][0x178], !P3 ;  /* 0x00005e001d007a0c */ /* 0x000fe40005f01270 */
[----:B------:R-:W-:Y:S01]  /*8e240*/  PRMT R0, R5, 0x7632, R0 ;  /* 0x0000763205007816 */ /* 0x000fe20000000000 */
[----:B---3--:R-:W-:Y:S01]  /*8e250*/  @P1 STG.E.U16 [R26.64], R4 ;  /* 0x000000041a001986 */ /* 0x008fe2000c101506 */
[----:B0-----:R-:W-:-:S03]  /*8e260*/  IMAD.WIDE R18, R17, 0x2, R8 ;  /* 0x0000000211127825 */ /* 0x001fc600078e0208 */
[----:B------:R-:W2:Y:S01]  /*8e270*/  LDL.LU R5, [R1+0x40] ;  /* 0x0000400001057983 */ /* 0x000ea20000300800 */
[----:B------:R-:W-:-:S03]  /*8e280*/  IMAD.WIDE R16, R17, 0x2, R2 ;  /* 0x0000000211107825 */ /* 0x000fc600078e0202 */
[----:B----4-:R0:W-:Y:S01]  /*8e290*/  @P4 STG.E.U16 [R18.64], R15 ;  /* 0x0000000f12004986 */ /* 0x0101e2000c101506 */
[----:B------:R-:W-:-:S03]  /*8e2a0*/  ISETP.LT.AND P4, PT, R28, c[0x0][0x178], !P3 ;  /* 0x00005e001c007a0c */ /* 0x000fc60005f81270 */
[----:B------:R1:W-:Y:S01]  /*8e2b0*/  @P5 STG.E.U16 [R16.64], R12 ;  /* 0x0000000c10005986 */ /* 0x0003e2000c101506 */
[----:B------:R-:W-:-:S03]  /*8e2c0*/  ISETP.LT.AND P3, PT, R14, c[0x0][0x178], !P3 ;  /* 0x00005e000e007a0c */ /* 0x000fc60005f61270 */
[----:B------:R3:W-:Y:S01]  /*8e2d0*/  @P6 STG.E.U16 [R22.64], R0 ;  /* 0x0000000016006986 */ /* 0x0007e2000c101506 */
[----:B------:R-:W-:Y:S01]  /*8e2e0*/  ISETP.LT.AND P5, PT, R13, c[0x0][0x178], !P2 ;  /* 0x00005e000d007a0c */ /* 0x000fe200057a1270 */
[----:B0-----:R-:W-:Y:S01]  /*8e2f0*/  IMAD.WIDE R18, R24, 0x2, R10 ;  /* 0x0000000218127825 */ /* 0x001fe200078e020a */
[----:B-1----:R-:W-:Y:S02]  /*8e300*/  PRMT R12, R15, 0x7632, R12 ;  /* 0x000076320f0c7816 */ /* 0x002fe4000000000c */
[----:B---3--:R-:W-:Y:S01]  /*8e310*/  PRMT R0, R4, 0x7632, R0 ;  /* 0x0000763204007816 */ /* 0x008fe20000000000 */
[C---:B------:R-:W-:Y:S01]  /*8e320*/  IMAD.WIDE R16, R24.reuse, 0x2, R8 ;  /* 0x0000000218107825 */ /* 0x040fe200078e0208 */
[----:B------:R-:W3:Y:S04]  /*8e330*/  LDL.LU R4, [R1+0x30] ;  /* 0x0000300001047983 */ /* 0x000ee80000300800 */
[----:B------:R0:W-:Y:S04]  /*8e340*/  @P0 STG.E.U16 [R18.64], R0 ;  /* 0x0000000012000986 */ /* 0x0001e8000c101506 */
[----:B------:R1:W-:Y:S01]  /*8e350*/  @P4 STG.E.U16 [R16.64], R12 ;  /* 0x0000000c10004986 */ /* 0x0003e2000c101506 */
[----:B0-----:R-:W-:-:S02]  /*8e360*/  IADD3 R0, R24, c[0x0][0x198], RZ ;  /* 0x0000660018007a10 */ /* 0x001fc40007ffe0ff */
[----:B------:R-:W-:Y:S01]  /*8e370*/  ISETP.GE.AND P1, PT, R25, c[0x0][0x17c], PT ;  /* 0x00005f0019007a0c */ /* 0x000fe20003f26270 */
[----:B-1----:R-:W-:Y:S01]  /*8e380*/  IMAD.WIDE R16, R24, 0x2, R2 ;  /* 0x0000000218107825 */ /* 0x002fe200078e0202 */
[----:B------:R-:W-:Y:S01]  /*8e390*/  PRMT R12, R12, 0x7632, R12 ;  /* 0x000076320c0c7816 */ /* 0x000fe2000000000c */
[----:B------:R-:W4:Y:S02]  /*8e3a0*/  LDL.LU R25, [R1+0x2478] ;  /* 0x0024780001197983 */ /* 0x000f240000300800 */
[----:B------:R-:W-:Y:S01]  /*8e3b0*/  IMAD.WIDE R18, R0, 0x2, R20 ;  /* 0x0000000200127825 */ /* 0x000fe200078e0214 */
[----:B------:R-:W-:Y:S01]  /*8e3c0*/  ISETP.GE.AND P0, PT, R6, c[0x0][0x17c], PT ;  /* 0x00005f0006007a0c */ /* 0x000fe20003f06270 */
[----:B------:R-:W-:Y:S04]  /*8e3d0*/  @P3 STG.E.U16 [R16.64], R12 ;  /* 0x0000000c10003986 */ /* 0x000fe8000c101506 */
[----:B------:R-:W4:Y:S04]  /*8e3e0*/  LDL.LU R6, [R1+0x90] ;  /* 0x0000900001067983 */ /* 0x000f280000300800 */
[----:B------:R-:W4:Y:S04]  /*8e3f0*/  LDL.LU R15, [R1+0x80] ;  /* 0x00008000010f7983 */ /* 0x000f280000300800 */
[----:B------:R0:W-:Y:S04]  /*8e400*/  @P5 STG.E.U16 [R18.64], R7 ;  /* 0x0000000712005986 */ /* 0x0001e8000c101506 */
[----:B0-----:R-:W4:Y:S01]  /*8e410*/  LDL.LU R19, [R1] ;  /* 0x0000000001137983 */ /* 0x001f220000300800 */
[----:B------:R-:W-:-:S02]  /*8e420*/  ISETP.LT.AND P6, PT, R29, c[0x0][0x178], !P2 ;  /* 0x00005e001d007a0c */ /* 0x000fc400057c1270 */
[----:B------:R-:W-:Y:S02]  /*8e430*/  ISETP.LT.AND P4, PT, R28, c[0x0][0x178], !P2 ;  /* 0x00005e001c007a0c */ /* 0x000fe40005781270 */
[----:B------:R-:W-:Y:S01]  /*8e440*/  ISETP.LT.AND P2, PT, R14, c[0x0][0x178], !P2 ;  /* 0x00005e000e007a0c */ /* 0x000fe20005741270 */
[C---:B------:R-:W-:Y:S01]  /*8e450*/  IMAD.WIDE R22, R0.reuse, 0x2, R10 ;  /* 0x0000000200167825 */ /* 0x040fe200078e020a */
[----:B------:R-:W-:Y:S02]  /*8e460*/  ISETP.LT.AND P5, PT, R13, c[0x0][0x178], !P1 ;  /* 0x00005e000d007a0c */ /* 0x000fe40004fa1270 */
[C---:B------:R-:W-:Y:S01]  /*8e470*/  IADD3 R18, R0.reuse, c[0x0][0x198], RZ ;  /* 0x0000660000127a10 */ /* 0x040fe20007ffe0ff */
[----:B------:R-:W-:Y:S01]  /*8e480*/  IMAD.WIDE R16, R0, 0x2, R8 ;  /* 0x0000000200107825 */ /* 0x000fe200078e0208 */
[----:B------:R-:W-:-:S03]  /*8e490*/  ISETP.LT.AND P3, PT, R29, c[0x0][0x178], !P1 ;  /* 0x00005e001d007a0c */ /* 0x000fc60004f61270 */
[----:B--2---:R0:W-:Y:S01]  /*8e4a0*/  @P6 STG.E.U16 [R22.64], R5 ;  /* 0x0000000516006986 */ /* 0x0041e2000c101506 */
[----:B------:R-:W-:Y:S01]  /*8e4b0*/  PRMT R12, R5, 0x7632, R12 ;  /* 0x00007632050c7816 */ /* 0x000fe2000000000c */
[----:B0-----:R-:W-:Y:S01]  /*8e4c0*/  IMAD.WIDE R22, R0, 0x2, R2 ;  /* 0x0000000200167825 */ /* 0x001fe200078e0202 */
[----:B------:R-:W-:Y:S01]  /*8e4d0*/  PRMT R0, R7, 0x7632, R0 ;  /* 0x0000763207007816 */ /* 0x000fe20000000000 */
[----:B------:R-:W2:Y:S04]  /*8e4e0*/  LDL.LU R5, [R1+0x2480] ;  /* 0x0024800001057983 */ /* 0x000ea80000300800 */
[----:B------:R-:W2:Y:S04]  /*8e4f0*/  LDL.LU R7, [R1+0x50] ;  /* 0x0000500001077983 */ /* 0x000ea80000300800 */
[----:B---3--:R0:W-:Y:S02]  /*8e500*/  @P4 STG.E.U16 [R16.64], R4 ;  /* 0x0000000410004986 */ /* 0x0081e4000c101506 */
[----:B0-----:R-:W-:Y:S01]  /*8e510*/  IMAD.WIDE R16, R18, 0x2, R10 ;  /* 0x0000000212107825 */ /* 0x001fe200078e020a */
[----:B----4-:R-:W-:-:S03]  /*8e520*/  ISETP.GE.AND P6, PT, R25, c[0x0][0x17c], PT ;  /* 0x00005f0019007a0c */ /* 0x010fc60003fc6270 */
[----:B------:R-:W-:Y:S01]  /*8e530*/  IMAD.WIDE R24, R18, 0x2, R20 ;  /* 0x0000000212187825 */ /* 0x000fe200078e0214 */
[----:B------:R-:W-:Y:S04]  /*8e540*/  @P2 STG.E.U16 [R22.64], R19 ;  /* 0x0000001316002986 */ /* 0x000fe8000c101506 */
[----:B------:R0:W-:Y:S04]  /*8e550*/  @P5 STG.E.U16 [R24.64], R0 ;  /* 0x0000000018005986 */ /* 0x0001e8000c101506 */
[----:B------:R1:W-:Y:S04]  /*8e560*/  @P3 STG.E.U16 [R16.64], R12 ;  /* 0x0000000c10003986 */ /* 0x0003e8000c101506 */
[----:B0-----:R-:W3:Y:S01]  /*8e570*/  LDL.LU R25, [R1+0x247c] ;  /* 0x00247c0001197983 */ /* 0x001ee20000300800 */
[----:B-1----:R-:W-:-:S03]  /*8e580*/  PRMT R12, R4, 0x7632, R12 ;  /* 0x00007632040c7816 */ /* 0x002fc6000000000c */
[----:B------:R-:W4:Y:S01]  /*8e590*/  LDL.LU R4, [R1+0x2688] ;  /* 0x0026880001047983 */ /* 0x000f220000300800 */
[----:B------:R-:W-:Y:S02]  /*8e5a0*/  ISETP.LT.AND P2, PT, R28, c[0x0][0x178], !P1 ;  /* 0x00005e001c007a0c */ /* 0x000fe40004f41270 */
[----:B------:R-:W-:Y:S02]  /*8e5b0*/  ISETP.LT.AND P1, PT, R14, c[0x0][0x178], !P1 ;  /* 0x00005e000e007a0c */ /* 0x000fe40004f21270 */
[----:B------:R-:W-:Y:S02]  /*8e5c0*/  ISETP.LT.AND P4, PT, R13, c[0x0][0x178], !P0 ;  /* 0x00005e000d007a0c */ /* 0x000fe40004781270 */
[C---:B------:R-:W-:Y:S01]  /*8e5d0*/  IADD3 R0, R18.reuse, c[0x0][0x198], RZ ;  /* 0x0000660012007a10 */ /* 0x040fe20007ffe0ff */
[----:B------:R-:W-:Y:S01]  /*8e5e0*/  IMAD.WIDE R16, R18, 0x2, R8 ;  /* 0x0000000212107825 */ /* 0x000fe200078e0208 */
[----:B------:R-:W-:-:S03]  /*8e5f0*/  PRMT R26, R19, 0x7632, R26 ;  /* 0x00007632131a7816 */ /* 0x000fc6000000001a */
[----:B------:R-:W-:-:S04]  /*8e600*/  IMAD.WIDE R18, R18, 0x2, R2 ;  /* 0x0000000212127825 */ /* 0x000fc800078e0202 */
[----:B------:R-:W-:Y:S01]  /*8e610*/  IMAD.WIDE R22, R0, 0x2, R20 ;  /* 0x0000000200167825 */ /* 0x000fe200078e0214 */
[----:B------:R0:W-:Y:S01]  /*8e620*/  @P2 STG.E.U16 [R16.64], R12 ;  /* 0x0000000c10002986 */ /* 0x0001e2000c101506 */
[----:B------:R-:W-:-:S03]  /*8e630*/  ISETP.LT.AND P3, PT, R29, c[0x0][0x178], !P0 ;  /* 0x00005e001d007a0c */ /* 0x000fc60004761270 */
[----:B------:R1:W-:Y:S01]  /*8e640*/  @P1 STG.E.U16 [R18.64], R26 ;  /* 0x0000001a12001986 */ /* 0x0003e2000c101506 */
[----:B------:R-:W-:-:S03]  /*8e650*/  ISETP.LT.AND P1, PT, R13, c[0x0][0x178], !P6 ;  /* 0x00005e000d007a0c */ /* 0x000fc60007721270 */
[----:B------:R1:W-:Y:S01]  /*8e660*/  @P4 STG.E.U16 [R22.64], R6 ;  /* 0x0000000616004986 */ /* 0x0003e2000c101506 */
[----:B------:R-:W-:Y:S02]  /*8e670*/  ISETP.LT.AND P4, PT, R28, c[0x0][0x178], !P0 ;  /* 0x00005e001c007a0c */ /* 0x000fe40004781270 */
[----:B------:R-:W-:Y:S02]  /*8e680*/  ISETP.LT.AND P0, PT, R14, c[0x0][0x178], !P0 ;  /* 0x00005e000e007a0c */ /* 0x000fe40004701270 */
[C---:B0-----:R-:W-:Y:S01]  /*8e690*/  IADD3 R12, R0.reuse, c[0x0][0x198], RZ ;  /* 0x00006600000c7a10 */ /* 0x041fe20007ffe0ff */
[----:B------:R-:W-:Y:S01]  /*8e6a0*/  IMAD.WIDE R16, R0, 0x2, R8 ;  /* 0x0000000200107825 */ /* 0x000fe200078e0208 */
[----:B-1----:R-:W-:-:S03]  /*8e6b0*/  PRMT R26, R6, 0x7632, R26 ;  /* 0x00007632061a7816 */ /* 0x002fc6000000001a */
[----:B------:R-:W-:-:S04]  /*8e6c0*/  IMAD.WIDE R18, R0, 0x2, R2 ;  /* 0x0000000200127825 */ /* 0x000fc800078e0202 */
[----:B------:R-:W-:Y:S01]  /*8e6d0*/  IMAD.WIDE R22, R12, 0x2, R20 ;  /* 0x000000020c167825 */ /* 0x000fe200078e0214 */
[----:B------:R-:W-:Y:S02]  /*8e6e0*/  ISETP.LT.AND P2, PT, R29, c[0x0][0x178], !P6 ;  /* 0x00005e001d007a0c */ /* 0x000fe40007741270 */
[----:B------:R-:W-:Y:S02]  /*8e6f0*/  PRMT R27, R15, 0x7632, R27 ;  /* 0x000076320f1b7816 */ /* 0x000fe4000000001b */
[----:B---3--:R-:W-:Y:S01]  /*8e700*/  ISETP.GE.AND P5, PT, R25, c[0x0][0x17c], PT ;  /* 0x00005f0019007a0c */ /* 0x008fe20003fa6270 */
[----:B------:R-:W-:-:S05]  /*8e710*/  IMAD.WIDE R24, R0, 0x2, R10 ;  /* 0x0000000200187825 */ /* 0x000fca00078e020a */
[----:B------:R0:W-:Y:S01]  /*8e720*/  @P3 STG.E.U16 [R24.64], R15 ;  /* 0x0000000f18003986 */ /* 0x0001e2000c101506 */
[----:B--2---:R-:W-:-:S03]  /*8e730*/  ISETP.GE.AND P3, PT, R5, c[0x0][0x17c], PT ;  /* 0x00005f0005007a0c */ /* 0x004fc60003f66270 */
[----:B------:R-:W2:Y:S04]  /*8e740*/  LDL.LU R5, [R1+0x3d0] ;  /* 0x0003d00001057983 */ /* 0x000ea80000300800 */
[----:B------:R-:W-:Y:S04]  /*8e750*/  @P4 STG.E.U16 [R16.64], R7 ;  /* 0x0000000710004986 */ /* 0x000fe8000c101506 */
[----:B------:R-:W3:Y:S04]  /*8e760*/  LDL.LU R13, [R1+0x3b0] ;  /* 0x0003b000010d7983 */ /* 0x000ee80000300800 */
[----:B----4-:R-:W-:Y:S04]  /*8e770*/  @P0 STG.E.U16 [R18.64], R4 ;  /* 0x0000000412000986 */ /* 0x010fe8000c101506 */
[----:B------:R-:W4:Y:S04]  /*8e780*/  LDL.LU R6, [R1+0x2484] ;  /* 0x0024840001067983 */ /* 0x000f280000300800 */
[----:B------:R1:W-:Y:S01]  /*8e790*/  @P1 STG.E.U16 [R22.64], R26 ;  /* 0x0000001a16001986 */ /* 0x0003e2000c101506 */
[----:B0-----:R-:W-:-:S03]  /*8e7a0*/  IMAD.WIDE R24, R12, 0x2, R10 ;  /* 0x000000020c187825 */ /* 0x001fc600078e020a */
[----:B-1----:R-:W3:Y:S01]  /*8e7b0*/  LDL R26, [R1+0xfd0] ;  /* 0x000fd000011a7983 */ /* 0x002ee20000100800 */
[----:B------:R-:W-:-:S03]  /*8e7c0*/  PRMT R22, R7, 0x7632, R22 ;  /* 0x0000763207167816 */ /* 0x000fc60000000016 */
[----:B------:R0:W-:Y:S04]  /*8e7d0*/  @P2 STG.E.U16 [R24.64], R27 ;  /* 0x0000001b18002986 */ /* 0x0001e8000c101506 */
[----:B0-----:R-:W3:Y:S04]  /*8e7e0*/  LDL.LU R27, [R1+0x3c0] ;  /* 0x0003c000011b7983 */ /* 0x001ee80000300800 */
[----:B------:R-:W3:Y:S01]  /*8e7f0*/  LDL.LU R7, [R1+0x2488] ;  /* 0x0024880001077983 */ /* 0x000ee20000300800 */
[----:B------:R-:W-:Y:S02]  /*8e800*/  ISETP.LT.AND P4, PT, R28, c[0x0][0x178], !P6 ;  /* 0x00005e001c007a0c */ /* 0x000fe40007781270 */
[----:B------:R-:W-:Y:S01]  /*8e810*/  ISETP.LT.AND P6, PT, R14, c[0x0][0x178], !P6 ;  /* 0x00005e000e007a0c */ /* 0x000fe200077c1270 */
[C---:B------:R-:W-:Y:S01]  /*8e820*/  IMAD.WIDE R16, R12.reuse, 0x2, R8 ;  /* 0x000000020c107825 */ /* 0x040fe200078e0208 */
[----:B------:R-:W-:Y:S01]  /*8e830*/  ISETP.LT.AND P1, PT, R29, c[0x0][0x178], !P5 ;  /* 0x00005e001d007a0c */ /* 0x000fe20006f21270 */
[----:B------:R-:W3:Y:S01]  /*8e840*/  LDL.LU R15, [R1+0x248c] ;  /* 0x00248c00010f7983 */ /* 0x000ee20000300800 */
[C---:B------:R-:W-:Y:S01]  /*8e850*/  IADD3 R0, R12.reuse, c[0x0][0x198], RZ ;  /* 0x000066000c007a10 */ /* 0x040fe20007ffe0ff */
[----:B------:R-:W-:Y:S01]  /*8e860*/  IMAD.WIDE R18, R12, 0x2, R2 ;  /* 0x000000020c127825 */ /* 0x000fe200078e0202 */
[----:B------:R-:W-:-:S05]  /*8e870*/  PRMT R4, R4, 0x7632, R4 ;  /* 0x0000763204047816 */ /* 0x000fca0000000004 */
[----:B------:R0:W-:Y:S04]  /*8e880*/  @P4 STG.E.U16 [R16.64], R22 ;  /* 0x0000001610004986 */ /* 0x0001e8000c101506 */
[----:B------:R-:W-:Y:S01]  /*8e890*/  @P6 STG.E.U16 [R18.64], R4 ;  /* 0x0000000412006986 */ /* 0x000fe2000c101506 */
[----:B0-----:R-:W-:-:S04]  /*8e8a0*/  IMAD.WIDE R16, R0, 0x2, R20 ;  /* 0x0000000200107825 */ /* 0x001fc800078e0214 */
[----:B------:R-:W-:Y:S01]  /*8e8b0*/  IMAD.WIDE R22, R0, 0x2, R10 ;  /* 0x0000000200167825 */ /* 0x000fe200078e020a */
[----:B--2---:R-:W-:Y:S02]  /*8e8c0*/  PRMT R12, R5, 0x7632, R12 ;  /* 0x00007632050c7816 */ /* 0x004fe4000000000c */
[----:B----4-:R-:W-:Y:S02]  /*8e8d0*/  ISETP.GE.AND P2, PT, R6, c[0x0][0x17c], PT ;  /* 0x00005f0006007a0c */ /* 0x010fe40003f46270 */
[----:B------:R-:W2:Y:S01]  /*8e8e0*/  LDL.LU R6, [R1+0x64] ;  /* 0x0000640001067983 */ /* 0x000ea20000300800 */
[----:B---3--:R-:W-:-:S13]  /*8e8f0*/  ISETP.LT.AND P0, PT, R26, c[0x0][0x178], !P5 ;  /* 0x00005e001a007a0c */ /* 0x008fda0006f01270 */
[----:B------:R0:W-:Y:S04]  /*8e900*/  @P0 STG.E.U16 [R16.64], R5 ;  /* 0x0000000510000986 */ /* 0x0001e8000c101506 */
[----:B------:R1:W-:Y:S01]  /*8e910*/  @P1 STG.E.U16 [R22.64], R13 ;  /* 0x0000000d16001986 */ /* 0x0003e2000c101506 */
[----:B------:R-:W-:-:S03]  /*8e920*/  ISETP.GE.AND P1, PT, R7, c[0x0][0x17c], PT ;  /* 0x00005f0007007a0c */ /* 0x000fc60003f26270 */
[----:B0-----:R-:W3:Y:S04]  /*8e930*/  LDL.LU R5, [R1+0x24] ;  /* 0x0000240001057983 */ /* 0x001ee80000300800 */
[----:B------:R-:W4:Y:S01]  /*8e940*/  LDL.LU R7, [R1+0x2684] ;  /* 0x0026840001077983 */ /* 0x000f220000300800 */
[----:B------:R-:W-:Y:S01]  /*8e950*/  ISETP.LT.AND P4, PT, R28, c[0x0][0x178], !P5 ;  /* 0x00005e001c007a0c */ /* 0x000fe20006f81270 */
[----:B------:R-:W-:Y:S01]  /*8e960*/  IMAD.WIDE R16, R0, 0x2, R8 ;  /* 0x0000000200107825 */ /* 0x000fe200078e0208 */
[----:B------:R-:W-:Y:S02]  /*8e970*/  ISETP.LT.AND P5, PT, R14, c[0x0][0x178], !P5 ;  /* 0x00005e000e007a0c */ /* 0x000fe40006fa1270 */
[----:B------:R-:W-:Y:S02]  /*8e980*/  ISETP.LT.AND P6, PT, R26, c[0x0][0x178], !P3 ;  /* 0x00005e001a007a0c */ /* 0x000fe40005fc1270 */
[----:B------:R-:W-:-:S02]  /*8e990*/  IADD3 R4, R0, c[0x0][0x198], RZ ;  /* 0x0000660000047a10 */ /* 0x000fc40007ffe0ff */
[----:B------:R-:W-:Y:S01]  /*8e9a0*/  ISETP.LT.AND P0, PT, R29, c[0x0][0x178], !P3 ;  /* 0x00005e001d007a0c */ /* 0x000fe20005f01270 */
[----:B------:R-:W-:-:S04]  /*8e9b0*/  IMAD.WIDE R18, R0, 0x2, R2 ;  /* 0x0000000200127825 */ /* 0x000fc800078e0202 */
[----:B------:R0:W-:Y:S01]  /*8e9c0*/  @P4 STG.E.U16 [R16.64], R27 ;  /* 0x0000001b10004986 */ /* 0x0001e2000c101506 */
[----:B------:R-:W-:Y:S01]  /*8e9d0*/  ISETP.LT.AND P4, PT, R28, c[0x0][0x178], !P3 ;  /* 0x00005e001c007a0c */ /* 0x000fe20005f81270 */
[C---:B-1----:R-:W-:Y:S01]  /*8e9e0*/  IMAD.WIDE R22, R4.reuse, 0x2, R20 ;  /* 0x0000000204167825 */ /* 0x042fe200078e0214 */
[----:B------:R-:W-:Y:S02]  /*8e9f0*/  PRMT R0, R13, 0x7632, R0 ;  /* 0x000076320d007816 */ /* 0x000fe40000000000 */
[----:B------:R-:W2:Y:S01]  /*8ea00*/  LDL.LU R13, [R1+0x2680] ;  /* 0x00268000010d7983 */ /* 0x000ea20000300800 */
[----:B0-----:R-:W-:-:S03]  /*8ea10*/  IMAD.WIDE R16, R4, 0x2, R8 ;  /* 0x0000000204107825 */ /* 0x001fc600078e0208 */
[----:B----4-:R0:W-:Y:S04]  /*8ea20*/  @P5 STG.E.U16 [R18.64], R7 ;  /* 0x0000000712005986 */ /* 0x0101e8000c101506 */
[----:B------:R1:W-:Y:S01]  /*8ea30*/  @P6 STG.E.U16 [R22.64], R12 ;  /* 0x0000000c16006986 */ /* 0x0003e2000c101506 */
[----:B0-----:R-:W-:Y:S01]  /*8ea40*/  IMAD.WIDE R18, R4, 0x2, R10 ;  /* 0x0000000204127825 */ /* 0x001fe200078e020a */
[----:B-1----:R-:W-:-:S04]  /*8ea50*/  PRMT R12, R27, 0x7632, R12 ;  /* 0x000076321b0c7816 */ /* 0x002fc8000000000c */
[----:B------:R-:W-:Y:S01]  /*8ea60*/  @P0 STG.E.U16 [R18.64], R0 ;  /* 0x0000000012000986 */ /* 0x000fe2000c101506 */
[----:B------:R-:W-:-:S03]  /*8ea70*/  ISETP.GE.AND P0, PT, R15, c[0x0][0x17c], PT ;  /* 0x00005f000f007a0c */ /* 0x000fc60003f06270 */
[----:B------:R0:W-:Y:S04]  /*8ea80*/  @P4 STG.E.U16 [R16.64], R12 ;  /* 0x0000000c10004986 */ /* 0x0001e8000c101506 */
[----:B------:R-:W4:Y:S01]  /*8ea90*/  LDL.LU R15, [R1+0x2490] ;  /* 0x00249000010f7983 */ /* 0x000f220000300800 */
[----:B0-----:R-:W-:-:S03]  /*8eaa0*/  PRMT R12, R7, 0x7632, R12 ;  /* 0x00007632070c7816 */ /* 0x001fc6000000000c */
[----:B------:R-:W2:Y:S01]  /*8eab0*/  LDL.LU R7, [R1+0x44] ;  /* 0x0000440001077983 */ /* 0x000ea20000300800 */
[----:B------:R-:W-:Y:S02]  /*8eac0*/  ISETP.LT.AND P3, PT, R14, c[0x0][0x178], !P3 ;  /* 0x00005e000e007a0c */ /* 0x000fe40005f61270 */
[----:B------:R-:W-:Y:S02]  /*8ead0*/  ISETP.LT.AND P5, PT, R26, c[0x0][0x178], !P2 ;  /* 0x00005e001a007a0c */ /* 0x000fe400057a1270 */
[C---:B------:R-:W-:Y:S02]  /*8eae0*/  IADD3 R0, R4.reuse, c[0x0][0x198], RZ ;  /* 0x0000660004007a10 */ /* 0x040fe40007ffe0ff */
[----:B------:R-:W-:Y:S01]  /*8eaf0*/  ISETP.LT.AND P6, PT, R29, c[0x0][0x178], !P2 ;  /* 0x00005e001d007a0c */ /* 0x000fe200057c1270 */
[----:B------:R-:W-:Y:S01]  /*8eb00*/  IMAD.WIDE R16, R4, 0x2, R2 ;  /* 0x0000000204107825 */ /* 0x000fe200078e0202 */
[----:B------:R-:W-:Y:S02]  /*8eb10*/  ISETP.LT.AND P4, PT, R28, c[0x0][0x178], !P2 ;  /* 0x00005e001c007a0c */ /* 0x000fe40005781270 */
[----:B------:R-:W-:Y:S01]  /*8eb20*/  ISETP.LT.AND P2, PT, R14, c[0x0][0x178], !P2 ;  /* 0x00005e000e007a0c */ /* 0x000fe20005741270 */
[----:B--2---:R0:W-:Y:S04]  /*8eb30*/  STL [R1+0x267c], R7 ;  /* 0x00267c0701007387 */ /* 0x0041e80000100800 */
[----:B0-----:R-:W2:Y:S01]  /*8eb40*/  LDL.LU R7, [R1+0x14] ;  /* 0x0000140001077983 */ /* 0x001ea20000300800 */
[----:B------:R-:W-:-:S03]  /*8eb50*/  IMAD.WIDE R18, R0, 0x2, R20 ;  /* 0x0000000200127825 */ /* 0x000fc600078e0214 */
[----:B------:R0:W-:Y:S01]  /*8eb60*/  @P3 STG.E.U16 [R16.64], R12 ;  /* 0x0000000c10003986 */ /* 0x0001e2000c101506 */
[----:B------:R-:W-:Y:S01]  /*8eb70*/  IMAD.WIDE R22, R0, 0x2, R10 ;  /* 0x0000000200167825 */ /* 0x000fe200078e020a */
[----:B------:R-:W-:Y:S02]  /*8eb80*/  ISETP.LT.AND P3, PT, R29, c[0x0][0x178], !P1 ;  /* 0x00005e001d007a0c */ /* 0x000fe40004f61270 */
[----:B------:R1:W-:Y:S01]  /*8eb90*/  @P5 STG.E.U16 [R18.64], R6 ;  /* 0x0000000612005986 */ /* 0x0003e2000c101506 */
[----:B------:R-:W-:Y:S02]  /*8eba0*/  ISETP.LT.AND P5, PT, R26, c[0x0][0x178], !P1 ;  /* 0x00005e001a007a0c */ /* 0x000fe40004fa1270 */
[C---:B------:R-:W-:Y:S01]  /*8ebb0*/  IADD3 R4, R0.reuse, c[0x0][0x198], RZ ;  /* 0x0000660000047a10 */ /* 0x040fe20007ffe0ff */
[----:B---3--:R3:W-:Y:S01]  /*8ebc0*/  @P6 STG.E.U16 [R22.64], R5 ;  /* 0x0000000516006986 */ /* 0x0087e2000c101506 */
[----:B0-----:R-:W-:Y:S01]  /*8ebd0*/  IMAD.WIDE R16, R0, 0x2, R8 ;  /* 0x0000000200107825 */ /* 0x001fe200078e0208 */
[----:B------:R-:W-:-:S02]  /*8ebe0*/  PRMT R25, R13, 0x7632, R25 ;  /* 0x000076320d197816 */ /* 0x000fc40000000019 */
[----:B------:R-:W2:Y:S01]  /*8ebf0*/  LDL.LU R27, [R1+0x2494] ;  /* 0x00249400011b7983 */ /* 0x000ea20000300800 */
[----:B-1----:R-:W-:Y:S01]  /*8ec00*/  IMAD.WIDE R18, R0, 0x2, R2 ;  /* 0x0000000200127825 */ /* 0x002fe200078e0202 */
[----:B------:R-:W-:Y:S02]  /*8ec10*/  PRMT R0, R6, 0x7632, R0 ;  /* 0x0000763206007816 */ /* 0x000fe40000000000 */
[----:B------:R-:W-:Y:S01]  /*8ec20*/  PRMT R12, R5, 0x7632, R12 ;  /* 0x00007632050c7816 */ /* 0x000fe2000000000c */
[----:B---3--:R-:W-:Y:S01]  /*8ec30*/  IMAD.WIDE R22, R4, 0x2, R20 ;  /* 0x0000000204167825 */ /* 0x008fe200078e0214 */
[----:B----4-:R-:W-:Y:S02]  /*8ec40*/  ISETP.GE.AND P6, PT, R15, c[0x0][0x17c], PT ;  /* 0x00005f000f007a0c */ /* 0x010fe40003fc6270 */
[----:B------:R-:W3:Y:S04]  /*8ec50*/  LDL.LU R15, [R1+0x2498] ;  /* 0x00249800010f7983 */ /* 0x000ee80000300800 */
[----:B------:R-:W4:Y:S04]  /*8ec60*/  LDL.LU R5, [R1+0x34] ;  /* 0x0000340001057983 */ /* 0x000f280000300800 */
[----:B------:R-:W3:Y:S04]  /*8ec70*/  LDL.LU R6, [R1+0x4] ;  /* 0x0000040001067983 */ /* 0x000ee80000300800 */
[----:B--2---:R0:W-:Y:S04]  /*8ec80*/  @P4 STG.E.U16 [R16.64], R7 ;  /* 0x0000000710004986 */ /* 0x0041e8000c101506 */
[----:B------:R-:W-:Y:S01]  /*8ec90*/  @P2 STG.E.U16 [R18.64], R13 ;  /* 0x0000000d12002986 */ /* 0x000fe2000c101506 */
[----:B------:R-:W-:-:S03]  /*8eca0*/  ISETP.LT.AND P2, PT, R28, c[0x0][0x178], !P1 ;  /* 0x00005e001c007a0c */ /* 0x000fc60004f41270 */
[----:B------:R-:W-:Y:S01]  /*8ecb0*/  @P5 STG.E.U16 [R22.64], R0 ;  /* 0x0000000016005986 */ /* 0x000fe2000c101506 */
[C---:B0-----:R-:W-:Y:S01]  /*8ecc0*/  IMAD.WIDE R16, R4.reuse, 0x2, R10 ;  /* 0x0000000204107825 */ /* 0x041fe200078e020a */
[----:B------:R-:W-:Y:S02]  /*8ecd0*/  PRMT R24, R7, 0x7632, R24 ;  /* 0x0000763207187816 */ /* 0x000fe40000000018 */
[----:B------:R-:W2:Y:S04]  /*8ece0*/  LDL.LU R7, [R1+0x267c] ;  /* 0x00267c0001077983 */ /* 0x000ea80000300800 */
[----:B------:R0:W-:Y:S02]  /*8ecf0*/  @P3 STG.E.U16 [R16.64], R12 ;  /* 0x0000000c10003986 */ /* 0x0001e4000c101506 */
[----:B0-----:R-:W-:-:S05]  /*8ed00*/  IMAD.WIDE R12, R4, 0x2, R8 ;  /* 0x00000002040c7825 */ /* 0x001fca00078e0208 */
[----:B------:R0:W-:Y:S04]  /*8ed10*/  @P2 STG.E.U16 [R12.64], R24 ;  /* 0x000000180c002986 */ /* 0x0001e8000c101506 */
[----:B0-----:R-:W4:Y:S01]  /*8ed20*/  LDL.LU R13, [R1+0x74] ;  /* 0x00007400010d7983 */ /* 0x001f220000300800 */
[----:B------:R-:W-:Y:S02]  /*8ed30*/  ISETP.LT.AND P1, PT, R14, c[0x0][0x178], !P1 ;  /* 0x00005e000e007a0c */ /* 0x000fe40004f21270 */
[----:B------:R-:W-:Y:S02]  /*8ed40*/  ISETP.LT.AND P4, PT, R26, c[0x0][0x178], !P0 ;  /* 0x00005e001a007a0c */ /* 0x000fe40004781270 */
[----:B------:R-:W-:Y:S02]  /*8ed50*/  ISETP.LT.AND P3, PT, R29, c[0x0][0x178], !P0 ;  /* 0x00005e001d007a0c */ /* 0x000fe40004761270 */
[C---:B------:R-:W-:Y:S01]  /*8ed60*/  IADD3 R0, R4.reuse, c[0x0][0x198], RZ ;  /* 0x0000660004007a10 */ /* 0x040fe20007ffe0ff */
[----:B------:R-:W-:-:S04]  /*8ed70*/  IMAD.WIDE R16, R4, 0x2, R2 ;  /* 0x0000000204107825 */ /* 0x000fc800078e0202 */
[----:B------:R-:W-:Y:S01]  /*8ed80*/  IMAD.WIDE R18, R0, 0x2, R20 ;  /* 0x0000000200127825 */ /* 0x000fe200078e0214 */
[----:B---3--:R-:W-:-:S03]  /*8ed90*/  ISETP.GE.AND P2, PT, R15, c[0x0][0x17c], PT ;  /* 0x00005f000f007a0c */ /* 0x008fc60003f46270 */
[----:B------:R-:W-:Y:S01]  /*8eda0*/  IMAD.WIDE R22, R0, 0x2, R10 ;  /* 0x0000000200167825 */ /* 0x000fe200078e020a */
[----:B------:R0:W-:Y:S01]  /*8edb0*/  @P1 STG.E.U16 [R16.64], R25 ;  /* 0x0000001910001986 */ /* 0x0001e2000c101506 */
[----:B------:R-:W-:-:S03]  /*8edc0*/  ISETP.GE.AND P5, PT, R27, c[0x0][0x17c], PT ;  /* 0x00005f001b007a0c */ /* 0x000fc60003fa6270 */
[----:B------:R-:W3:Y:S01]  /*8edd0*/  LDL.LU R15, [R1+0x94] ;  /* 0x00009400010f7983 */ /* 0x000ee20000300800 */
[----:B------:R-:W-:-:S03]  /*8ede0*/  IADD3 R4, R0, c[0x0][0x198], RZ ;  /* 0x0000660000047a10 */ /* 0x000fc60007ffe0ff */
[----:B------:R-:W3:Y:S01]  /*8edf0*/  LDL.LU R27, [R1+0x84] ;  /* 0x00008400011b7983 */ /* 0x000ee20000300800 */
[----:B------:R-:W-:Y:S01]  /*8ee00*/  ISETP.LT.AND P1, PT, R26, c[0x0][0x178], !P6 ;  /* 0x00005e001a007a0c */ /* 0x000fe20007721270 */
[----:B0-----:R-:W-:Y:S01]  /*8ee10*/  IMAD.WIDE R16, R0, 0x2, R2 ;  /* 0x0000000200107825 */ /* 0x001fe200078e0202 */
[----:B--2---:R-:W-:Y:S01]  /*8ee20*/  PRMT R25, R7, 0x7632, R25 ;  /* 0x0000763207197816 */ /* 0x004fe20000000019 */
[----:B----4-:R0:W-:Y:S01]  /*8ee30*/  @P4 STG.E.U16 [R18.64], R13 ;  /* 0x0000000d12004986 */ /* 0x0101e2000c101506 */
[----:B------:R-:W-:-:S03]  /*8ee40*/  PRMT R24, R13, 0x7632, R24 ;  /* 0x000076320d187816 */ /* 0x000fc60000000018 */
[----:B------:R1:W-:Y:S01]  /*8ee50*/  @P3 STG.E.U16 [R22.64], R7 ;  /* 0x0000000716003986 */ /* 0x0003e2000c101506 */
[----:B------:R-:W-:Y:S02]  /*8ee60*/  ISETP.LT.AND P4, PT, R28, c[0x0][0x178], !P0 ;  /* 0x00005e001c007a0c */ /* 0x000fe40004781270 */
[----:B------:R-:W-:Y:S01]  /*8ee70*/  ISETP.LT.AND P0, PT, R14, c[0x0][0x178], !P0 ;  /* 0x00005e000e007a0c */ /* 0x000fe20004701270 */
[----:B0-----:R-:W-:Y:S01]  /*8ee80*/  IMAD.WIDE R12, R0, 0x2, R8 ;  /* 0x00000002000c7825 */ /* 0x001fe200078e0208 */
[----:B-1----:R-:W2:Y:S01]  /*8ee90*/  LDL.LU R7, [R1+0x54] ;  /* 0x0000540001077983 */ /* 0x002ea20000300800 */
[----:B------:R-:W-:-:S03]  /*8eea0*/  ISETP.LT.AND P3, PT, R29, c[0x0][0x178], !P6 ;  /* 0x00005e001d007a0c */ /* 0x000fc60007761270 */
[----:B------:R-:W4:Y:S01]  /*8eeb0*/  LDL.LU R0, [R1+0x249c] ;  /* 0x00249c0001007983 */ /* 0x000f220000300800 */
[----:B------:R-:W-:-:S04]  /*8eec0*/  IMAD.WIDE R18, R4, 0x2, R20 ;  /* 0x0000000204127825 */ /* 0x000fc800078e0214 */
[----:B------:R-:W-:Y:S01]  /*8eed0*/  IMAD.WIDE R22, R4, 0x2, R10 ;  /* 0x0000000204167825 */ /* 0x000fe200078e020a */
[----:B------:R-:W-:Y:S04]  /*8eee0*/  @P4 STG.E.U16 [R12.64], R5 ;  /* 0x000000050c004986 */ /* 0x000fe8000c101506 */
[----:B------:R-:W-:Y:S04]  /*8eef0*/  @P0 STG.E.U16 [R16.64], R6 ;  /* 0x0000000610000986 */ /* 0x000fe8000c101506 */
[----:B------:R0:W-:Y:S04]  /*8ef00*/  @P1 STG.E.U16 [R18.64], R24 ;  /* 0x0000001812001986 */ /* 0x0001e8000c101506 */
[----:B------:R1:W-:Y:S01]  /*8ef10*/  @P3 STG.E.U16 [R22.64], R25 ;  /* 0x0000001916003986 */ /* 0x0003e2000c101506 */
[----:B0-----:R-:W-:-:S03]  /*8ef20*/  PRMT R18, R5, 0x7632, R18 ;  /* 0x0000763205127816 */ /* 0x001fc60000000012 */
[----:B------:R-:W2:Y:S01]  /*8ef30*/  LDL.LU R5, [R1+0x2678] ;  /* 0x0026780001057983 */ /* 0x000ea20000300800 */
[----:B-1----:R-:W-:-:S03]  /*8ef40*/  PRMT R22, R6, 0x7632, R22 ;  /* 0x0000763206167816 */ /* 0x002fc60000000016 */
[----:B------:R-:W2:Y:S01]  /*8ef50*/  LDL.LU R6, [R1+0x24a0] ;  /* 0x0024a00001067983 */ /* 0x000ea20000300800 */
[----:B------:R-:W-:Y:S02]  /*8ef60*/  ISETP.LT.AND P4, PT, R28, c[0x0][0x178], !P6 ;  /* 0x00005e001c007a0c */ /* 0x000fe40007781270 */
[----:B------:R-:W-:Y:S01]  /*8ef70*/  ISETP.LT.AND P6, PT, R14, c[0x0][0x178], !P6 ;  /* 0x00005e000e007a0c */ /* 0x000fe200077c1270 */
[----:B------:R-:W-:Y:S01]  /*8ef80*/  IMAD.WIDE R12, R4, 0x2, R8 ;  /* 0x00000002040c7825 */ /* 0x000fe200078e0208 */
[----:B------:R-:W-:Y:S02]  /*8ef90*/  ISETP.LT.AND P0, PT, R26, c[0x0][0x178], !P5 ;  /* 0x00005e001a007a0c */ /* 0x000fe40006f01270 */
[----:B------:R-:W-:Y:S01]  /*8efa0*/  ISETP.LT.AND P1, PT, R29, c[0x0][0x178], !P5 ;  /* 0x00005e001d007a0c */ /* 0x000fe20006f21270 */
[----:B------:R-:W-:-:S06]  /*8efb0*/  IMAD.WIDE R16, R4, 0x2, R2 ;  /* 0x0000000204107825 */ /* 0x000fcc00078e0202 */
[----:B------:R-:W-:Y:S01]  /*8efc0*/  @P4 STG.E.U16 [R12.64], R18 ;  /* 0x000000120c004986 */ /* 0x000fe2000c101506 */
[----:B------:R-:W-:Y:S02]  /*8efd0*/  ISETP.LT.AND P4, PT, R28, c[0x0][0x178], !P5 ;  /* 0x00005e001c007a0c */ /* 0x000fe40006f81270 */
[----:B------:R-:W-:Y:S01]  /*8efe0*/  ISETP.LT.AND P5, PT, R14, c[0x0][0x178], !P5 ;  /* 0x00005e000e007a0c */ /* 0x000fe20006fa1270 */
[----:B------:R3:W-:Y:S01]  /*8eff0*/  @P6 STG.E.U16 [R16.64], R22 ;  /* 0x0000001610006986 */ /* 0x0007e2000c101506 */
[----:B------:R-:W-:Y:S02]  /*8f000*/  ISETP.LT.AND P6, PT, R26, c[0x0][0x178], !P2 ;  /* 0x00005e001a007a0c */ /* 0x000fe400057c1270 */
[----:B---3--:R-:W-:Y:S02]  /*8f010*/  PRMT R22, R15, 0x7632, R22 ;  /* 0x000076320f167816 */ /* 0x008fe40000000016 */
[----:B----4-:R-:W-:Y:S02]  /*8f020*/  ISETP.GE.AND P3, PT, R0, c[0x0][0x17c], PT ;  /* 0x00005f0000007a0c */ /* 0x010fe40003f66270 */
[----:B------:R-:W-:-:S05]  /*8f030*/  IADD3 R0, R4, c[0x0][0x198], RZ ;  /* 0x0000660004007a10 */ /* 0x000fca0007ffe0ff */
[C---:B------:R-:W-:Y:S01]  /*8f040*/  IMAD.WIDE R12, R0.reuse, 0x2, R20 ;  /* 0x00000002000c7825 */ /* 0x040fe200078e0214 */
[----:B------:R-:W-:-:S03]  /*8f050*/  IADD3 R4, R0, c[0x0][0x198], RZ ;  /* 0x0000660000047a10 */ /* 0x000fc60007ffe0ff */
[C---:B------:R-:W-:Y:S01]  /*8f060*/  IMAD.WIDE R18, R0.reuse, 0x2, R10 ;  /* 0x0000000200127825 */ /* 0x040fe200078e020a */
[----:B------:R0:W-:Y:S03]  /*8f070*/  @P0 STG.E.U16 [R12.64], R15 ;  /* 0x0000000f0c000986 */ /* 0x0001e6000c101506 */
[C---:B------:R-:W-:Y:S01]  /*8f080*/  IMAD.WIDE R16, R0.reuse, 0x2, R2 ;  /* 0x0000000200107825 */ /* 0x040fe200078e0202 */
[----:B------:R1:W-:Y:S03]  /*8f090*/  @P1 STG.E.U16 [R18.64], R27 ;  /* 0x0000001b12001986 */ /* 0x0003e6000c101506 */
[----:B0-----:R-:W-:Y:S01]  /*8f0a0*/  IMAD.WIDE R12, R0, 0x2, R8 ;  /* 0x00000002000c7825 */ /* 0x001fe200078e0208 */
[----:B------:R-:W3:Y:S03]  /*8f0b0*/  LDL.LU R15, [R1+0x3b4] ;  /* 0x0003b400010f7983 */ /* 0x000ee60000300800 */
[----:B-1----:R-:W-:Y:S01]  /*8f0c0*/  IMAD.WIDE R18, R4, 0x2, R20 ;  /* 0x0000000204127825 */ /* 0x002fe200078e0214 */
[----:B--2---:R-:W-:Y:S01]  /*8f0d0*/  @P4 STG.E.U16 [R12.64], R7 ;  /* 0x000000070c004986 */ /* 0x004fe2000c101506 */
[----:B------:R-:W-:-:S03]  /*8f0e0*/  ISETP.GE.AND P1, PT, R6, c[0x0][0x17c], PT ;  /* 0x00005f0006007a0c */ /* 0x000fc60003f26270 */
[----:B------:R-:W-:Y:S04]  /*8f0f0*/  @P5 STG.E.U16 [R16.64], R5 ;  /* 0x0000000510005986 */ /* 0x000fe8000c101506 */
[----:B------:R-:W2:Y:S04]  /*8f100*/  LDL.LU R6, [R1+0x24a4] ;  /* 0x0024a40001067983 */ /* 0x000ea80000300800 */
[----:B------:R0:W-:Y:S04]  /*8f110*/  @P6 STG.E.U16 [R18.64], R22 ;  /* 0x0000001612006986 */ /* 0x0001e8000c101506 */
[----:B0-----:R-:W4:Y:S01]  /*8f120*/  LDL.LU R19, [R1+0x3d4] ;  /* 0x0003d40001137983 */ /* 0x001f220000300800 */
[----:B------:R-:W-:-:S03]  /*8f130*/  PRMT R0, R27, 0x7632, R0 ;  /* 0x000076321b007816 */ /* 0x000fc60000000000 */
[----:B------:R-:W3:Y:S04]  /*8f140*/  LDL.LU R25, [R1+0x3c4] ;  /* 0x0003c40001197983 */ /* 0x000ee80000300800 */
[----:B------:R-:W3:Y:S01]  /*8f150*/  LDL.LU R27, [R1+0x3a4] ;  /* 0x0003a400011b7983 */ /* 0x000ee20000300800 */
[----:B------:R-:W-:Y:S02]  /*8f160*/  ISETP.LT.AND P0, PT, R29, c[0x0][0x178], !P2 ;  /* 0x00005e001d007a0c */ /* 0x000fe40005701270 */
[----:B------:R-:W-:Y:S01]  /*8f170*/  ISETP.LT.AND P4, PT, R28, c[0x0][0x178], !P2 ;  /* 0x00005e001c007a0c */ /* 0x000fe20005781270 */
[----:B------:R-:W-:Y:S01]  /*8f180*/  IMAD.WIDE R12, R4, 0x2, R10 ;  /* 0x00000002040c7825 */ /* 0x000fe200078e020a */
[----:B------:R-:W-:Y:S02]  /*8f190*/  ISETP.LT.AND P2, PT, R14, c[0x0][0x178], !P2 ;  /* 0x00005e000e007a0c */ /* 0x000fe40005741270 */
[----:B------:R-:W-:Y:S01]  /*8f1a0*/  ISETP.LT.AND P5, PT, R26, c[0x0][0x178], !P3 ;  /* 0x00005e001a007a0c */ /* 0x000fe20005fa1270 */
[----:B------:R-:W-:Y:S01]  /*8f1b0*/  IMAD.WIDE R16, R4, 0x2, R8 ;  /* 0x0000000204107825 */ /* 0x000fe200078e0208 */
[----:B------:R-:W-:-:S02]  /*8f1c0*/  PRMT R5, R7, 0x7632, R5 ;  /* 0x0000763207057816 */ /* 0x000fc40000000005 */
[----:B------:R-:W-:Y:S01]  /*8f1d0*/  ISETP.LT.AND P6, PT, R29, c[0x0][0x178], !P3 ;  /* 0x00005e001d007a0c */ /* 0x000fe20005fc1270 */
[----:B------:R-:W3:Y:S04]  /*8f1e0*/  LDL.LU R7, [R1+0x68] ;  /* 0x0000680001077983 */ /* 0x000ee80000300800 */
[----:B------:R0:W-:Y:S01]  /*8f1f0*/  @P0 STG.E.U16 [R12.64], R0 ;  /* 0x000000000c000986 */ /* 0x0001e2000c101506 */
[----:B------:R-:W-:-:S03]  /*8f200*/  PRMT R18, R5, 0x7632, R18 ;  /* 0x0000763205127816 */ /* 0x000fc60000000012 */
[----:B------:R1:W-:Y:S01]  /*8f210*/  @P4 STG.E.U16 [R16.64], R5 ;  /* 0x0000000510004986 */ /* 0x0003e2000c101506 */
[C---:B0-----:R-:W-:Y:S01]  /*8f220*/  IADD3 R0, R4.reuse, c[0x0][0x198], RZ ;  /* 0x0000660004007a10 */ /* 0x041fe20007ffe0ff */
[----:B-1----:R-:W-:-:S04]  /*8f230*/  IMAD.WIDE R4, R4, 0x2, R2 ;  /* 0x0000000204047825 */ /* 0x002fc800078e0202 */
[C---:B------:R-:W-:Y:S01]  /*8f240*/  IMAD.WIDE R12, R0.reuse, 0x2, R20 ;  /* 0x00000002000c7825 */ /* 0x040fe200078e0214 */
[----:B------:R0:W-:Y:S03]  /*8f250*/  @P2 STG.E.U16 [R4.64], R18 ;  /* 0x0000001204002986 */ /* 0x0001e6000c101506 */
[----:B------:R-:W-:Y:S01]  /*8f260*/  IMAD.WIDE R16, R0, 0x2, R10 ;  /* 0x0000000200107825 */ /* 0x000fe200078e020a */
[----:B------:R-:W-:Y:S02]  /*8f270*/  ISETP.LT.AND P4, PT, R28, c[0x0][0x178], !P3 ;  /* 0x00005e001c007a0c */ /* 0x000fe40005f81270 */
[----:B------:R-:W-:Y:S01]  /*8f280*/  ISETP.LT.AND P3, PT, R14, c[0x0][0x178], !P3 ;  /* 0x00005e000e007a0c */ /* 0x000fe20005f61270 */
[C---:B0-----:R-:W-:Y:S01]  /*8f290*/  IMAD.WIDE R4, R0.reuse, 0x2, R8 ;  /* 0x0000000200047825 */ /* 0x041fe200078e0208 */
[----:B------:R-:W-:Y:S02]  /*8f2a0*/  IADD3 R18, R0, c[0x0][0x198], RZ ;  /* 0x0000660000127a10 */ /* 0x000fe40007ffe0ff */
[----:B--2---:R-:W-:-:S02]  /*8f2b0*/  ISETP.GE.AND P0, PT, R6, c[0x0][0x17c], PT ;  /* 0x00005f0006007a0c */ /* 0x004fc40003f06270 */
[----:B------:R-:W2:Y:S04]  /*8f2c0*/  LDL.LU R6, [R1+0x28] ;  /* 0x0000280001067983 */ /* 0x000ea80000300800 */
[----:B----4-:R-:W-:Y:S04]  /*8f2d0*/  @P5 STG.E.U16 [R12.64], R19 ;  /* 0x000000130c005986 */ /* 0x010fe8000c101506 */
[----:B---3--:R0:W-:Y:S04]  /*8f2e0*/  @P6 STG.E.U16 [R16.64], R15 ;  /* 0x0000000f10006986 */ /* 0x0081e8000c101506 */
[----:B0-----:R-:W3:Y:S01]  /*8f2f0*/  LDL.LU R17, [R1+0x24a8] ;  /* 0x0024a80001117983 */ /* 0x001ee20000300800 */
[----:B------:R-:W-:Y:S01]  /*8f300*/  IMAD.WIDE R12, R0, 0x2, R2 ;  /* 0x00000002000c7825 */ /* 0x000fe200078e0202 */
[----:B------:R-:W-:-:S02]  /*8f310*/  PRMT R0, R19, 0x7632, R0 ;  /* 0x0000763213007816 */ /* 0x000fc40000000000 */
[----:B------:R-:W4:Y:S04]  /*8f320*/  LDL.LU R19, [R1+0x24ac] ;  /* 0x0024ac0001137983 */ /* 0x000f280000300800 */
[----:B------:R-:W-:Y:S04]  /*8f330*/  @P4 STG.E.U16 [R4.64], R25 ;  /* 0x0000001904004986 */ /* 0x000fe8000c101506 */
[----:B------:R0:W-:Y:S02]  /*8f340*/  @P3 STG.E.U16 [R12.64], R27 ;  /* 0x0000001b0c003986 */ /* 0x0001e4000c101506 */
[----:B0-----:R-:W-:-:S02]  /*8f350*/  PRMT R12, R15, 0x7632, R12 ;  /* 0x000076320f0c7816 */ /* 0x001fc4000000000c */
[----:B------:R-:W4:Y:S01]  /*8f360*/  LDL.LU R15, [R1+0x24b0] ;  /* 0x0024b000010f7983 */ /* 0x000f220000300800 */
[----:B------:R-:W-:Y:S02]  /*8f370*/  ISETP.LT.AND P5, PT, R26, c[0x0][0x178], !P1 ;  /* 0x00005e001a007a0c */ /* 0x000fe40004fa1270 */
[C---:B------:R-:W-:Y:S02]  /*8f380*/  ISETP.LT.AND P2, PT, R29.reuse, c[0x0][0x178], !P1 ;  /* 0x00005e001d007a0c */ /* 0x040fe40004f41270 */
[----:B------:R-:W-:Y:S01]  /*8f390*/  ISETP.LT.AND P3, PT, R28, c[0x0][0x178], !P1 ;  /* 0x00005e001c007a0c */ /* 0x000fe20004f61270 */
[----:B------:R-:W-:Y:S01]  /*8f3a0*/  IMAD.WIDE R4, R18, 0x2, R10 ;  /* 0x0000000212047825 */ /* 0x000fe200078e020a */
[----:B------:R-:W-:Y:S02]  /*8f3b0*/  ISETP.LT.AND P1, PT, R14, c[0x0][0x178], !P1 ;  /* 0x00005e000e007a0c */ /* 0x000fe40004f21270 */
[----:B------:R-:W-:Y:S02]  /*8f3c0*/  ISETP.LT.AND P4, PT, R29, c[0x0][0x178], !P0 ;  /* 0x00005e001d007a0c */ /* 0x000fe40004781270 */
[----:B------:R-:W-:-:S02]  /*8f3d0*/  PRMT R22, R25, 0x7632, R22 ;  /* 0x0000763219167816 */ /* 0x000fc40000000016 */
[----:B------:R-:W-:Y:S02]  /*8f3e0*/  PRMT R23, R27, 0x7632, R23 ;  /* 0x000076321b177816 */ /* 0x000fe40000000017 */
[----:B--2---:R-:W-:Y:S02]  /*8f3f0*/  PRMT R24, R6, 0x7632, R24 ;  /* 0x0000763206187816 */ /* 0x004fe40000000018 */
[----:B---3--:R-:W-:Y:S01]  /*8f400*/  ISETP.GE.AND P6, PT, R17, c[0x0][0x17c], PT ;  /* 0x00005f0011007a0c */ /* 0x008fe20003fc6270 */
[----:B------:R-:W-:-:S05]  /*8f410*/  IMAD.WIDE R16, R18, 0x2, R20 ;  /* 0x0000000212107825 */ /* 0x000fca00078e0214 */
[----:B------:R0:W-:Y:S01]  /*8f420*/  @P5 STG.E.U16 [R16.64], R0 ;  /* 0x0000000010005986 */ /* 0x0001e2000c101506 */
[----:B------:R-:W-:-:S03]  /*8f430*/  ISETP.LT.AND P5, PT, R26, c[0x0][0x178], !P0 ;  /* 0x00005e001a007a0c */ /* 0x000fc600047a1270 */
[----:B------:R1:W-:Y:S01]  /*8f440*/  @P2 STG.E.U16 [R4.64], R12 ;  /* 0x0000000c04002986 */ /* 0x0003e2000c101506 */
[C---:B0-----:R-:W-:Y:S01]  /*8f450*/  IADD3 R0, R18.reuse, c[0x0][0x198], RZ ;  /* 0x0000660012007a10 */ /* 0x041fe20007ffe0ff */
[----:B-1----:R-:W-:-:S04]  /*8f460*/  IMAD.WIDE R4, R18, 0x2, R8 ;  /* 0x0000000212047825 */ /* 0x002fc800078e0208 */
[----:B------:R-:W-:Y:S01]  /*8f470*/  IMAD.WIDE R12, R18, 0x2, R2 ;  /* 0x00000002120c7825 */ /* 0x000fe200078e0202 */
[----:B------:R-:W-:Y:S03]  /*8f480*/  @P3 STG.E.U16 [R4.64], R22 ;  /* 0x0000001604003986 */ /* 0x000fe6000c101506 */
[C---:B------:R-:W-:Y:S01]  /*8f490*/  IMAD.WIDE R16, R0.reuse, 0x2, R20 ;  /* 0x0000000200107825 */ /* 0x040fe200078e0214 */
[----:B------:R0:W-:Y:S01]  /*8f4a0*/  @P1 STG.E.U16 [R12.64], R23 ;  /* 0x000000170c001986 */ /* 0x0001e2000c101506 */
[----:B----4-:R-:W-:Y:S02]  /*8f4b0*/  ISETP.GE.AND P2, PT, R19, c[0x0][0x17c], PT ;  /* 0x00005f0013007a0c */ /* 0x010fe40003f46270 */
[----:B------:R-:W-:Y:S01]  /*8f4c0*/  IMAD.WIDE R18, R0, 0x2, R10 ;  /* 0x0000000200127825 */ /* 0x000fe200078e020a */
[----:B------:R1:W-:Y:S01]  /*8f4d0*/  @P5 STG.E.U16 [R16.64], R7 ;  /* 0x0000000710005986 */ /* 0x0003e2000c101506 */
[----:B------:R-:W-:-:S02]  /*8f4e0*/  ISETP.LT.AND P5, PT, R28, c[0x0][0x178], !P0 ;  /* 0x00005e001c007a0c */ /* 0x000fc400047a1270 */
[----:B------:R-:W-:Y:S02]  /*8f4f0*/  ISETP.LT.AND P0, PT, R14, c[0x0][0x178], !P0 ;  /* 0x00005e000e007a0c */ /* 0x000fe40004701270 */
[----:B------:R-:W2:Y:S01]  /*8f500*/  LDL.LU R14, [R1+0x2674] ;  /* 0x00267400010e7983 */ /* 0x000ea20000300800 */
[----:B------:R-:W-:Y:S02]  /*8f510*/  ISETP.GE.AND P1, PT, R15, c[0x0][0x17c], PT ;  /* 0x00005f000f007a0c */ /* 0x000fe40003f26270 */
[----:B0-----:R-:W-:Y:S01]  /*8f520*/  PRMT R23, R7, 0x7632, R23 ;  /* 0x0000763207177816 */ /* 0x001fe20000000017 */
[----:B------:R0:W-:Y:S04]  /*8f530*/  @P4 STG.E.U16 [R18.64], R6 ;  /* 0x0000000612004986 */ /* 0x0001e8000c101506 */
[----:B-1----:R-:W3:Y:S01]  /*8f540*/  LDL.LU R7, [R1+0x78] ;  /* 0x0000780001077983 */ /* 0x002ee20000300800 */
[----:B------:R-:W-:-:S03]  /*8f550*/  IADD3 R22, R0, c[0x0][0x198], RZ ;  /* 0x0000660000167a10 */ /* 0x000fc60007ffe0ff */
[----:B------:R-:W4:Y:S01]  /*8f560*/  LDL.LU R15, [R1+0x48] ;  /* 0x00004800010f7983 */ /* 0x000f220000300800 */
[----:B------:R-:W-:-:S03]  /*8f570*/  IMAD.WIDE R4, R0, 0x2, R8 ;  /* 0x0000000200047825 */ /* 0x000fc600078e0208 */
[----:B------:R-:W2:Y:S01]  /*8f580*/  LDL.LU R27, [R1+0x24b4] ;  /* 0x0024b400011b7983 */ /* 0x000ea20000300800 */
[----:B------:R-:W-:-:S03]  /*8f590*/  IMAD.WIDE R12, R0, 0x2, R2 ;  /* 0x00000002000c7825 */ /* 0x000fc600078e0202 */
[----:B0-----:R-:W2:Y:S04]  /*8f5a0*/  LDL.LU R6, [R1+0x38] ;  /* 0x0000380001067983 */ /* 0x001ea80000300800 */
[----:B------:R-:W2:Y:S04]  /*8f5b0*/  LDL.LU R25, [R1+0x8] ;  /* 0x0000080001197983 */ /* 0x000ea80000300800 */
[----:B------:R-:W2:Y:S01]  /*8f5c0*/  LDL.LU R0, [R1+0x18] ;  /* 0x0000180001007983 */ /* 0x000ea20000300800 */
[----:B------:R-:W-:Y:S01]  /*8f5d0*/  ISETP.LT.AND P3, PT, R26, c[0x0][0x178], !P6 ;  /* 0x00005e001a007a0c */ /* 0x000fe20007761270 */
[----:B------:R-:W-:-:S02]  /*8f5e0*/  IMAD.WIDE R16, R22, 0x2, R20 ;  /* 0x0000000216107825 */ /* 0x000fc400078e0214 */
[----:B------:R-:W-:Y:S01]  /*8f5f0*/  STL [R1+0x2630], R23 ;  /* 0x0026301701007387 */ /* 0x000fe20000100800 */
[----:B------:R-:W-:Y:S01]  /*8f600*/  ISETP.LT.AND P4, PT, R29, c[0x0][0x178], !P6 ;  /* 0x00005e001d007a0c */ /* 0x000fe20007781270 */
[----:B------:R-:W-:Y:S02]  /*8f610*/  IMAD.WIDE R18, R22, 0x2, R10 ;  /* 0x0000000216127825 */ /* 0x000fe400078e020a */
[----:B--2---:R-:W-:Y:S04]  /*8f620*/  @P5 STG.E.U16 [R4.64], R0 ;  /* 0x0000000004005986 */ /* 0x004fe8000c101506 */
[----:B------:R-:W-:Y:S04]  /*8f630*/  @P0 STG.E.U16 [R12.64], R14 ;  /* 0x0000000e0c000986 */ /* 0x000fe8000c101506 */
[----:B------:R0:W-:Y:S04]  /*8f640*/  @P3 STG.E.U16 [R16.64], R23 ;  /* 0x0000001710003986 */ /* 0x0001e8000c101506 */
[----:B0-----:R-:W2:Y:S04]  /*8f650*/  LDL R23, [R1+0xfdc] ;  /* 0x000fdc0001177983 */ /* 0x001ea80000100800 */
[----:B------:R0:W-:Y:S01]  /*8f660*/  @P4 STG.E.U16 [R18.64], R24 ;  /* 0x0000001812004986 */ /* 0x0001e2000c101506 */
[----:B------:R-:W-:-:S03]  /*8f670*/  ISETP.GE.AND P4, PT, R27, c[0x0][0x17c], PT ;  /* 0x00005f001b007a0c */ /* 0x000fc60003f86270 */
[----:B------:R-:W4:Y:S04]  /*8f680*/  LDL.LU R27, [R1+0x24b8] ;  /* 0x0024b800011b7983 */ /* 0x000f280000300800 */
[----:B0-----:R-:W4:Y:S01]  /*8f690*/  LDL.LU R24, [R1+0x24bc] ;  /* 0x0024bc0001187983 */ /* 0x001f220000300800 */
[----:B------:R-:W-:Y:S01]  /*8f6a0*/  ISETP.LT.AND P5, PT, R28, c[0x0][0x178], !P6 ;  /* 0x00005e001c007a0c */ /* 0x000fe200077a1270 */
[----:B------:R-:W-:Y:S01]  /*8f6b0*/  IMAD.WIDE R4, R22, 0x2, R8 ;  /* 0x0000000216047825 */ /* 0x000fe200078e0208 */
[----:B------:R-:W-:Y:S01]  /*8f6c0*/  PRMT R16, R0, 0x7632, R16 ;  /* 0x0000763200107816 */ /* 0x000fe20000000010 */
[----:B------:R-:W4:Y:S01]  /*8f6d0*/  LDL.LU R19, [R1+0x98] ;  /* 0x0000980001137983 */ /* 0x000f220000300800 */
[----:B------:R-:W-:Y:S01]  /*8f6e0*/  ISETP.LT.AND P0, PT, R26, c[0x0][0x178], !P2 ;  /* 0x00005e001a007a0c */ /* 0x000fe20005701270 */
[----:B------:R-:W-:Y:S01]  /*8f6f0*/  IMAD.WIDE R12, R22, 0x2, R2 ;  /* 0x00000002160c7825 */ /* 0x000fe200078e0202 */
[----:B------:R-:W-:-:S02]  /*8f700*/  ISETP.LT.AND P3, PT, R29, c[0x0][0x178], !P2 ;  /* 0x00005e001d007a0c */ /* 0x000fc40005761270 */
[----:B------:R-:W-:Y:S02]  /*8f710*/  PRMT R14, R14, 0x7632, R14 ;  /* 0x000076320e0e7816 */ /* 0x000fe4000000000e */
[----:B------:R-:W-:-:S03]  /*8f720*/  IADD3 R0, R22, c[0x0][0x198], RZ ;  /* 0x0000660016007a10 */ /* 0x000fc60007ffe0ff */
[----:B------:R0:W-:Y:S01]  /*8f730*/  @P5 STG.E.U16 [R4.64], R16 ;  /* 0x0000001004005986 */ /* 0x0001e2000c101506 */
[----:B------:R-:W-:Y:S02]  /*8f740*/  ISETP.LT.AND P5, PT, R28, c[0x0][0x178], !P2 ;  /* 0x00005e001c007a0c */ /* 0x000fe400057a1270 */
[----:B---3--:R-:W-:Y:S01]  /*8f750*/  PRMT R18, R7, 0x7632, R18 ;  /* 0x0000763207127816 */ /* 0x008fe20000000012 */
[----:B0-----:R-:W-:-:S04]  /*8f760*/  IMAD.WIDE R4, R0, 0x2, R20 ;  /* 0x0000000200047825 */ /* 0x001fc800078e0214 */
[----:B------:R-:W-:Y:S01]  /*8f770*/  IMAD.WIDE R16, R0, 0x2, R10 ;  /* 0x0000000200107825 */ /* 0x000fe200078e020a */
[C---:B--2---:R-:W-:Y:S02]  /*8f780*/  ISETP.LT.AND P6, PT, R23.reuse, c[0x0][0x178], !P6 ;  /* 0x00005e0017007a0c */ /* 0x044fe400077c1270 */
[----:B------:R-:W-:-:S11]  /*8f790*/  ISETP.LT.AND P2, PT, R23, c[0x0][0x178], !P2 ;  /* 0x00005e0017007a0c */ /* 0x000fd60005741270 */
[----:B------:R0:W-:Y:S01]  /*8f7a0*/  @P6 STG.E.U16 [R12.64], R14 ;  /* 0x0000000e0c006986 */ /* 0x0001e2000c101506 */
[----:B------:R-:W-:-:S03]  /*8f7b0*/  ISETP.LT.AND P6, PT, R26, c[0x0][0x178], !P1 ;  /* 0x00005e001a007a0c */ /* 0x000fc60004fc1270 */
[----:B------:R1:W-:Y:S04]  /*8f7c0*/  @P0 STG.E.U16 [R4.64], R7 ;  /* 0x0000000704000986 */ /* 0x0003e8000c101506 */
[----:B----4-:R2:W-:Y:S01]  /*8f7d0*/  @P3 STG.E.U16 [R16.64], R15 ;  /* 0x0000000f10003986 */ /* 0x0105e2000c101506 */
[C---:B0-----:R-:W-:Y:S01]  /*8f7e0*/  IADD3 R14, R0.reuse, c[0x0][0x198], RZ ;  /* 0x00006600000e7a10 */ /* 0x041fe20007ffe0ff */
[C---:B------:R-:W-:Y:S02]  /*8f7f0*/  IMAD.WIDE R12, R0.reuse, 0x2, R2 ;  /* 0x00000002000c7825 */ /* 0x040fe400078e0202 */
[----:B-1----:R-:W3:Y:S02]  /*8f800*/  LDL.LU R7, [R1+0x88] ;  /* 0x0000880001077983 */ /* 0x002ee40000300800 */
[----:B------:R-:W-:-:S04]  /*8f810*/  IMAD.WIDE R4, R0, 0x2, R8 ;  /* 0x0000000200047825 */ /* 0x000fc800078e0208 */
[----:B--2---:R-:W-:Y:S01]  /*8f820*/  IMAD.WIDE R16, R14, 0x2, R20 ;  /* 0x000000020e107825 */ /* 0x004fe200078e0214 */
[----:B------:R0:W-:Y:S01]  /*8f830*/  @P5 STG.E.U16 [R4.64], R6 ;  /* 0x0000000604005986 */ /* 0x0001e2000c101506 */
[----:B------:R-:W-:Y:S02]  /*8f840*/  ISETP.GE.AND P3, PT, R27, c[0x0][0x17c], PT ;  /* 0x00005f001b007a0c */ /* 0x000fe40003f66270 */
[----:B------:R-:W-:Y:S01]  /*8f850*/  ISETP.LT.AND P0, PT, R29, c[0x0][0x178], !P1 ;  /* 0x00005e001d007a0c */ /* 0x000fe20004f01270 */
[----:B------:R-:W-:Y:S01]  /*8f860*/  @P2 STG.E.U16 [R12.64], R25 ;  /* 0x000000190c002986 */ /* 0x000fe2000c101506 */
[----:B------:R-:W-:-:S03]  /*8f870*/  PRMT R0, R15, 0x7632, R0 ;  /* 0x000076320f007816 */ /* 0x000fc60000000000 */
[----:B------:R-:W2:Y:S04]  /*8f880*/  LDL.LU R27, [R1+0x58] ;  /* 0x00005800011b7983 */ /* 0x000ea80000300800 */
[----:B------:R1:W-:Y:S04]  /*8f890*/  @P6 STG.E.U16 [R16.64], R18 ;  /* 0x0000001210006986 */ /* 0x0003e8000c101506 */
[----:B------:R-:W4:Y:S01]  /*8f8a0*/  LDL.LU R15, [R1+0x2670] ;  /* 0x00267000010f7983 */ /* 0x000f220000300800 */
[----:B0-----:R-:W-:Y:S01]  /*8f8b0*/  IMAD.WIDE R4, R14, 0x2, R10 ;  /* 0x000000020e047825 */ /* 0x001fe200078e020a */
[----:B-1----:R-:W-:-:S02]  /*8f8c0*/  PRMT R16, R6, 0x7632, R16 ;  /* 0x0000763206107816 */ /* 0x002fc40000000010 */
[----:B------:R-:W4:Y:S04]  /*8f8d0*/  LDL.LU R6, [R1+0x266c] ;  /* 0x00266c0001067983 */ /* 0x000f280000300800 */
[----:B------:R0:W-:Y:S01]  /*8f8e0*/  @P0 STG.E.U16 [R4.64], R0 ;  /* 0x0000000004000986 */ /* 0x0001e2000c101506 */
[----:B------:R-:W-:-:S03]  /*8f8f0*/  ISETP.GE.AND P0, PT, R24, c[0x0][0x17c], PT ;  /* 0x00005f0018007a0c */ /* 0x000fc60003f06270 */
[----:B------:R-:W4:Y:S01]  /*8f900*/  LDL.LU R24, [R1+0x24c0] ;  /* 0x0024c00001187983 */ /* 0x000f220000300800 */
[----:B------:R-:W-:Y:S01]  /*8f910*/  ISETP.LT.AND P5, PT, R28, c[0x0][0x178], !P1 ;  /* 0x00005e001c007a0c */ /* 0x000fe20004fa1270 */
[----:B------:R-:W-:Y:S01]  /*8f920*/  IMAD.WIDE R12, R14, 0x2, R8 ;  /* 0x000000020e0c7825 */ /* 0x000fe200078e0208 */
[----:B------:R-:W-:Y:S02]  /*8f930*/  ISETP.LT.AND P1, PT, R23, c[0x0][0x178], !P1 ;  /* 0x00005e0017007a0c */ /* 0x000fe40004f21270 */
[----:B------:R-:W-:Y:S02]  /*8f940*/  ISETP.LT.AND P6, PT, R26, c[0x0][0x178], !P4 ;  /* 0x00005e001a007a0c */ /* 0x000fe400067c1270 */
[C---:B0-----:R-:W-:Y:S02]  /*8f950*/  IADD3 R0, R14.reuse, c[0x0][0x198], RZ ;  /* 0x000066000e007a10 */ /* 0x041fe40007ffe0ff */
[----:B------:R-:W-:Y:S01]  /*8f960*/  ISETP.LT.AND P2, PT, R29, c[0x0][0x178], !P4 ;  /* 0x00005e001d007a0c */ /* 0x000fe20006741270 */
[----:B------:R-:W-:Y:S01]  /*8f970*/  IMAD.WIDE R4, R14, 0x2, R2 ;  /* 0x000000020e047825 */ /* 0x000fe200078e0202 */
[----:B------:R-:W-:-:S03]  /*8f980*/  PRMT R18, R25, 0x7632, R18 ;  /* 0x0000763219127816 */ /* 0x000fc60000000012 */
[----:B------:R0:W-:Y:S01]  /*8f990*/  @P5 STG.E.U16 [R12.64], R16 ;  /* 0x000000100c005986 */ /* 0x0001e2000c101506 */
[----:B------:R-:W-:Y:S02]  /*8f9a0*/  ISETP.LT.AND P5, PT, R28, c[0x0][0x178], !P4 ;  /* 0x00005e001c007a0c */ /* 0x000fe400067a1270 */
[----:B------:R-:W-:Y:S01]  /*8f9b0*/  ISETP.LT.AND P4, PT, R23, c[0x0][0x178], !P4 ;  /* 0x00005e0017007a0c */ /* 0x000fe20006781270 */
[----:B------:R1:W-:Y:S01]  /*8f9c0*/  @P1 STG.E.U16 [R4.64], R18 ;  /* 0x0000001204001986 */ /* 0x0003e2000c101506 */
[----:B------:R-:W-:Y:S02]  /*8f9d0*/  ISETP.LT.AND P1, PT, R29, c[0x0][0x178], !P3 ;  /* 0x00005e001d007a0c */ /* 0x000fe40005f21270 */
[C---:B------:R-:W-:Y:S01]  /*8f9e0*/  IADD3 R14, R0.reuse, c[0x0][0x198], RZ ;  /* 0x00006600000e7a10 */ /* 0x040fe20007ffe0ff */
[----:B------:R-:W4:Y:S01]  /*8f9f0*/  LDL.LU R25, [R1+0x3b8] ;  /* 0x0003b80001197983 */ /* 0x000f220000300800 */
[----:B0-----:R-:W-:-:S04]  /*8fa00*/  IMAD.WIDE R12, R0, 0x2, R20 ;  /* 0x00000002000c7825 */ /* 0x001fc800078e0214 */
[----:B------:R-:W-:Y:S01]  /*8fa10*/  IMAD.WIDE R16, R0, 0x2, R10 ;  /* 0x0000000200107825 */ /* 0x000fe200078e020a */
[----:B------:R0:W-:Y:S01]  /*8fa20*/  @P6 STG.E.U16 [R12.64], R19 ;  /* 0x000000130c006986 */ /* 0x0001e2000c101506 */
[----:B------:R-:W-:Y:S02]  /*8fa30*/  ISETP.LT.AND P6, PT, R26, c[0x0][0x178], !P3 ;  /* 0x00005e001a007a0c */ /* 0x000fe40005fc1270 */
[C---:B-1----:R-:W-:Y:S01]  /*8fa40*/  IMAD.WIDE R4, R0.reuse, 0x2, R8 ;  /* 0x0000000200047825 */ /* 0x042fe200078e0208 */
[----:B------:R-:W4:Y:S03]  /*8fa50*/  LDL.LU R18, [R1+0x24c4] ;  /* 0x0024c40001127983 */ /* 0x000f260000300800 */
[----:B0-----:R-:W-:Y:S01]  /*8fa60*/  IMAD.WIDE R12, R0, 0x2, R2 ;  /* 0x00000002000c7825 */ /* 0x001fe200078e0202 */
[----:B------:R-:W-:Y:S01]  /*8fa70*/  PRMT R0, R19, 0x7632, R0 ;  /* 0x0000763213007816 */ /* 0x000fe20000000000 */
[----:B---3--:R0:W-:Y:S04]  /*8fa80*/  @P2 STG.E.U16 [R16.64], R7 ;  /* 0x0000000710002986 */ /* 0x0081e8000c101506 */
[----:B--2---:R1:W-:Y:S01]  /*8fa90*/  @P5 STG.E.U16 [R4.64], R27 ;  /* 0x0000001b04005986 */ /* 0x0043e2000c101506 */
[----:B0-----:R-:W-:-:S04]  /*8faa0*/  IMAD.WIDE R16, R14, 0x2, R20 ;  /* 0x000000020e107825 */ /* 0x001fc800078e0214 */
[----:B-1----:R-:W-:Y:S01]  /*8fab0*/  IMAD.WIDE R4, R14, 0x2, R10 ;  /* 0x000000020e047825 */ /* 0x002fe200078e020a */
[----:B----4-:R0:W-:Y:S01]  /*8fac0*/  @P4 STG.E.U16 [R12.64], R6 ;  /* 0x000000060c004986 */ /* 0x0101e2000c101506 */
[----:B------:R-:W-:-:S03]  /*8fad0*/  ISETP.LT.AND P4, PT, R28, c[0x0][0x178], !P3 ;  /* 0x00005e001c007a0c */ /* 0x000fc60005f81270 */
[----:B------:R-:W-:Y:S01]  /*8fae0*/  @P6 STG.E.U16 [R16.64], R0 ;  /* 0x0000000010006986 */ /* 0x000fe2000c101506 */
[----:B0-----:R-:W-:-:S03]  /*8faf0*/  PRMT R6, R7, 0x7632, R6 ;  /* 0x0000763207067816 */ /* 0x001fc60000000006 */
[----:B------:R-:W2:Y:S04]  /*8fb00*/  LDL.LU R7, [R1+0x3c8] ;  /* 0x0003c80001077983 */ /* 0x000ea80000300800 */
[----:B------:R0:W-:Y:S01]  /*8fb10*/  @P1 STG.E.U16 [R4.64], R6 ;  /* 0x0000000604001986 */ /* 0x0001e2000c101506 */
[----:B------:R-:W-:Y:S02]  /*8fb20*/  ISETP.GE.AND P2, PT, R24, c[0x0][0x17c], PT ;  /* 0x00005f0018007a0c */ /* 0x000fe40003f46270 */
[----:B0-----:R-:W-:Y:S01]  /*8fb30*/  PRMT R6, R27, 0x7632, R6 ;  /* 0x000076321b067816 */ /* 0x001fe20000000006 */
[----:B------:R-:W-:Y:S01]  /*8fb40*/  IMAD.WIDE R4, R14, 0x2, R8 ;  /* 0x000000020e047825 */ /* 0x000fe200078e0208 */
[----:B------:R-:W3:Y:S04]  /*8fb50*/  LDL.LU R27, [R1+0x24c8] ;  /* 0x0024c800011b7983 */ /* 0x000ee80000300800 */
[----:B------:R-:W4:Y:S04]  /*8fb60*/  LDL.LU R24, [R1+0x6c] ;  /* 0x00006c0001187983 */ /* 0x000f280000300800 */
[----:B------:R0:W-:Y:S04]  /*8fb70*/  @P4 STG.E.U16 [R4.64], R6 ;  /* 0x0000000604004986 */ /* 0x0001e8000c101506 */
[----:B0-----:R-:W2:Y:S01]  /*8fb80*/  LDL.LU R5, [R1+0x3d8] ;  /* 0x0003d80001057983 */ /* 0x001ea20000300800 */
[----:B------:R-:W-:-:S02]  /*8fb90*/  ISETP.LT.AND P3, PT, R23, c[0x0][0x178], !P3 ;  /* 0x00005e0017007a0c */ /* 0x000fc40005f61270 */
[----:B------:R-:W-:Y:S02]  /*8fba0*/  ISETP.LT.AND P6, PT, R26, c[0x0][0x178], !P0 ;  /* 0x00005e001a007a0c */ /* 0x000fe400047c1270 */
[C---:B------:R-:W-:Y:S01]  /*8fbb0*/  IADD3 R0, R14.reuse, c[0x0][0x198], RZ ;  /* 0x000066000e007a10 */ /* 0x040fe20007ffe0ff */
[----:B------:R-:W-:Y:S01]  /*8fbc0*/  IMAD.WIDE R12, R14, 0x2, R2 ;  /* 0x000000020e0c7825 */ /* 0x000fe200078e0202 */
[----:B------:R-:W-:-:S03]  /*8fbd0*/  PRMT R22, R6, 0x7632, R22 ;  /* 0x0000763206167816 */ /* 0x000fc60000000016 */
[----:B------:R-:W-:Y:S01]  /*8fbe0*/  IMAD.WIDE R16, R0, 0x2, R20 ;  /* 0x0000000200107825 */ /* 0x000fe200078e0214 */
[----:B------:R-:W-:-:S03]  /*8fbf0*/  ISETP.LT.AND P5, PT, R29, c[0x0][0x178], !P0 ;  /* 0x00005e001d007a0c */ /* 0x000fc600047a1270 */
[----:B------:R0:W-:Y:S01]  /*8fc00*/  @P3 STG.E.U16 [R12.64], R22 ;  /* 0x000000160c003986 */ /* 0x0001e2000c101506 */
[----:B------:R-:W-:Y:S01]  /*8fc10*/  ISETP.GE.AND P1, PT, R18, c[0x0][0x17c], PT ;  /* 0x00005f0012007a0c */ /* 0x000fe20003f26270 */
[----:B------:R-:W-:Y:S01]  /*8fc20*/  IMAD.WIDE R18, R0, 0x2, R10 ;  /* 0x0000000200127825 */ /* 0x000fe200078e020a */
[----:B0-----:R-:W-:Y:S02]  /*8fc30*/  PRMT R22, R25, 0x7632, R22 ;  /* 0x0000763219167816 */ /* 0x001fe40000000016 */
[----:B---3--:R-:W-:Y:S02]  /*8fc40*/  ISETP.GE.AND P3, PT, R27, c[0x0][0x17c], PT ;  /* 0x00005f001b007a0c */ /* 0x008fe40003f66270 */
[----:B------:R-:W3:Y:S04]  /*8fc50*/  LDL.LU R27, [R1+0x2c] ;  /* 0x00002c00011b7983 */ /* 0x000ee80000300800 */
[----:B--2---:R0:W-:Y:S01]  /*8fc60*/  @P6 STG.E.U16 [R16.64], R5 ;  /* 0x0000000510006986 */ /* 0x0041e2000c101506 */
[----:B------:R-:W-:-:S02]  /*8fc70*/  ISETP.LT.AND P6, PT, R28, c[0x0][0x178], !P0 ;  /* 0x00005e001c007a0c */ /* 0x000fc400047c1270 */
[----:B------:R-:W-:Y:S01]  /*8fc80*/  PRMT R6, R5, 0x7632, R6 ;  /* 0x0000763205067816 */ /* 0x000fe20000000006 */
[----:B------:R1:W-:Y:S01]  /*8fc90*/  @P5 STG.E.U16 [R18.64], R25 ;  /* 0x0000001912005986 */ /* 0x0003e2000c101506 */
[----:B0-----:R-:W-:-:S03]  /*8fca0*/  IMAD.WIDE R4, R0, 0x2, R8 ;  /* 0x0000000200047825 */ /* 0x001fc600078e0208 */
[----:B-1----:R-:W2:Y:S06]  /*8fcb0*/  LDL.LU R25, [R1+0x1c] ;  /* 0x00001c0001197983 */ /* 0x002eac0000300800 */
[----:B------:R0:W-:Y:S04]  /*8fcc0*/  @P6 STG.E.U16 [R4.64], R7 ;  /* 0x0000000704006986 */ /* 0x0001e8000c101506 */
[----:B0-----:R-:W2:Y:S01]  /*8fcd0*/  LDL.LU R5, [R1+0x24cc] ;  /* 0x0024cc0001057983 */ /* 0x001ea20000300800 */
[----:B------:R-:W-:-:S02]  /*8fce0*/  ISETP.LT.AND P0, PT, R23, c[0x0][0x178], !P0 ;  /* 0x00005e0017007a0c */ /* 0x000fc40004701270 */
[----:B------:R-:W-:Y:S02]  /*8fcf0*/  ISETP.LT.AND P4, PT, R26, c[0x0][0x178], !P2 ;  /* 0x00005e001a007a0c */ /* 0x000fe40005781270 */
[----:B------:R-:W-:Y:S02]  /*8fd00*/  ISETP.LT.AND P5, PT, R29, c[0x0][0x178], !P2 ;  /* 0x00005e001d007a0c */ /* 0x000fe400057a1270 */
[C---:B------:R-:W-:Y:S01]  /*8fd10*/  IADD3 R14, R0.reuse, c[0x0][0x198], RZ ;  /* 0x00006600000e7a10 */ /* 0x040fe20007ffe0ff */
[----:B------:R-:W-:-:S04]  /*8fd20*/  IMAD.WIDE R12, R0, 0x2, R2 ;  /* 0x00000002000c7825 */ /* 0x000fc800078e0202 */
[----:B------:R-:W-:-:S04]  /*8fd30*/  IMAD.WIDE R16, R14, 0x2, R20 ;  /* 0x000000020e107825 */ /* 0x000fc800078e0214 */
[----:B------:R-:W-:Y:S01]  /*8fd40*/  IMAD.WIDE R18, R14, 0x2, R10 ;  /* 0x000000020e127825 */ /* 0x000fe200078e020a */
[----:B------:R-:W-:Y:S01]  /*8fd50*/  @P0 STG.E.U16 [R12.64], R15 ;  /* 0x0000000f0c000986 */ /* 0x000fe2000c101506 */
[----:B------:R-:W-:-:S03]  /*8fd60*/  PRMT R0, R15, 0x7632, R0 ;  /* 0x000076320f007816 */ /* 0x000fc60000000000 */
[----:B------:R0:W-:Y:S04]  /*8fd70*/  @P4 STG.E.U16 [R16.64], R6 ;  /* 0x0000000610004986 */ /* 0x0001e8000c101506 */
[----:B------:R1:W-:Y:S01]  /*8fd80*/  @P5 STG.E.U16 [R18.64], R22 ;  /* 0x0000001612005986 */ /* 0x0003e2000c101506 */
[----:B------:R-:W-:Y:S02]  /*8fd90*/  ISETP.LT.AND P6, PT, R28, c[0x0][0x178], !P2 ;  /* 0x00005e001c007a0c */ /* 0x000fe400057c1270 */
[----:B0-----:R-:W-:Y:S01]  /*8fda0*/  PRMT R16, R7, 0x7632, R16 ;  /* 0x0000763207107816 */ /* 0x001fe20000000010 */
[----:B-1----:R-:W4:Y:S04]  /*8fdb0*/  LDL.LU R22, [R1+0x24d0] ;  /* 0x0024d00001167983 */ /* 0x002f280000300800 */
[----:B------:R-:W4:Y:S04]  /*8fdc0*/  LDL.LU R7, [R1+0x2668] ;  /* 0x0026680001077983 */ /* 0x000f280000300800 */
[----:B------:R-:W4:Y:S01]  /*8fdd0*/  LDL.LU R15, [R1+0x2664] ;  /* 0x00266400010f7983 */ /* 0x000f220000300800 */
[----:B------:R-:W-:Y:S01]  /*8fde0*/  ISETP.LT.AND P2, PT, R23, c[0x0][0x178], !P2 ;  /* 0x00005e0017007a0c */ /* 0x000fe20005741270 */
[----:B------:R-:W-:Y:S01]  /*8fdf0*/  IMAD.WIDE R12, R14, 0x2, R8 ;  /* 0x000000020e0c7825 */ /* 0x000fe200078e0208 */
[----:B------:R-:W-:-:S02]  /*8fe00*/  ISETP.LT.AND P4, PT, R26, c[0x0][0x178], !P1 ;  /* 0x00005e001a007a0c */ /* 0x000fc40004f81270 */
[----:B------:R-:W-:Y:S02]  /*8fe10*/  ISETP.LT.AND P5, PT, R29, c[0x0][0x178], !P1 ;  /* 0x00005e001d007a0c */ /* 0x000fe40004fa1270 */
[----:B------:R0:W-:Y:S01]  /*8fe20*/  @P6 STG.E.U16 [R12.64], R16 ;  /* 0x000000100c006986 */ /* 0x0001e2000c101506 */
[----:B------:R-:W-:Y:S02]  /*8fe30*/  ISETP.LT.AND P6, PT, R28, c[0x0][0x178], !P1 ;  /* 0x00005e001c007a0c */ /* 0x000fe40004fc1270 */
[----:B------:R-:W-:-:S05]  /*8fe40*/  IADD3 R6, R14, c[0x0][0x198], RZ ;  /* 0x000066000e067a10 */ /* 0x000fca0007ffe0ff */
[----:B0-----:R-:W-:-:S04]  /*8fe50*/  IMAD.WIDE R12, R6, 0x2, R20 ;  /* 0x00000002060c7825 */ /* 0x001fc800078e0214 */
[----:B------:R-:W-:Y:S01]  /*8fe60*/  IMAD.WIDE R16, R6, 0x2, R10 ;  /* 0x0000000206107825 */ /* 0x000fe200078e020a */
[----:B---3--:R-:W-:Y:S02]  /*8fe70*/  PRMT R19, R27, 0x7632, R19 ;  /* 0x000076321b137816 */ /* 0x008fe40000000013 */
[----:B--2---:R-:W-:Y:S01]  /*8fe80*/  ISETP.GE.AND P0, PT, R5, c[0x0][0x17c], PT ;  /* 0x00005f0005007a0c */ /* 0x004fe20003f06270 */
[----:B------:R-:W-:-:S05]  /*8fe90*/  IMAD.WIDE R4, R14, 0x2, R2 ;  /* 0x000000020e047825 */ /* 0x000fca00078e0202 */
[----:B------:R0:W-:Y:S01]  /*8fea0*/  @P2 STG.E.U16 [R4.64], R0 ;  /* 0x0000000004002986 */ /* 0x0001e2000c101506 */
[----:B------:R-:W-:-:S03]  /*8feb0*/  IADD3 R14, R6, c[0x0][0x198], RZ ;  /* 0x00006600060e7a10 */ /* 0x000fc60007ffe0ff */
[----:B----4-:R-:W-:Y:S04]  /*8fec0*/  @P4 STG.E.U16 [R12.64], R24 ;  /* 0x000000180c004986 */ /* 0x010fe8000c101506 */
[----:B------:R1:W-:Y:S01]  /*8fed0*/  @P5 STG.E.U16 [R16.64], R27 ;  /* 0x0000001b10005986 */ /* 0x0003e2000c101506 */
[----:B0-----:R-:W-:-:S05]  /*8fee0*/  IMAD.WIDE R4, R6, 0x2, R8 ;  /* 0x0000000206047825 */ /* 0x001fca00078e0208 */
[----:B------:R0:W-:Y:S01]  /*8fef0*/  @P6 STG.E.U16 [R4.64], R25 ;  /* 0x0000001904006986 */ /* 0x0001e2000c101506 */
[----:B------:R-:W-:-:S03]  /*8ff00*/  ISETP.LT.AND P6, PT, R28, c[0x0][0x178], !P3 ;  /* 0x00005e001c007a0c */ /* 0x000fc60005fc1270 */
[----:B-1----:R-:W2:Y:S04]  /*8ff10*/  LDL.LU R27, [R1+0x7c] ;  /* 0x00007c00011b7983 */ /* 0x002ea80000300800 */
[----:B------:R-:W3:Y:S01]  /*8ff20*/  LDL.LU R28, [R1+0x4c] ;  /* 0x00004c00011c7983 */ /* 0x000ee20000300800 */
[----:B0-----:R-:W-:Y:S01]  /*8ff30*/  IMAD.WIDE R4, R6, 0x2, R2 ;  /* 0x0000000206047825 */ /* 0x001fe200078e0202 */
[----:B------:R-:W-:Y:S02]  /*8ff40*/  PRMT R6, R25, 0x7632, R6 ;  /* 0x0000763219067816 */ /* 0x000fe40000000006 */
[----:B------:R-:W4:Y:S01]  /*8ff50*/  LDL.LU R25, [R1+0x24d8] ;  /* 0x0024d80001197983 */ /* 0x000f220000300800 */
[----:B------:R-:W-:Y:S02]  /*8ff60*/  ISETP.LT.AND P1, PT, R23, c[0x0][0x178], !P1 ;  /* 0x00005e0017007a0c */ /* 0x000fe40004f21270 */
[----:B------:R-:W-:-:S02]  /*8ff70*/  ISETP.LT.AND P4, PT, R26, c[0x0][0x178], !P3 ;  /* 0x00005e001a007a0c */ /* 0x000fc40005f81270 */
[----:B------:R-:W-:Y:S01]  /*8ff80*/  ISETP.LT.AND P5, PT, R29, c[0x0][0x178], !P3 ;  /* 0x00005e001d007a0c */ /* 0x000fe20005fa1270 */
[----:B------:R-:W-:Y:S01]  /*8ff90*/  IMAD.WIDE R12, R14, 0x2, R20 ;  /* 0x000000020e0c7825 */ /* 0x000fe200078e0214 */
[----:B------:R-:W-:Y:S02]  /*8ffa0*/  PRMT R0, R24, 0x7632, R0 ;  /* 0x0000763218007816 */ /* 0x000fe40000000000 */
[----:B------:R-:W-:Y:S01]  /*8ffb0*/  ISETP.GE.AND P2, PT, R22, c[0x0][0x17c], PT ;  /* 0x00005f0016007a0c */ /* 0x000fe20003f46270 */
[----:B------:R-:W-:Y:S01]  /*8ffc0*/  IMAD.WIDE R16, R14, 0x2, R10 ;  /* 0x000000020e107825 */ /* 0x000fe200078e020a */
[----:B------:R-:W3:Y:S01]  /*8ffd0*/  LDL.LU R22, [R1+0x3c] ;  /* 0x00003c0001167983 */ /* 0x000ee20000300800 */
[----:B------:R-:W-:-:S03]  /*8ffe0*/  PRMT R18, R15, 0x7632, R18 ;  /* 0x000076320f127816 */ /* 0x000fc60000000012 */
[----:B------:R-:W3:Y:S04]  /*8fff0*/  LDL.LU R24, [R1+0xc] ;  /* 0x00000c0001187983 */ /* 0x000ee80000300800 */
[----:B------:R0:W-:Y:S04]  /*90000*/  @P1 STG.E.U16 [R4.64], R15 ;  /* 0x0000000f04001986 */ /* 0x0001e8000c101506 */
[----:B------:R-:W-:Y:S04]  /*90010*/  @P4 STG.E.U16 [R12.64], R0 ;  /* 0x000000000c004986 */ /* 0x000fe8000c101506 */
[----:B------:R-:W-:Y:S04]  /*90020*/  @P5 STG.E.U16 [R16.64], R19 ;  /* 0x0000001310005986 */ /* 0x000fe8000c101506 */
[----:B0-----:R-:W3:Y:S04]  /*90030*/  LDL.LU R15, [R1+0x24d4] ;  /* 0x0024d400010f7983 */ /* 0x001ee80000300800 */
[----:B------:R0:W-:Y:S04]  /*90040*/  STL [R1+0x2634], R19 ;  /* 0x0026341301007387 */ /* 0x0001e80000100800 */
[----:B0-----:R-:W3:Y:S01]  /*90050*/  LDL R19, [R1+0xfd8] ;  /* 0x000fd80001137983 */ /* 0x001ee20000100800 */
[----:B------:R-:W-:-:S02]  /*90060*/  ISETP.LT.AND P3, PT, R23, c[0x0][0x178], !P3 ;  /* 0x00005e0017007a0c */ /* 0x000fc40005f61270 */
[----:B------:R-:W-:Y:S01]  /*90070*/  ISETP.LT.AND P4, PT, R26, c[0x0][0x178], !P0 ;  /* 0x00005e001a007a0c */ /* 0x000fe20004781270 */
[C---:B------:R-:W-:Y:S01]  /*90080*/  IMAD.WIDE R4, R14.reuse, 0x2, R8 ;  /* 0x000000020e047825 */ /* 0x040fe200078e0208 */
[----:B------:R-:W-:-:S03]  /*90090*/  IADD3 R0, R14, c[0x0][0x198], RZ ;  /* 0x000066000e007a10 */ /* 0x000fc60007ffe0ff */
[----:B------:R-:W-:Y:S01]  /*900a0*/  IMAD.WIDE R12, R14, 0x2, R2 ;  /* 0x000000020e0c7825 */ /* 0x000fe200078e0202 */
[----:B------:R0:W-:Y:S04]  /*900b0*/  @P6 STG.E.U16 [R4.64], R6 ;  /* 0x0000000604006986 */ /* 0x0001e8000c101506 */
[----:B------:R-:W-:Y:S04]  /*900c0*/  STL [R1+0x265c], R18 ;  /* 0x00265c1201007387 */ /* 0x000fe80000100800 */
[----:B------:R1:W-:Y:S01]  /*900d0*/  @P3 STG.E.U16 [R12.64], R18 ;  /* 0x000000120c003986 */ /* 0x0003e2000c101506 */
[----:B0-----:R-:W-:Y:S01]  /*900e0*/  IMAD.WIDE R4, R0, 0x2, R20 ;  /* 0x0000000200047825 */ /* 0x001fe200078e0214 */
[----:B--2---:R-:W-:-:S04]  /*900f0*/  PRMT R6, R27, 0x7632, R6 ;  /* 0x000076321b067816 */ /* 0x004fc80000000006 */
[----:B------:R0:W-:Y:S01]  /*90100*/  @P4 STG.E.U16 [R4.64], R27 ;  /* 0x0000001b04004986 */ /* 0x0001e2000c101506 */
[----:B----4-:R-:W-:-:S03]  /*90110*/  ISETP.GE.AND P3, PT, R25, c[0x0][0x17c], PT ;  /* 0x00005f0019007a0c */ /* 0x010fc60003f66270 */
[----:B------:R-:W2:Y:S04]  /*90120*/  LDL.LU R25, [R1+0x9c] ;  /* 0x00009c0001197983 */ /* 0x000ea80000300800 */
[----:B-1----:R-:W4:Y:S04]  /*90130*/  LDL.LU R18, [R1+0x24dc] ;  /* 0x0024dc0001127983 */ /* 0x002f280000300800 */
[----:B------:R-:W4:Y:S04]  /*90140*/  LDL.LU R17, [R1+0x24e0] ;  /* 0x0024e00001117983 */ /* 0x000f280000300800 */
[----:B0-----:R-:W4:Y:S01]  /*90150*/  LDL.LU R27, [R1+0x8c] ;  /* 0x00008c00011b7983 */ /* 0x001f220000300800 */
[----:B------:R-:W-:Y:S01]  /*90160*/  ISETP.LT.AND P5, PT, R29, c[0x0][0x178], !P0 ;  /* 0x00005e001d007a0c */ /* 0x000fe200047a1270 */
[----:B------:R-:W-:Y:S01]  /*90170*/  IMAD.WIDE R12, R0, 0x2, R10 ;  /* 0x00000002000c7825 */ /* 0x000fe200078e020a */
[----:B------:R-:W-:-:S03]  /*90180*/  ISETP.LT.AND P4, PT, R26, c[0x0][0x178], !P2 ;  /* 0x00005e001a007a0c */ /* 0x000fc60005781270 */
[----:B------:R-:W-:-:S08]  /*90190*/  IMAD.WIDE R4, R0, 0x2, R8 ;  /* 0x0000000200047825 */ /* 0x000fd000078e0208 */
[----:B---3--:R0:W-:Y:S01]  /*901a0*/  @P5 STG.E.U16 [R12.64], R28 ;  /* 0x0000001c0c005986 */ /* 0x0081e2000c101506 */
[----:B------:R-:W-:Y:S02]  /*901b0*/  ISETP.GE.AND P1, PT, R15, c[0x0][0x17c], PT ;  /* 0x00005f000f007a0c */ /* 0x000fe40003f26270 */
[C---:B------:R-:W-:Y:S02]  /*901c0*/  IADD3 R15, R0.reuse, c[0x0][0x198], RZ ;  /* 0x00006600000f7a10 */ /* 0x040fe40007ffe0ff */
[----:B------:R-:W-:Y:S02]  /*901d0*/  ISETP.LT.AND P6, PT, R19, c[0x0][0x178], !P0 ;  /* 0x00005e0013007a0c */ /* 0x000fe400047c1270 */
[----:B------:R-:W-:Y:S01]  /*901e0*/  ISETP.LT.AND P0, PT, R23, c[0x0][0x178], !P0 ;  /* 0x00005e0017007a0c */ /* 0x000fe20004701270 */
[----:B0-----:R-:W-:Y:S01]  /*901f0*/  IMAD.WIDE R12, R0, 0x2, R2 ;  /* 0x00000002000c7825 */ /* 0x001fe200078e0202 */
[----:B------:R-:W-:Y:S02]  /*90200*/  ISETP.LT.AND P5, PT, R29, c[0x0][0x178], !P2 ;  /* 0x00005e001d007a0c */ /* 0x000fe400057a1270 */
[----:B------:R-:W-:-:S02]  /*90210*/  PRMT R14, R28, 0x7632, R14 ;  /* 0x000076321c0e7816 */ /* 0x000fc4000000000e */
[----:B------:R-:W3:Y:S05]  /*90220*/  LDL.LU R28, [R1+0x5c] ;  /* 0x00005c00011c7983 */ /* 0x000eea0000300800 */
[----:B------:R0:W-:Y:S04]  /*90230*/  @P6 STG.E.U16 [R4.64], R22 ;  /* 0x0000001604006986 */ /* 0x0001e8000c101506 */
[----:B------:R1:W-:Y:S01]  /*90240*/  @P0 STG.E.U16 [R12.64], R24 ;  /* 0x000000180c000986 */ /* 0x0003e2000c101506 */
[----:B------:R-:W-:-:S02]  /*90250*/  ISETP.LT.AND P0, PT, R19, c[0x0][0x178], !P2 ;  /* 0x00005e0013007a0c */ /* 0x000fc40005701270 */
[----:B------:R-:W-:Y:S01]  /*90260*/  ISETP.LT.AND P2, PT, R23, c[0x0][0x178], !P2 ;  /* 0x00005e0017007a0c */ /* 0x000fe20005741270 */
[----:B0-----:R-:W-:Y:S01]  /*90270*/  IMAD.WIDE R4, R15, 0x2, R20 ;  /* 0x000000020f047825 */ /* 0x001fe200078e0214 */
[----:B------:R-:W-:-:S03]  /*90280*/  ISETP.LT.AND P6, PT, R26, c[0x0][0x178], !P1 ;  /* 0x00005e001a007a0c */ /* 0x000fc60004fc1270 */
[----:B-1----:R-:W-:Y:S01]  /*90290*/  IMAD.WIDE R12, R15, 0x2, R10 ;  /* 0x000000020f0c7825 */ /* 0x002fe200078e020a */
[----:B------:R0:W-:Y:S01]  /*902a0*/  @P4 STG.E.U16 [R4.64], R6 ;  /* 0x0000000604004986 */ /* 0x0001e2000c101506 */
[----:B------:R-:W-:Y:S02]  /*902b0*/  ISETP.LT.AND P4, PT, R29, c[0x0][0x178], !P1 ;  /* 0x00005e001d007a0c */ /* 0x000fe40004f81270 */
[----:B------:R-:W-:Y:S01]  /*902c0*/  PRMT R0, R22, 0x7632, R0 ;  /* 0x0000763216007816 */ /* 0x000fe20000000000 */
[----:B------:R1:W-:Y:S01]  /*902d0*/  @P5 STG.E.U16 [R12.64], R14 ;  /* 0x0000000e0c005986 */ /* 0x0003e2000c101506 */
[----:B------:R-:W-:Y:S02]  /*902e0*/  PRMT R16, R24, 0x7632, R16 ;  /* 0x0000763218107816 */ /* 0x000fe40000000010 */
[C---:B0-----:R-:W-:Y:S01]  /*902f0*/  IADD3 R6, R15.reuse, c[0x0][0x198], RZ ;  /* 0x000066000f067a10 */ /* 0x041fe20007ffe0ff */
[----:B------:R-:W-:-:S04]  /*90300*/  IMAD.WIDE R4, R15, 0x2, R8 ;  /* 0x000000020f047825 */ /* 0x000fc800078e0208 */
[----:B-1----:R-:W-:Y:S01]  /*90310*/  IMAD.WIDE R12, R15, 0x2, R2 ;  /* 0x000000020f0c7825 */ /* 0x002fe200078e0202 */
[----:B------:R0:W-:Y:S03]  /*90320*/  @P0 STG.E.U16 [R4.64], R0 ;  /* 0x0000000004000986 */ /* 0x0001e6000c101506 */
[C---:B------:R-:W-:Y:S01]  /*90330*/  IMAD.WIDE R14, R6.reuse, 0x2, R20 ;  /* 0x00000002060e7825 */ /* 0x040fe200078e0214 */
[----:B------:R1:W-:Y:S03]  /*90340*/  @P2 STG.E.U16 [R12.64], R16 ;  /* 0x000000100c002986 */ /* 0x0003e6000c101506 */
[C---:B0-----:R-:W-:Y:S01]  /*90350*/  IMAD.WIDE R4, R6.reuse, 0x2, R10 ;  /* 0x0000000206047825 */ /* 0x041fe200078e020a */
[----:B------:R-:W-:-:S03]  /*90360*/  IADD3 R0, R6, c[0x0][0x198], RZ ;  /* 0x0000660006007a10 */ /* 0x000fc60007ffe0ff */
[----:B-1----:R-:W-:Y:S01]  /*90370*/  IMAD.WIDE R12, R6, 0x2, R8 ;  /* 0x00000002060c7825 */ /* 0x002fe200078e0208 */
[----:B--2---:R0:W-:Y:S01]  /*90380*/  @P6 STG.E.U16 [R14.64], R25 ;  /* 0x000000190e006986 */ /* 0x0041e2000c101506 */
[----:B----4-:R-:W-:-:S03]  /*90390*/  ISETP.GE.AND P0, PT, R18, c[0x0][0x17c], PT ;  /* 0x00005f0012007a0c */ /* 0x010fc60003f06270 */
[----:B------:R-:W2:Y:S04]  /*903a0*/  LDL.LU R18, [R1+0x3dc] ;  /* 0x0003dc0001127983 */ /* 0x000ea80000300800 */
[----:B------:R-:W4:Y:S04]  /*903b0*/  LDL.LU R22, [R1+0x3bc] ;  /* 0x0003bc0001167983 */ /* 0x000f280000300800 */
[----:B------:R1:W-:Y:S01]  /*903c0*/  @P4 STG.E.U16 [R4.64], R27 ;  /* 0x0000001b04004986 */ /* 0x0003e2000c101506 */
[----:B0-----:R-:W-:Y:S01]  /*903d0*/  PRMT R14, R25, 0x7632, R14 ;  /* 0x00007632190e7816 */ /* 0x001fe2000000000e */
[----:B-1----:R-:W-:Y:S01]  /*903e0*/  IMAD.WIDE R4, R6, 0x2, R2 ;  /* 0x0000000206047825 */ /* 0x002fe200078e0202 */
[----:B------:R-:W-:-:S02]  /*903f0*/  PRMT R6, R27, 0x7632, R6 ;  /* 0x000076321b067816 */ /* 0x000fc40000000006 */
[----:B------:R-:W4:Y:S04]  /*90400*/  LDL.LU R27, [R1+0x24e8] ;  /* 0x0024e800011b7983 */ /* 0x000f280000300800 */
[----:B------:R-:W4:Y:S01]  /*90410*/  LDL.LU R25, [R1+0x24e4] ;  /* 0x0024e40001197983 */ /* 0x000f220000300800 */
[----:B------:R-:W-:Y:S02]  /*90420*/  ISETP.LT.AND P5, PT, R19, c[0x0][0x178], !P1 ;  /* 0x00005e0013007a0c */ /* 0x000fe40004fa1270 */
[----:B------:R-:W-:Y:S02]  /*90430*/  ISETP.LT.AND P1, PT, R23, c[0x0][0x178], !P1 ;  /* 0x00005e0017007a0c */ /* 0x000fe40004f21270 */
[----:B------:R-:W-:Y:S02]  /*90440*/  ISETP.LT.AND P2, PT, R26, c[0x0][0x178], !P3 ;  /* 0x00005e001a007a0c */ /* 0x000fe40005f41270 */
[----:B------:R-:W-:-:S07]  /*90450*/  ISETP.LT.AND P4, PT, R29, c[0x0][0x178], !P3 ;  /* 0x00005e001d007a0c */ /* 0x000fce0005f81270 */
[----:B---3--:R0:W-:Y:S01]  /*90460*/  @P5 STG.E.U16 [R12.64], R28 ;  /* 0x0000001c0c005986 */ /* 0x0081e2000c101506 */
[----:B------:R-:W-:Y:S02]  /*90470*/  ISETP.LT.AND P5, PT, R19, c[0x0][0x178], !P3 ;  /* 0x00005e0013007a0c */ /* 0x000fe40005fa1270 */
[----:B------:R-:W-:Y:S01]  /*90480*/  PRMT R15, R28, 0x7632, R15 ;  /* 0x000076321c0f7816 */ /* 0x000fe2000000000f */
[----:B------:R1:W-:Y:S01]  /*90490*/  @P1 STG.E.U16 [R4.64], R7 ;  /* 0x0000000704001986 */ /* 0x0003e2000c101506 */
[----:B------:R-:W-:Y:S02]  /*904a0*/  ISETP.LT.AND P3, PT, R23, c[0x0][0x178], !P3 ;  /* 0x00005e0017007a0c */ /* 0x000fe40005f61270 */
[----:B------:R-:W-:Y:S01]  /*904b0*/  ISETP.LT.AND P1, PT, R26, c[0x0][0x178], !P0 ;  /* 0x00005e001a007a0c */ /* 0x000fe20004721270 */
[C---:B0-----:R-:W-:Y:S01]  /*904c0*/  IMAD.WIDE R12, R0.reuse, 0x2, R20 ;  /* 0x00000002000c7825 */ /* 0x041fe200078e0214 */
[----:B------:R-:W3:Y:S03]  /*904d0*/  LDL.LU R28, [R1+0x3cc] ;  /* 0x0003cc00011c7983 */ /* 0x000ee60000300800 */
[----:B-1----:R-:W-:Y:S01]  /*904e0*/  IMAD.WIDE R4, R0, 0x2, R10 ;  /* 0x0000000200047825 */ /* 0x002fe200078e020a */
[----:B------:R0:W-:Y:S01]  /*904f0*/  @P2 STG.E.U16 [R12.64], R14 ;  /* 0x0000000e0c002986 */ /* 0x0001e2000c101506 */
[----:B------:R-:W-:-:S03]  /*90500*/  ISETP.LT.AND P2, PT, R29, c[0x0][0x178], !P0 ;  /* 0x00005e001d007a0c */ /* 0x000fc60004741270 */
[----:B------:R-:W3:Y:S01]  /*90510*/  LDL.LU R24, [R1+0x3ac] ;  /* 0x0003ac0001187983 */ /* 0x000ee20000300800 */
[----:B------:R-:W-:-:S03]  /*90520*/  PRMT R7, R7, 0x7632, R7 ;  /* 0x0000763207077816 */ /* 0x000fc60000000007 */
[----:B------:R1:W-:Y:S01]  /*90530*/  @P4 STG.E.U16 [R4.64], R6 ;  /* 0x0000000604004986 */ /* 0x0003e2000c101506 */
[C---:B0-----:R-:W-:Y:S01]  /*90540*/  IMAD.WIDE R12, R0.reuse, 0x2, R8 ;  /* 0x00000002000c7825 */ /* 0x041fe200078e0208 */
[----:B------:R-:W-:Y:S02]  /*90550*/  IADD3 R14, R0, c[0x0][0x198], RZ ;  /* 0x00006600000e7a10 */ /* 0x000fe40007ffe0ff */
[----:B------:R-:W-:Y:S02]  /*90560*/  ISETP.GE.AND P6, PT, R17, c[0x0][0x17c], PT ;  /* 0x00005f0011007a0c */ /* 0x000fe40003fc6270 */
[----:B------:R0:W-:Y:S01]  /*90570*/  @P5 STG.E.U16 [R12.64], R15 ;  /* 0x0000000f0c005986 */ /* 0x0001e2000c101506 */
[----:B------:R-:W-:-:S04]  /*90580*/  IMAD.WIDE R16, R14, 0x2, R10 ;  /* 0x000000020e107825 */ /* 0x000fc800078e020a */
[----:B-1----:R-:W-:-:S04]  /*90590*/  IMAD.WIDE R4, R0, 0x2, R2 ;  /* 0x0000000200047825 */ /* 0x002fc800078e0202 */
[----:B0-----:R-:W-:Y:S01]  /*905a0*/  IMAD.WIDE R12, R14, 0x2, R20 ;  /* 0x000000020e0c7825 */ /* 0x001fe200078e0214 */
[----:B------:R-:W-:Y:S04]  /*905b0*/  @P3 STG.E.U16 [R4.64], R7 ;  /* 0x0000000704003986 */ /* 0x000fe8000c101506 */
[----:B--2---:R-:W-:Y:S04]  /*905c0*/  @P1 STG.E.U16 [R12.64], R18 ;  /* 0x000000120c001986 */ /* 0x004fe8000c101506 */
[----:B----4-:R0:W-:Y:S02]  /*905d0*/  @P2 STG.E.U16 [R16.64], R22 ;  /* 0x0000001610002986 */ /* 0x0101e4000c101506 */
[----:B0-----:R-:W-:-:S02]  /*905e0*/  PRMT R16, R18, 0x7632, R16 ;  /* 0x0000763212107816 */ /* 0x001fc40000000010 */
[----:B------:R-:W-:Y:S02]  /*905f0*/  ISETP.GE.AND P5, PT, R27, c[0x0][0x17c], PT ;  /* 0x00005f001b007a0c */ /* 0x000fe40003fa6270 */
[----:B------:R-:W2:Y:S01]  /*90600*/  LDL.LU R27, [R1+0x240] ;  /* 0x00024000011b7983 */ /* 0x000ea20000300800 */
[----:B------:R-:W-:-:S03]  /*90610*/  ISETP.GE.AND P3, PT, R25, c[0x0][0x17c], PT ;  /* 0x00005f0019007a0c */ /* 0x000fc60003f66270 */
[----:B------:R-:W4:Y:S04]  /*90620*/  LDL.LU R25, [R1+0x200] ;  /* 0x0002000001197983 */ /* 0x000f280000300800 */
[----:B------:R0:W-:Y:S04]  /*90630*/  STL [R1+0x2660], R17 ;  /* 0x0026601101007387 */ /* 0x0001e80000100800 */
[----:B------:R-:W4:Y:S01]  /*90640*/  LDL.LU R18, [R1+0x24ec] ;  /* 0x0024ec0001127983 */ /* 0x000f220000300800 */
[----:B------:R-:W-:Y:S02]  /*90650*/  ISETP.LT.AND P4, PT, R19, c[0x0][0x178], !P0 ;  /* 0x00005e0013007a0c */ /* 0x000fe40004781270 */
[----:B------:R-:W-:Y:S01]  /*90660*/  ISETP.LT.AND P0, PT, R23, c[0x0][0x178], !P0 ;  /* 0x00005e0017007a0c */ /* 0x000fe20004701270 */
[----:B------:R-:W-:Y:S01]  /*90670*/  IMAD.WIDE R4, R14, 0x2, R8 ;  /* 0x000000020e047825 */ /* 0x000fe200078e0208 */
[----:B------:R-:W-:Y:S01]  /*90680*/  ISETP.LT.AND P2, PT, R26, c[0x0][0x178], !P6 ;  /* 0x00005e001a007a0c */ /* 0x000fe20007741270 */
[----:B0-----:R-:W4:Y:S01]  /*90690*/  LDL.LU R17, [R1+0x1d0] ;  /* 0x0001d00001117983 */ /* 0x001f220000300800 */
[----:B------:R-:W-:-:S02]  /*906a0*/  ISETP.LT.AND P1, PT, R29, c[0x0][0x178], !P6 ;  /* 0x00005e001d007a0c */ /* 0x000fc40007721270 */
[----:B------:R-:W-:Y:S02]  /*906b0*/  IADD3 R0, R14, c[0x0][0x198], RZ ;  /* 0x000066000e007a10 */ /* 0x000fe40007ffe0ff */
[----:B------:R-:W-:-:S03]  /*906c0*/  PRMT R15, R22, 0x7632, R15 ;  /* 0x00007632160f7816 */ /* 0x000fc6000000000f */
[C---:B------:R-:W-:Y:S01]  /*906d0*/  IMAD.WIDE R6, R0.reuse, 0x2, R20 ;  /* 0x0000000200067825 */ /* 0x040fe200078e0214 */
[----:B---3--:R0:W-:Y:S01]  /*906e0*/  @P4 STG.E.U16 [R4.64], R28 ;  /* 0x0000001c04004986 */ /* 0x0081e2000c101506 */
[----:B------:R-:W-:Y:S02]  /*906f0*/  ISETP.LT.AND P4, PT, R19, c[0x0][0x178], !P6 ;  /* 0x00005e0013007a0c */ /* 0x000fe40007781270 */
[----:B------:R-:W-:Y:S01]  /*90700*/  IMAD.WIDE R12, R0, 0x2, R10 ;  /* 0x00000002000c7825 */ /* 0x000fe200078e020a */
[----:B------:R-:W-:-:S03]  /*90710*/  ISETP.LT.AND P6, PT, R23, c[0x0][0x178], !P6 ;  /* 0x00005e0017007a0c */ /* 0x000fc600077c1270 */
[----:B0-----:R-:W-:Y:S01]  /*90720*/  IMAD.WIDE R4, R14, 0x2, R2 ;  /* 0x000000020e047825 */ /* 0x001fe200078e0202 */
[----:B------:R-:W-:Y:S02]  /*90730*/  PRMT R14, R28, 0x7632, R14 ;  /* 0x000076321c0e7816 */ /* 0x000fe4000000000e */
[----:B------:R-:W3:Y:S04]  /*90740*/  LDL.LU R28, [R1+0x1b0] ;  /* 0x0001b000011c7983 */ /* 0x000ee80000300800 */
[----:B------:R0:W-:Y:S01]  /*90750*/  @P0 STG.E.U16 [R4.64], R24 ;  /* 0x0000001804000986 */ /* 0x0001e2000c101506 */
[----:B------:R-:W-:-:S03]  /*90760*/  ISETP.LT.AND P0, PT, R26, c[0x0][0x178], !P5 ;  /* 0x00005e001a007a0c */ /* 0x000fc60006f01270 */
[----:B------:R1:W-:Y:S04]  /*90770*/  @P2 STG.E.U16 [R6.64], R16 ;  /* 0x0000001006002986 */ /* 0x0003e8000c101506 */
[----:B------:R1:W-:Y:S01]  /*90780*/  @P1 STG.E.U16 [R12.64], R15 ;  /* 0x0000000f0c001986 */ /* 0x0003e2000c101506 */
[----:B0-----:R-:W-:Y:S01]  /*90790*/  IMAD.WIDE R4, R0, 0x2, R8 ;  /* 0x0000000200047825 */ /* 0x001fe200078e0208 */
[----:B-1----:R-:W-:Y:S02]  /*907a0*/  PRMT R16, R24, 0x7632, R16 ;  /* 0x0000763218107816 */ /* 0x002fe40000000010 */
[C---:B------:R-:W-:Y:S01]  /*907b0*/  IADD3 R15, R0.reuse, c[0x0][0x198], RZ ;  /* 0x00006600000f7a10 */ /* 0x040fe20007ffe0ff */
[----:B------:R-:W-:Y:S01]  /*907c0*/  IMAD.WIDE R6, R0, 0x2, R2 ;  /* 0x0000000200067825 */ /* 0x000fe200078e0202 */
[----:B------:R0:W-:Y:S04]  /*907d0*/  @P4 STG.E.U16 [R4.64], R14 ;  /* 0x0000000e04004986 */ /* 0x0001e8000c101506 */
[----:B------:R-:W-:Y:S01]  /*907e0*/  @P6 STG.E.U16 [R6.64], R16 ;  /* 0x0000001006006986 */ /* 0x000fe2000c101506 */
[----:B0-----:R-:W-:-:S05]  /*907f0*/  IMAD.WIDE R4, R15, 0x2, R20 ;  /* 0x000000020f047825 */ /* 0x001fca00078e0214 */
[----:B--2---:R0:W-:Y:S01]  /*90800*/  @P0 STG.E.U16 [R4.64], R27 ;  /* 0x0000001b04000986 */ /* 0x0041e2000c101506 */
[----:B------:R-:W-:Y:S02]  /*90810*/  PRMT R0, R27, 0x7632, R0 ;  /* 0x000076321b007816 */ /* 0x000fe40000000000 */
[----:B----4-:R-:W-:Y:S02]  /*90820*/  ISETP.GE.AND P2, PT, R18, c[0x0][0x17c], PT ;  /* 0x00005f0012007a0c */ /* 0x010fe40003f46270 */
[----:B------:R-:W2:Y:S04]  /*90830*/  LDL.LU R18, [R1+0x24f0] ;  /* 0x0024f00001127983 */ /* 0x000ea80000300800 */
[----:B0-----:R-:W4:Y:S01]  /*90840*/  LDL.LU R27, [R1+0x24f4] ;  /* 0x0024f400011b7983 */ /* 0x001f220000300800 */
[----:B------:R-:W-:-:S02]  /*90850*/  ISETP.LT.AND P1, PT, R29, c[0x0][0x178], !P5 ;  /* 0x00005e001d007a0c */ /* 0x000fc40006f21270 */
[----:B------:R-:W-:Y:S01]  /*90860*/  ISETP.LT.AND P4, PT, R19, c[0x0][0x178], !P5 ;  /* 0x00005e0013007a0c */ /* 0x000fe20006f81270 */
[----:B------:R-:W-:Y:S01]  /*90870*/  IMAD.WIDE R12, R15, 0x2, R10 ;  /* 0x000000020f0c7825 */ /* 0x000fe200078e020a */
[----:B------:R-:W-:Y:S01]  /*90880*/  ISETP.LT.AND P5, PT, R23, c[0x0][0x178], !P5 ;  /* 0x00005e0017007a0c */ /* 0x000fe20006fa1270 */
[----:B------:R-:W4:Y:S01]  /*90890*/  LDL.LU R22, [R1+0x250] ;  /* 0x0002500001167983 */ /* 0x000f220000300800 */
[----:B------:R-:W-:Y:S01]  /*908a0*/  ISETP.LT.AND P6, PT, R26, c[0x0][0x178], !P3 ;  /* 0x00005e001a007a0c */ /* 0x000fe20005fc1270 */
[C---:B------:R-:W-:Y:S01]  /*908b0*/  IMAD.WIDE R4, R15.reuse, 0x2, R8 ;  /* 0x000000020f047825 */ /* 0x040fe200078e0208 */
[----:B------:R-:W-:Y:S01]  /*908c0*/  IADD3 R14, R15, c[0x0][0x198], RZ ;  /* 0x000066000f0e7a10 */ /* 0x000fe20007ffe0ff */
[----:B------:R-:W4:Y:S01]  /*908d0*/  LDL.LU R24, [R1+0x210] ;  /* 0x0002100001187983 */ /* 0x000f220000300800 */
[----:B------:R-:W-:Y:S01]  /*908e0*/  ISETP.LT.AND P0, PT, R29, c[0x0][0x178], !P3 ;  /* 0x00005e001d007a0c */ /* 0x000fe20005f01270 */
[----:B------:R-:W-:Y:S02]  /*908f0*/  IMAD.WIDE R6, R15, 0x2, R2 ;  /* 0x000000020f067825 */ /* 0x000fe400078e0202 */
[----:B------:R0:W-:Y:S04]  /*90900*/  @P1 STG.E.U16 [R12.64], R25 ;  /* 0x000000190c001986 */ /* 0x0001e8000c101506 */
[----:B------:R1:W-:Y:S01]  /*90910*/  @P4 STG.E.U16 [R4.64], R17 ;  /* 0x0000001104004986 */ /* 0x0003e2000c101506 */
[----:B------:R-:W-:-:S02]  /*90920*/  ISETP.LT.AND P4, PT, R19, c[0x0][0x178], !P3 ;  /* 0x00005e0013007a0c */ /* 0x000fc40005f81270 */
[----:B------:R-:W-:Y:S01]  /*90930*/  ISETP.LT.AND P3, PT, R23, c[0x0][0x178], !P3 ;  /* 0x00005e0017007a0c */ /* 0x000fe20005f61270 */
[C---:B0-----:R-:W-:Y:S01]  /*90940*/  IMAD.WIDE R12, R14.reuse, 0x2, R20 ;  /* 0x000000020e0c7825 */ /* 0x041fe200078e0214 */
[----:B---3--:R0:W-:Y:S03]  /*90950*/  @P5 STG.E.U16 [R6.64], R28 ;  /* 0x0000001c06005986 */ /* 0x0081e6000c101506 */
[----:B-1----:R-:W-:Y:S01]  /*90960*/  IMAD.WIDE R4, R14, 0x2, R8 ;  /* 0x000000020e047825 */ /* 0x002fe200078e0208 */
[----:B------:R1:W-:Y:S01]  /*90970*/  @P6 STG.E.U16 [R12.64], R0 ;  /* 0x000000000c006986 */ /* 0x0003e2000c101506 */
[----:B------:R-:W-:Y:S02]  /*90980*/  PRMT R15, R28, 0x7632, R15 ;  /* 0x000076321c0f7816 */ /* 0x000fe4000000000f */
[----:B0-----:R-:W-:Y:S01]  /*90990*/  IMAD.WIDE R6, R14, 0x2, R10 ;  /* 0x000000020e067825 */ /* 0x001fe200078e020a */
[----:B-1----:R-:W-:-:S02]  /*909a0*/  PRMT R0, R25, 0x7632, R0 ;  /* 0x0000763219007816 */ /* 0x002fc40000000000 */
[----:B------:R-:W-:-:S03]  /*909b0*/  PRMT R12, R17, 0x7632, R12 ;  /* 0x00007632110c7816 */ /* 0x000fc6000000000c */
[----:B------:R-:W-:Y:S04]  /*909c0*/  @P0 STG.E.U16 [R6.64], R0 ;  /* 0x0000000006000986 */ /* 0x000fe8000c101506 */
[----:B------:R0:W-:Y:S02]  /*909d0*/  @P4 STG.E.U16 [R4.64], R12 ;  /* 0x0000000c04004986 */ /* 0x0001e4000c101506 */
[----:B0-----:R-:W-:-:S05]  /*909e0*/  IMAD.WIDE R4, R14, 0x2, R2 ;  /* 0x000000020e047825 */ /* 0x001fca00078e0202 */
[----:B------:R0:W-:Y:S01]  /*909f0*/  @P3 STG.E.U16 [R4.64], R15 ;  /* 0x0000000f04003986 */ /* 0x0001e2000c101506 */
[----:B--2---:R-:W-:-:S03]  /*90a00*/  ISETP.GE.AND P1, PT, R18, c[0x0][0x17c], PT ;  /* 0x00005f0012007a0c */ /* 0x004fc60003f26270 */
[----:B------:R-:W2:Y:S01]  /*90a10*/  LDL.LU R18, [R1+0x1e0] ;  /* 0x0001e00001127983 */ /* 0x000ea20000300800 */
[----:B----4-:R-:W-:-:S03]  /*90a20*/  ISETP.GE.AND P0, PT, R27, c[0x0][0x17c], PT ;  /* 0x00005f001b007a0c */ /* 0x010fc60003f06270 */
[----:B------:R-:W3:Y:S04]  /*90a30*/  LDL.LU R25, [R1+0x1c0] ;  /* 0x0001c00001197983 */ /* 0x000ee80000300800 */
[----:B------:R-:W4:Y:S04]  /*90a40*/  LDL.LU R17, [R1+0x2660] ;  /* 0x0026600001117983 */ /* 0x000f280000300800 */
[----:B------:R-:W4:Y:S04]  /*90a50*/  LDL.LU R27, [R1+0x260] ;  /* 0x00026000011b7983 */ /* 0x000f280000300800 */
[----:B------:R-:W4:Y:S04]  /*90a60*/  LDL.LU R28, [R1+0x230] ;  /* 0x00023000011c7983 */ /* 0x000f280000300800 */
[----:B0-----:R-:W4:Y:S01]  /*90a70*/  LDL.LU R15, [R1+0x24f8] ;  /* 0x0024f800010f7983 */ /* 0x001f220000300800 */
[----:B------:R-:W-:-:S02]  /*90a80*/  ISETP.LT.AND P6, PT, R26, c[0x0][0x178], !P2 ;  /* 0x00005e001a007a0c */ /* 0x000fc400057c1270 */
[----:B------:R-:W-:Y:S02]  /*90a90*/  ISETP.LT.AND P5, PT, R29, c[0x0][0x178], !P2 ;  /* 0x00005e001d007a0c */ /* 0x000fe400057a1270 */
[----:B------:R-:W-:Y:S02]  /*90aa0*/  IADD3 R0, R14, c[0x0][0x198], RZ ;  /* 0x000066000e007a10 */ /* 0x000fe40007ffe0ff */
[----:B------:R-:W-:Y:S02]  /*90ab0*/  ISETP.LT.AND P4, PT, R19, c[0x0][0x178], !P2 ;  /* 0x00005e0013007a0c */ /* 0x000fe40005781270 */
[----:B------:R-:W-:Y:S01]  /*90ac0*/  ISETP.LT.AND P2, PT, R23, c[0x0][0x178], !P2 ;  /* 0x00005e0017007a0c */ /* 0x000fe20005741270 */
[----:B------:R-:W-:-:S04]  /*90ad0*/  IMAD.WIDE R6, R0, 0x2, R20 ;  /* 0x0000000200067825 */ /* 0x000fc800078e0214 */
[C---:B------:R-:W-:Y:S01]  /*90ae0*/  IMAD.WIDE R12, R0.reuse, 0x2, R10 ;  /* 0x00000002000c7825 */ /* 0x040fe200078e020a */
[----:B------:R0:W-:Y:S03]  /*90af0*/  @P6 STG.E.U16 [R6.64], R22 ;  /* 0x0000001606006986 */ /* 0x0001e6000c101506 */
[C---:B------:R-:W-:Y:S01]  /*90b00*/  IMAD.WIDE R4, R0.reuse, 0x2, R8 ;  /* 0x0000000200047825 */ /* 0x040fe200078e0208 */
[----:B------:R-:W-:Y:S01]  /*90b10*/  @P5 STG.E.U16 [R12.64], R24 ;  /* 0x000000180c005986 */ /* 0x000fe2000c101506 */
[C---:B------:R-:W-:Y:S02]  /*90b20*/  IADD3 R14, R0.reuse, c[0x0][0x198], RZ ;  /* 0x00006600000e7a10 */ /* 0x040fe40007ffe0ff */
[----:B0-----:R-:W-:Y:S01]  /*90b30*/  IMAD.WIDE R6, R0, 0x2, R2 ;  /* 0x0000000200067825 */ /* 0x001fe200078e0202 */
[----:B------:R-:W-:Y:S01]  /*90b40*/  PRMT R0, R22, 0x7632, R0 ;  /* 0x0000763216007816 */ /* 0x000fe20000000000 */
[----:B--2---:R-:W-:Y:S01]  /*90b50*/  @P4 STG.E.U16 [R4.64], R18 ;  /* 0x0000001204004986 */ /* 0x004fe2000c101506 */
[----:B------:R-:W-:-:S03]  /*90b60*/  PRMT R16, R18, 0x7632, R16 ;  /* 0x0000763212107816 */ /* 0x000fc60000000010 */
[----:B---3--:R0:W-:Y:S01]  /*90b70*/  @P2 STG.E.U16 [R6.64], R25 ;  /* 0x0000001906002986 */ /* 0x0081e2000c101506 */
[----:B----4-:R-:W-:-:S03]  /*90b80*/  ISETP.GE.AND P5, PT, R15, c[0x0][0x17c], PT ;  /* 0x00005f000f007a0c */ /* 0x010fc60003fa6270 */
[----:B------:R-:W2:Y:S01]  /*90b90*/  LDL.LU R15, [R1+0x24fc] ;  /* 0x0024fc00010f7983 */ /* 0x000ea20000300800 */
[----:B0-----:R-:W-:-:S03]  /*90ba0*/  PRMT R6, R24, 0x7632, R6 ;  /* 0x0000763218067816 */ /* 0x001fc60000000006 */
[----:B------:R-:W3:Y:S04]  /*90bb0*/  LDL.LU R22, [R1+0x2500] ;  /* 0x0025000001167983 */ /* 0x000ee80000300800 */
[----:B------:R-:W4:Y:S04]  /*90bc0*/  LDL.LU R24, [R1+0x1a0] ;  /* 0x0001a00001187983 */ /* 0x000f280000300800 */
[----:B------:R-:W4:Y:S01]  /*90bd0*/  LDL.LU R18, [R1+0x265c] ;  /* 0x00265c0001127983 */ /* 0x000f220000300800 */
[----:B------:R-:W-:Y:S02]  /*90be0*/  ISETP.LT.AND P6, PT, R26, c[0x0][0x178], !P1 ;  /* 0x00005e001a007a0c */ /* 0x000fe40004fc1270 */
[----:B------:R-:W-:Y:S01]  /*90bf0*/  ISETP.LT.AND P3, PT, R29, c[0x0][0x178], !P1 ;  /* 0x00005e001d007a0c */ /* 0x000fe20004f61270 */
[----:B------:R-:W-:Y:S01]  /*90c00*/  IMAD.WIDE R12, R14, 0x2, R20 ;  /* 0x000000020e0c7825 */ /* 0x000fe200078e0214 */
[----:B------:R-:W-:-:S03]  /*90c10*/  ISETP.LT.AND P2, PT, R19, c[0x0][0x178], !P1 ;  /* 0x00005e0013007a0c */ /* 0x000fc60004f41270 */
[----:B------:R-:W-:Y:S01]  /*90c20*/  IMAD.WIDE R4, R14, 0x2, R10 ;  /* 0x000000020e047825 */ /* 0x000fe200078e020a */
[----:B------:R-:W-:-:S05]  /*90c30*/  ISETP.LT.AND P1, PT, R23, c[0x0][0x178], !P1 ;  /* 0x00005e0017007a0c */ /* 0x000fca0004f21270 */
[----:B------:R0:W-:Y:S01]  /*90c40*/  @P6 STG.E.U16 [R12.64], R0 ;  /* 0x000000000c006986 */ /* 0x0001e2000c101506 */
[----:B------:R-:W-:-:S03]  /*90c50*/  ISETP.LT.AND P6, PT, R26, c[0x0][0x178], !P0 ;  /* 0x00005e001a007a0c */ /* 0x000fc600047c1270 */
[----:B------:R1:W-:Y:S01]  /*90c60*/  @P3 STG.E.U16 [R4.64], R6 ;  /* 0x0000000604003986 */ /* 0x0003e2000c101506 */
[----:B------:R-:W-:Y:S02]  /*90c70*/  ISETP.LT.AND P3, PT, R29, c[0x0][0x178], !P0 ;  /* 0x00005e001d007a0c */ /* 0x000fe40004761270 */
[----:B------:R-:W-:Y:S02]  /*90c80*/  PRMT R17, R25, 0x7632, R17 ;  /* 0x0000763219117816 */ /* 0x000fe40000000011 */
[C---:B0-----:R-:W-:Y:S01]  /*90c90*/  IADD3 R0, R14.reuse, c[0x0][0x198], RZ ;  /* 0x000066000e007a10 */ /* 0x041fe20007ffe0ff */
[----:B-1----:R-:W-:-:S04]  /*90ca0*/  IMAD.WIDE R4, R14, 0x2, R8 ;  /* 0x000000020e047825 */ /* 0x002fc800078e0208 */
[----:B------:R-:W-:Y:S01]  /*90cb0*/  IMAD.WIDE R6, R14, 0x2, R2 ;  /* 0x000000020e067825 */ /* 0x000fe200078e0202 */
[----:B------:R0:W-:Y:S03]  /*90cc0*/  @P2 STG.E.U16 [R4.64], R16 ;  /* 0x0000001004002986 */ /* 0x0001e6000c101506 */
[C---:B------:R-:W-:Y:S01]  /*90cd0*/  IMAD.WIDE R12, R0.reuse, 0x2, R20 ;  /* 0x00000002000c7825 */ /* 0x040fe200078e0214 */
[----:B------:R1:W-:Y:S04]  /*90ce0*/  @P1 STG.E.U16 [R6.64], R17 ;  /* 0x0000001106001986 */ /* 0x0003e8000c101506 */
[----:B------:R1:W-:Y:S01]  /*90cf0*/  @P6 STG.E.U16 [R12.64], R27 ;  /* 0x0000001b0c006986 */ /* 0x0003e2000c101506 */
[----:B0-----:R-:W-:-:S02]  /*90d00*/  IADD3 R16, R0, c[0x0][0x198], RZ ;  /* 0x0000660000107a10 */ /* 0x001fc40007ffe0ff */
[----:B-1----:R-:W-:Y:S01]  /*90d10*/  PRMT R17, R27, 0x7632, R17 ;  /* 0x000076321b117816 */ /* 0x002fe20000000011 */
[C---:B------:R-:W-:Y:S01]  /*90d20*/  IMAD.WIDE R4, R0.reuse, 0x2, R8 ;  /* 0x0000000200047825 */ /* 0x040fe200078e0208 */
[----:B------:R-:W4:Y:S03]  /*90d30*/  LDL.LU R27, [R1+0x3f0] ;  /* 0x0003f000011b7983 */ /* 0x000f260000300800 */
[C---:B------:R-:W-:Y:S01]  /*90d40*/  IMAD.WIDE R6, R0.reuse, 0x2, R2 ;  /* 0x0000000200067825 */ /* 0x040fe200078e0202 */
[----:B------:R-:W4:Y:S01]  /*90d50*/  LDL.LU R25, [R1+0x3e0] ;  /* 0x0003e00001197983 */ /* 0x000f220000300800 */
[----:B--2---:R-:W-:Y:S02]  /*90d60*/  ISETP.GE.AND P4, PT, R15, c[0x0][0x17c], PT ;  /* 0x00005f000f007a0c */ /* 0x004fe40003f86270 */
[----:B------:R-:W-:Y:S01]  /*90d70*/  IMAD.WIDE R14, R0, 0x2, R10 ;  /* 0x00000002000e7825 */ /* 0x000fe200078e020a */
[----:B---3--:R-:W-:-:S04]  /*90d80*/  ISETP.GE.AND P1, PT, R22, c[0x0][0x17c], PT ;  /* 0x00005f0016007a0c */ /* 0x008fc80003f26270 */
[----:B------:R0:W-:Y:S04]  /*90d90*/  @P3 STG.E.U16 [R14.64], R28 ;  /* 0x0000001c0e003986 */ /* 0x0001e8000c101506 */
[----:B------:R-:W2:Y:S01]  /*90da0*/  LDL.LU R22, [R1+0x2504] ;  /* 0x0025040001167983 */ /* 0x000ea20000300800 */
[----:B----4-:R-:W-:-:S03]  /*90db0*/  PRMT R18, R28, 0x7632, R18 ;  /* 0x000076321c127816 */ /* 0x010fc60000000012 */
[----:B0-----:R-:W3:Y:S04]  /*90dc0*/  LDL.LU R28, [R1+0x220] ;  /* 0x00022000011c7983 */ /* 0x001ee80000300800 */
[----:B------:R-:W4:Y:S01]  /*90dd0*/  LDL.LU R0, [R1+0x1f0] ;  /* 0x0001f00001007983 */ /* 0x000f220000300800 */
[----:B------:R-:W-:Y:S02]  /*90de0*/  ISETP.LT.AND P6, PT, R19, c[0x0][0x178], !P0 ;  /* 0x00005e0013007a0c */ /* 0x000fe400047c1270 */
[----:B------:R-:W-:Y:S02]  /*90df0*/  ISETP.LT.AND P0, PT, R23, c[0x0][0x178], !P0 ;  /* 0x00005e0017007a0c */ /* 0x000fe40004701270 */
[----:B------:R-:W-:Y:S01]  /*90e00*/  ISETP.LT.AND P2, PT, R26, c[0x0][0x178], !P5 ;  /* 0x00005e001a007a0c */ /* 0x000fe20006f41270 */
[C---:B------:R-:W-:Y:S01]  /*90e10*/  IMAD.WIDE R12, R16.reuse, 0x2, R20 ;  /* 0x00000002100c7825 */ /* 0x040fe200078e0214 */
[----:B------:R-:W-:Y:S01]  /*90e20*/  ISETP.LT.AND P3, PT, R29, c[0x0][0x178], !P5 ;  /* 0x00005e001d007a0c */ /* 0x000fe20006f61270 */
[----:B------:R-:W-:Y:S02]  /*90e30*/  STL [R1+0x2658], R17 ;  /* 0x0026581101007387 */ /* 0x000fe40000100800 */
[----:B------:R-:W-:-:S04]  /*90e40*/  IMAD.WIDE R14, R16, 0x2, R10 ;  /* 0x00000002100e7825 */ /* 0x000fc800078e020a */
[----:B----4-:R0:W-:Y:S01]  /*90e50*/  @P6 STG.E.U16 [R4.64], R0 ;  /* 0x0000000004006986 */ /* 0x0101e2000c101506 */
[----:B------:R-:W-:-:S03]  /*90e60*/  ISETP.LT.AND P6, PT, R19, c[0x0][0x178], !P5 ;  /* 0x00005e0013007a0c */ /* 0x000fc60006fc1270 */
[----:B------:R-:W-:Y:S04]  /*90e70*/  @P0 STG.E.U16 [R6.64], R24 ;  /* 0x0000001806000986 */ /* 0x000fe8000c101506 */
[----:B------:R1:W-:Y:S01]  /*90e80*/  @P2 STG.E.U16 [R12.64], R17 ;  /* 0x000000110c002986 */ /* 0x0003e2000c101506 */
[----:B------:R-:W-:Y:S02]  /*90e90*/  ISETP.LT.AND P5, PT, R23, c[0x0][0x178], !P5 ;  /* 0x00005e0017007a0c */ /* 0x000fe40006fa1270 */
[----:B------:R-:W-:Y:S01]  /*90ea0*/  ISETP.LT.AND P0, PT, R26, c[0x0][0x178], !P4 ;  /* 0x00005e001a007a0c */ /* 0x000fe20006701270 */
[----:B0-----:R-:W-:Y:S01]  /*90eb0*/  IMAD.WIDE R4, R16, 0x2, R8 ;  /* 0x0000000210047825 */ /* 0x001fe200078e0208 */
[----:B-1----:R-:W4:Y:S01]  /*90ec0*/  LDL.LU R17, [R1+0x270] ;  /* 0x0002700001117983 */ /* 0x002f220000300800 */
[----:B------:R-:W-:-:S02]  /*90ed0*/  PRMT R12, R0, 0x7632, R12 ;  /* 0x00007632000c7816 */ /* 0x000fc4000000000c */
[C---:B------:R-:W-:Y:S01]  /*90ee0*/  IADD3 R0, R16.reuse, c[0x0][0x198], RZ ;  /* 0x0000660010007a10 */ /* 0x040fe20007ffe0ff */
[----:B------:R0:W-:Y:S01]  /*90ef0*/  @P3 STG.E.U16 [R14.64], R18 ;  /* 0x000000120e003986 */ /* 0x0001e2000c101506 */
[----:B------:R-:W-:-:S03]  /*90f00*/  IMAD.WIDE R6, R16, 0x2, R2 ;  /* 0x0000000210067825 */ /* 0x000fc600078e0202 */
[----:B------:R1:W-:Y:S04]  /*90f10*/  @P6 STG.E.U16 [R4.64], R12 ;  /* 0x0000000c04006986 */ /* 0x0003e8000c101506 */
[----:B------:R2:W-:Y:S01]  /*90f20*/  STL [R1+0x2654], R18 ;  /* 0x0026541201007387 */ /* 0x0005e20000100800 */
[----:B0-----:R-:W-:Y:S01]  /*90f30*/  PRMT R14, R24, 0x7632, R14 ;  /* 0x00007632180e7816 */ /* 0x001fe2000000000e */
[----:B-1----:R-:W-:-:S04]  /*90f40*/  IMAD.WIDE R4, R0, 0x2, R20 ;  /* 0x0000000200047825 */ /* 0x002fc800078e0214 */
[----:B------:R-:W-:Y:S01]  /*90f50*/  @P5 STG.E.U16 [R6.64], R14 ;  /* 0x0000000e06005986 */ /* 0x000fe2000c101506 */
[----:B------:R-:W-:-:S03]  /*90f60*/  PRMT R15, R27, 0x7632, R15 ;  /* 0x000076321b0f7816 */ /* 0x000fc6000000000f */
[----:B--2---:R-:W2:Y:S04]  /*90f70*/  LDL.LU R18, [R1+0x2508] ;  /* 0x0025080001127983 */ /* 0x004ea80000300800 */
[----:B------:R0:W-:Y:S04]  /*90f80*/  @P0 STG.E.U16 [R4.64], R27 ;  /* 0x0000001b04000986 */ /* 0x0001e8000c101506 */
[----:B0-----:R-:W2:Y:S01]  /*90f90*/  LDL.LU R27, [R1+0x250c] ;  /* 0x00250c00011b7983 */ /* 0x001ea20000300800 */
[----:B------:R-:W-:Y:S02]  /*90fa0*/  ISETP.LT.AND P2, PT, R29, c[0x0][0x178], !P4 ;  /* 0x00005e001d007a0c */ /* 0x000fe40006741270 */
[----:B------:R-:W-:Y:S01]  /*90fb0*/  ISETP.LT.AND P6, PT, R19, c[0x0][0x178], !P4 ;  /* 0x00005e0013007a0c */ /* 0x000fe200067c1270 */
[----:B------:R-:W-:Y:S01]  /*90fc0*/  IMAD.WIDE R12, R0, 0x2, R10 ;  /* 0x00000002000c7825 */ /* 0x000fe200078e020a */
[----:B------:R-:W-:-:S02]  /*90fd0*/  ISETP.LT.AND P4, PT, R23, c[0x0][0x178], !P4 ;  /* 0x00005e0017007a0c */ /* 0x000fc40006781270 */
[----:B------:R-:W-:Y:S01]  /*90fe0*/  ISETP.LT.AND P5, PT, R26, c[0x0][0x178], !P1 ;  /* 0x00005e001a007a0c */ /* 0x000fe20004fa1270 */
[C---:B------:R-:W-:Y:S01]  /*90ff0*/  IMAD.WIDE R4, R0.reuse, 0x2, R8 ;  /* 0x0000000200047825 */ /* 0x040fe200078e0208 */
[----:B------:R-:W-:-:S05]  /*91000*/  IADD3 R14, R0, c[0x0][0x198], RZ ;  /* 0x00006600000e7a10 */ /* 0x000fca0007ffe0ff */
[----:B------:R0:W-:Y:S01]  /*91010*/  @P2 STG.E.U16 [R12.64], R25 ;  /* 0x000000190c002986 */ /* 0x0001e2000c101506 */
[----:B------:R-:W-:Y:S01]  /*91020*/  ISETP.LT.AND P2, PT, R29, c[0x0][0x178], !P1 ;  /* 0x00005e001d007a0c */ /* 0x000fe20004f41270 */
[----:B------:R-:W-:Y:S01]  /*91030*/  IMAD.WIDE R6, R0, 0x2, R2 ;  /* 0x0000000200067825 */ /* 0x000fe200078e0202 */
[----:B------:R-:W-:-:S03]  /*91040*/  PRMT R0, R25, 0x7632, R0 ;  /* 0x0000763219007816 */ /* 0x000fc60000000000 */
[----:B0-----:R-:W-:Y:S01]  /*91050*/  IMAD.WIDE R12, R14, 0x2, R20 ;  /* 0x000000020e0c7825 */ /* 0x001fe200078e0214 */
[----:B------:R-:W-:Y:S02]  /*91060*/  ISETP.GE.AND P3, PT, R22, c[0x0][0x17c], PT ;  /* 0x00005f0016007a0c */ /* 0x000fe40003f66270 */
[----:B------:R-:W2:Y:S04]  /*91070*/  LDL.LU R22, [R1+0x244] ;  /* 0x0002440001167983 */ /* 0x000ea80000300800 */
[----:B------:R-:W2:Y:S04]  /*91080*/  LDL.LU R24, [R1+0x204] ;  /* 0x0002040001187983 */ /* 0x000ea80000300800 */
[----:B----4-:R0:W-:Y:S01]  /*91090*/  @P6 STG.E.U16 [R4.64], R17 ;  /* 0x0000001104006986 */ /* 0x0101e2000c101506 */
[----:B------:R-:W-:-:S02]  /*910a0*/  ISETP.LT.AND P6, PT, R19, c[0x0][0x178], !P1 ;  /* 0x00005e0013007a0c */ /* 0x000fc40004fc1270 */
[----:B------:R-:W-:Y:S01]  /*910b0*/  ISETP.LT.AND P1, PT, R23, c[0x0][0x178], !P1 ;  /* 0x00005e0017007a0c */ /* 0x000fe20004f21270 */
[----:B---3--:R1:W-:Y:S04]  /*910c0*/  @P4 STG.E.U16 [R6.64], R28 ;  /* 0x0000001c06004986 */ /* 0x0083e8000c101506 */
[----:B------:R3:W-:Y:S01]  /*910d0*/  @P5 STG.E.U16 [R12.64], R15 ;  /* 0x0000000f0c005986 */ /* 0x0007e2000c101506 */
[----:B0-----:R-:W-:-:S04]  /*910e0*/  IMAD.WIDE R4, R14, 0x2, R8 ;  /* 0x000000020e047825 */ /* 0x001fc800078e0208 */
[----:B-1----:R-:W-:Y:S01]  /*910f0*/  IMAD.WIDE R6, R14, 0x2, R10 ;  /* 0x000000020e067825 */ /* 0x002fe200078e020a */
[----:B---3--:R-:W-:-:S04]  /*91100*/  PRMT R12, R17, 0x7632, R12 ;  /* 0x00007632110c7816 */ /* 0x008fc8000000000c */
[----:B------:R-:W-:Y:S01]  /*91110*/  @P2 STG.E.U16 [R6.64], R0 ;  /* 0x0000000006002986 */ /* 0x000fe2000c101506 */
[----:B------:R-:W-:-:S03]  /*91120*/  PRMT R15, R28, 0x7632, R15 ;  /* 0x000076321c0f7816 */ /* 0x000fc6000000000f */
[----:B------:R0:W-:Y:S01]  /*91130*/  @P6 STG.E.U16 [R4.64], R12 ;  /* 0x0000000c04006986 */ /* 0x0001e2000c101506 */
[----:B--2---:R-:W-:-:S03]  /*91140*/  ISETP.GE.AND P0, PT, R18, c[0x0][0x17c], PT ;  /* 0x00005f0012007a0c */ /* 0x004fc60003f06270 */
[----:B------:R-:W2:Y:S04]  /*91150*/  LDL.LU R18, [R1+0x1d4] ;  /* 0x0001d40001127983 */ /* 0x000ea80000300800 */
[----:B------:R-:W3:Y:S01]  /*91160*/  LDL.LU R25, [R1+0x1b4] ;  /* 0x0001b40001197983 */ /* 0x000ee20000300800 */
[----:B0-----:R-:W-:-:S03]  /*91170*/  IMAD.WIDE R4, R14, 0x2, R2 ;  /* 0x000000020e047825 */ /* 0x001fc600078e0202 */
[----:B------:R-:W4:Y:S01]  /*91180*/  LDL.LU R17, [R1+0x2658] ;  /* 0x0026580001117983 */ /* 0x000f220000300800 */
[----:B------:R-:W-:-:S03]  /*91190*/  ISETP.GE.AND P2, PT, R27, c[0x0][0x17c], PT ;  /* 0x00005f001b007a0c */ /* 0x000fc60003f46270 */
[----:B------:R0:W-:Y:S04]  /*911a0*/  @P1 STG.E.U16 [R4.64], R15 ;  /* 0x0000000f04001986 */ /* 0x0001e8000c101506 */
[----:B------:R-:W4:Y:S04]  /*911b0*/  LDL.LU R27, [R1+0x254] ;  /* 0x00025400011b7983 */ /* 0x000f280000300800 */
[----:B------:R-:W4:Y:S04]  /*911c0*/  LDL.LU R28, [R1+0x214] ;  /* 0x00021400011c7983 */ /* 0x000f280000300800 */
[----:B0-----:R-:W4:Y:S01]  /*911d0*/  LDL.LU R15, [R1+0x2510] ;  /* 0x00251000010f7983 */ /* 0x001f220000300800 */
[----:B------:R-:W-:-:S02]  /*911e0*/  ISETP.LT.AND P4, PT, R26, c[0x0][0x178], !P3 ;  /* 0x00005e001a007a0c */ /* 0x000fc40005f81270 */
[----:B------:R-:W-:Y:S02]  /*911f0*/  IADD3 R0, R14, c[0x0][0x198], RZ ;  /* 0x000066000e007a10 */ /* 0x000fe40007ffe0ff */
[----:B------:R-:W-:Y:S02]  /*91200*/  ISETP.LT.AND P5, PT, R29, c[0x0][0x178], !P3 ;  /* 0x00005e001d007a0c */ /* 0x000fe40005fa1270 */
[----:B------:R-:W-:Y:S02]  /*91210*/  ISETP.LT.AND P6, PT, R19, c[0x0][0x178], !P3 ;  /* 0x00005e0013007a0c */ /* 0x000fe40005fc1270 */
[----:B------:R-:W-:Y:S01]  /*91220*/  ISETP.LT.AND P3, PT, R23, c[0x0][0x178], !P3 ;  /* 0x00005e0017007a0c */ /* 0x000fe20005f61270 */
[----:B------:R-:W-:-:S04]  /*91230*/  IMAD.WIDE R6, R0, 0x2, R20 ;  /* 0x0000000200067825 */ /* 0x000fc800078e0214 */
[C---:B------:R-:W-:Y:S01]  /*91240*/  IMAD.WIDE R12, R0.reuse, 0x2, R10 ;  /* 0x00000002000c7825 */ /* 0x040fe200078e020a */
[----:B------:R0:W-:Y:S03]  /*91250*/  @P4 STG.E.U16 [R6.64], R22 ;  /* 0x0000001606004986 */ /* 0x0001e6000c101506 */
[C---:B------:R-:W-:Y:S01]  /*91260*/  IMAD.WIDE R4, R0.reuse, 0x2, R8 ;  /* 0x0000000200047825 */ /* 0x040fe200078e0208 */
[C---:B------:R-:W-:Y:S01]  /*91270*/  IADD3 R14, R0.reuse, c[0x0][0x198], RZ ;  /* 0x00006600000e7a10 */ /* 0x040fe20007ffe0ff */
[----:B------:R-:W-:Y:S02]  /*91280*/  @P5 STG.E.U16 [R12.64], R24 ;  /* 0x000000180c005986 */ /* 0x000fe4000c101506 */
[----:B0-----:R-:W-:Y:S01]  /*91290*/  IMAD.WIDE R6, R0, 0x2, R2 ;  /* 0x0000000200067825 */ /* 0x001fe200078e0202 */
[----:B------:R-:W-:Y:S01]  /*912a0*/  PRMT R0, R22, 0x7632, R0 ;  /* 0x0000763216007816 */ /* 0x000fe20000000000 */
[----:B--2---:R-:W-:Y:S01]  /*912b0*/  @P6 STG.E.U16 [R4.64], R18 ;  /* 0x0000001204006986 */ /* 0x004fe2000c101506 */
[----:B------:R-:W-:-:S03]  /*912c0*/  PRMT R16, R18, 0x7632, R16 ;  /* 0x0000763212107816 */ /* 0x000fc60000000010 */
[----:B---3--:R0:W-:Y:S02]  /*912d0*/  @P3 STG.E.U16 [R6.64], R25 ;  /* 0x0000001906003986 */ /* 0x0081e4000c101506 */
[----:B0-----:R-:W-:Y:S02]  /*912e0*/  PRMT R6, R24, 0x7632, R6 ;  /* 0x0000763218067816 */ /* 0x001fe40000000006 */
[----:B----4-:R-:W-:Y:S02]  /*912f0*/  ISETP.GE.AND P1, PT, R15, c[0x0][0x17c], PT ;  /* 0x00005f000f007a0c */ /* 0x010fe40003f26270 */
[----:B------:R-:W2:Y:S04]  /*91300*/  LDL.LU R15, [R1+0x2514] ;  /* 0x00251400010f7983 */ /* 0x000ea80000300800 */
[----:B------:R-:W3:Y:S04]  /*91310*/  LDL.LU R22, [R1+0x2518] ;  /* 0x0025180001167983 */ /* 0x000ee80000300800 */
[----:B------:R-:W4:Y:S04]  /*91320*/  LDL.LU R24, [R1+0x1c4] ;  /* 0x0001c40001187983 */ /* 0x000f280000300800 */
[----:B------:R-:W4:Y:S01]  /*91330*/  LDL.LU R18, [R1+0x2654] ;  /* 0x0026540001127983 */ /* 0x000f220000300800 */
[----:B------:R-:W-:-:S02]  /*91340*/  ISETP.LT.AND P4, PT, R26, c[0x0][0x178], !P0 ;  /* 0x00005e001a007a0c */ /* 0x000fc40004781270 */
        /* <DEDUP_REMOVED lines=15> */
[----:B------:R1:W-:Y:S01]  /*91440*/  @P3 STG.E.U16 [R6.64], R17 ;  /* 0x0000001106003986 */ /* 0x0003e2000c101506 */
[----:B------:R-:W-:Y:S02]  /*91450*/  ISETP.LT.AND P4, PT, R19, c[0x0][0x178], !P2 ;  /* 0x00005e0013007a0c */ /* 0x000fe40005781270 */
[----:B------:R-:W-:Y:S01]  /*91460*/  ISETP.LT.AND P3, PT, R23, c[0x0][0x178], !P2 ;  /* 0x00005e0017007a0c */ /* 0x000fe20005761270 */
        /* <DEDUP_REMOVED lines=16> */
[----:B------:R-:W-:Y:S01]  /*91570*/  ISETP.LT.AND P5, PT, R29, c[0x0][0x178], !P1 ;  /* 0x00005e001d007a0c */ /* 0x000fe20004fa1270 */
[----:B------:R-:W-:-:S04]  /*91580*/  IMAD.WIDE R12, R16, 0x2, R20 ;  /* 0x00000002100c7825 */ /* 0x000fc800078e0214 */
[----:B------:R-:W-:Y:S01]  /*91590*/  IMAD.WIDE R14, R16, 0x2, R10 ;  /* 0x00000002100e7825 */ /* 0x000fe200078e020a */
[----:B------:R-:W-:Y:S04]  /*915a0*/  STL [R1+0x2650], R17 ;  /* 0x0026501101007387 */ /* 0x000fe80000100800 */
[----:B----4-:R0:W-:Y:S01]  /*915b0*/  @P4 STG.E.U16 [R4.64], R0 ;  /* 0x0000000004004986 */ /* 0x0101e2000c101506 */
[----:B------:R-:W-:-:S03]  /*915c0*/  ISETP.LT.AND P4, PT, R19, c[0x0][0x178], !P1 ;  /* 0x00005e0013007a0c */ /* 0x000fc60004f81270 */
[----:B------:R-:W-:Y:S01]  /*915d0*/  @P3 STG.E.U16 [R6.64], R24 ;  /* 0x0000001806003986 */ /* 0x000fe2000c101506 */
[----:B------:R-:W-:-:S03]  /*915e0*/  ISETP.LT.AND P3, PT, R23, c[0x0][0x178], !P1 ;  /* 0x00005e0017007a0c */ /* 0x000fc60004f61270 */
[----:B------:R1:W-:Y:S04]  /*915f0*/  @P6 STG.E.U16 [R12.64], R17 ;  /* 0x000000110c006986 */ /* 0x0003e8000c101506 */
[----:B------:R4:W-:Y:S01]  /*91600*/  @P5 STG.E.U16 [R14.64], R18 ;  /* 0x000000120e005986 */ /* 0x0009e2000c101506 */
[----:B------:R-:W-:Y:S01]  /*91610*/  ISETP.LT.AND P5, PT, R26, c[0x0][0x178], !P0 ;  /* 0x00005e001a007a0c */ /* 0x000fe200047a1270 */
[----:B0-----:R-:W-:Y:S02]  /*91620*/  IMAD.WIDE R4, R16, 0x2, R8 ;  /* 0x0000000210047825 */ /* 0x001fe400078e0208 */
[----:B-1----:R-:W3:Y:S01]  /*91630*/  LDL.LU R17, [R1+0x1f4] ;  /* 0x0001f40001117983 */ /* 0x002ee20000300800 */
[----:B------:R-:W-:Y:S02]  /*91640*/  PRMT R12, R0, 0x7632, R12 ;  /* 0x00007632000c7816 */ /* 0x000fe4000000000c */
[C---:B------:R-:W-:Y:S01]  /*91650*/  IADD3 R0, R16.reuse, c[0x0][0x198], RZ ;  /* 0x0000660010007a10 */ /* 0x040fe20007ffe0ff */
[----:B------:R-:W-:Y:S01]  /*91660*/  IMAD.WIDE R6, R16, 0x2, R2 ;  /* 0x0000000210067825 */ /* 0x000fe200078e0202 */
[----:B----4-:R-:W-:Y:S01]  /*91670*/  PRMT R14, R24, 0x7632, R14 ;  /* 0x00007632180e7816 */ /* 0x010fe2000000000e */
[----:B------:R0:W-:Y:S01]  /*91680*/  @P4 STG.E.U16 [R4.64], R12 ;  /* 0x0000000c04004986 */ /* 0x0001e2000c101506 */
[----:B------:R-:W-:-:S03]  /*91690*/  PRMT R15, R27, 0x7632, R15 ;  /* 0x000076321b0f7816 */ /* 0x000fc6000000000f */
[----:B------:R1:W-:Y:S04]  /*916a0*/  STL [R1+0x264c], R18 ;  /* 0x00264c1201007387 */ /* 0x0003e80000100800 */
[----:B------:R-:W-:Y:S01]  /*916b0*/  @P3 STG.E.U16 [R6.64], R14 ;  /* 0x0000000e06003986 */ /* 0x000fe2000c101506 */
[----:B0-----:R-:W-:-:S03]  /*916c0*/  IMAD.WIDE R4, R0, 0x2, R20 ;  /* 0x0000000200047825 */ /* 0x001fc600078e0214 */
[----:B-1----:R-:W4:Y:S04]  /*916d0*/  LDL.LU R18, [R1+0x2520] ;  /* 0x0025200001127983 */ /* 0x002f280000300800 */
[----:B------:R0:W-:Y:S04]  /*916e0*/  @P5 STG.E.U16 [R4.64], R27 ;  /* 0x0000001b04005986 */ /* 0x0001e8000c101506 */
[----:B0-----:R-:W4:Y:S01]  /*916f0*/  LDL.LU R27, [R1+0x2524] ;  /* 0x00252400011b7983 */ /* 0x001f220000300800 */
        /* <DEDUP_REMOVED lines=10> */
[----:B------:R-:W-:Y:S02]  /*917a0*/  PRMT R0, R25, 0x7632, R0 ;  /* 0x0000763219007816 */ /* 0x000fe40000000000 */
[----:B--2---:R-:W-:Y:S02]  /*917b0*/  ISETP.GE.AND P1, PT, R22, c[0x0][0x17c], PT ;  /* 0x00005f0016007a0c */ /* 0x004fe40003f26270 */
[----:B------:R-:W2:Y:S04]  /*917c0*/  LDL.LU R22, [R1+0x3f4] ;  /* 0x0003f40001167983 */ /* 0x000ea80000300800 */
[----:B------:R-:W2:Y:S01]  /*917d0*/  LDL.LU R24, [R1+0x3e4] ;  /* 0x0003e40001187983 */ /* 0x000ea20000300800 */
[----:B0-----:R-:W-:-:S03]  /*917e0*/  IMAD.WIDE R12, R14, 0x2, R20 ;  /* 0x000000020e0c7825 */ /* 0x001fc600078e0214 */
[----:B---3--:R0:W-:Y:S01]  /*917f0*/  @P4 STG.E.U16 [R4.64], R17 ;  /* 0x0000001104004986 */ /* 0x0081e2000c101506 */
[----:B------:R-:W-:Y:S02]  /*91800*/  ISETP.LT.AND P4, PT, R19, c[0x0][0x178], !P2 ;  /* 0x00005e0013007a0c */ /* 0x000fe40005781270 */
[----:B------:R-:W-:Y:S01]  /*91810*/  ISETP.LT.AND P2, PT, R23, c[0x0][0x178], !P2 ;  /* 0x00005e0017007a0c */ /* 0x000fe20005741270 */
[----:B------:R1:W-:Y:S04]  /*91820*/  @P0 STG.E.U16 [R6.64], R28 ;  /* 0x0000001c06000986 */ /* 0x0003e8000c101506 */
[----:B------:R3:W-:Y:S01]  /*91830*/  @P3 STG.E.U16 [R12.64], R15 ;  /* 0x0000000f0c003986 */ /* 0x0007e2000c101506 */
[----:B0-----:R-:W-:-:S04]  /*91840*/  IMAD.WIDE R4, R14, 0x2, R10 ;  /* 0x000000020e047825 */ /* 0x001fc800078e020a */
[----:B-1----:R-:W-:Y:S01]  /*91850*/  IMAD.WIDE R6, R14, 0x2, R8 ;  /* 0x000000020e067825 */ /* 0x002fe200078e0208 */
[----:B------:R0:W-:Y:S01]  /*91860*/  @P6 STG.E.U16 [R4.64], R0 ;  /* 0x0000000004006986 */ /* 0x0001e2000c101506 */
[----:B---3--:R-:W-:Y:S02]  /*91870*/  PRMT R12, R17, 0x7632, R12 ;  /* 0x00007632110c7816 */ /* 0x008fe4000000000c */
[----:B----4-:R-:W-:Y:S02]  /*91880*/  ISETP.GE.AND P5, PT, R18, c[0x0][0x17c], PT ;  /* 0x00005f0012007a0c */ /* 0x010fe40003fa6270 */
[----:B------:R-:W-:Y:S01]  /*91890*/  PRMT R15, R28, 0x7632, R15 ;  /* 0x000076321c0f7816 */ /* 0x000fe2000000000f */
[----:B------:R-:W3:Y:S01]  /*918a0*/  LDL.LU R18, [R1+0x274] ;  /* 0x0002740001127983 */ /* 0x000ee20000300800 */
[----:B0-----:R-:W-:-:S03]  /*918b0*/  IMAD.WIDE R4, R14, 0x2, R2 ;  /* 0x000000020e047825 */ /* 0x001fc600078e0202 */
[----:B------:R-:W4:Y:S04]  /*918c0*/  LDL.LU R25, [R1+0x224] ;  /* 0x0002240001197983 */ /* 0x000f280000300800 */
[----:B------:R-:W4:Y:S01]  /*918d0*/  LDL.LU R17, [R1+0x2650] ;  /* 0x0026500001117983 */ /* 0x000f220000300800 */
[----:B------:R-:W-:-:S03]  /*918e0*/  ISETP.GE.AND P0, PT, R27, c[0x0][0x17c], PT ;  /* 0x00005f001b007a0c */ /* 0x000fc60003f06270 */
[----:B------:R-:W-:Y:S04]  /*918f0*/  @P4 STG.E.U16 [R6.64], R12 ;  /* 0x0000000c06004986 */ /* 0x000fe8000c101506 */
[----:B------:R-:W4:Y:S04]  /*91900*/  LDL.LU R27, [R1+0x248] ;  /* 0x00024800011b7983 */ /* 0x000f280000300800 */
[----:B------:R-:W4:Y:S04]  /*91910*/  LDL.LU R28, [R1+0x208] ;  /* 0x00020800011c7983 */ /* 0x000f280000300800 */
[----:B------:R0:W-:Y:S04]  /*91920*/  @P2 STG.E.U16 [R4.64], R15 ;  /* 0x0000000f04002986 */ /* 0x0001e8000c101506 */
        /* <DEDUP_REMOVED lines=8> */
[----:B--2---:R0:W-:Y:S03]  /*919b0*/  @P3 STG.E.U16 [R6.64], R22 ;  /* 0x0000001606003986 */ /* 0x0041e6000c101506 */
[C---:B------:R-:W-:Y:S01]  /*919c0*/  IMAD.WIDE R4, R0.reuse, 0x2, R8 ;  /* 0x0000000200047825 */ /* 0x040fe200078e0208 */
[----:B------:R-:W-:Y:S01]  /*919d0*/  @P6 STG.E.U16 [R12.64], R24 ;  /* 0x000000180c006986 */ /* 0x000fe2000c101506 */
[C---:B------:R-:W-:Y:S02]  /*919e0*/  IADD3 R14, R0.reuse, c[0x0][0x198], RZ ;  /* 0x00006600000e7a10 */ /* 0x040fe40007ffe0ff */
[----:B0-----:R-:W-:Y:S01]  /*919f0*/  IMAD.WIDE R6, R0, 0x2, R2 ;  /* 0x0000000200067825 */ /* 0x001fe200078e0202 */
[----:B------:R-:W-:Y:S01]  /*91a00*/  PRMT R0, R22, 0x7632, R0 ;  /* 0x0000763216007816 */ /* 0x000fe20000000000 */
[----:B---3--:R-:W-:Y:S01]  /*91a10*/  @P4 STG.E.U16 [R4.64], R18 ;  /* 0x0000001204004986 */ /* 0x008fe2000c101506 */
[----:B------:R-:W-:-:S03]  /*91a20*/  PRMT R16, R18, 0x7632, R16 ;  /* 0x0000763212107816 */ /* 0x000fc60000000010 */
[----:B----4-:R0:W-:Y:S02]  /*91a30*/  @P1 STG.E.U16 [R6.64], R25 ;  /* 0x0000001906001986 */ /* 0x0101e4000c101506 */
[----:B0-----:R-:W-:Y:S02]  /*91a40*/  PRMT R6, R24, 0x7632, R6 ;  /* 0x0000763218067816 */ /* 0x001fe40000000006 */
[----:B------:R-:W-:Y:S02]  /*91a50*/  ISETP.GE.AND P2, PT, R15, c[0x0][0x17c], PT ;  /* 0x00005f000f007a0c */ /* 0x000fe40003f46270 */
        /* <DEDUP_REMOVED lines=8> */
[----:B------:R-:W-:-:S06]  /*91ae0*/  IMAD.WIDE R4, R14, 0x2, R10 ;  /* 0x000000020e047825 */ /* 0x000fcc00078e020a */
[----:B------:R0:W-:Y:S01]  /*91af0*/  @P3 STG.E.U16 [R12.64], R0 ;  /* 0x000000000c003986 */ /* 0x0001e2000c101506 */
[----:B------:R-:W-:Y:S02]  /*91b00*/  ISETP.LT.AND P3, PT, R19, c[0x0][0x178], !P5 ;  /* 0x00005e0013007a0c */ /* 0x000fe40006f61270 */
[----:B------:R-:W-:Y:S01]  /*91b10*/  ISETP.LT.AND P5, PT, R23, c[0x0][0x178], !P5 ;  /* 0x00005e0017007a0c */ /* 0x000fe20006fa1270 */
[----:B------:R1:W-:Y:S01]  /*91b20*/  @P6 STG.E.U16 [R4.64], R6 ;  /* 0x0000000604006986 */ /* 0x0003e2000c101506 */
[----:B------:R-:W-:Y:S02]  /*91b30*/  ISETP.LT.AND P6, PT, R29, c[0x0][0x178], !P0 ;  /* 0x00005e001d007a0c */ /* 0x000fe400047c1270 */
[----:B------:R-:W-:Y:S02]  /*91b40*/  PRMT R17, R25, 0x7632, R17 ;  /* 0x0000763219117816 */ /* 0x000fe40000000011 */
[C---:B0-----:R-:W-:Y:S01]  /*91b50*/  IADD3 R0, R14.reuse, c[0x0][0x198], RZ ;  /* 0x000066000e007a10 */ /* 0x041fe20007ffe0ff */
[----:B-1----:R-:W-:-:S04]  /*91b60*/  IMAD.WIDE R4, R14, 0x2, R8 ;  /* 0x000000020e047825 */ /* 0x002fc800078e0208 */
[----:B------:R-:W-:Y:S01]  /*91b70*/  IMAD.WIDE R6, R14, 0x2, R2 ;  /* 0x000000020e067825 */ /* 0x000fe200078e0202 */
[----:B------:R0:W-:Y:S03]  /*91b80*/  @P3 STG.E.U16 [R4.64], R16 ;  /* 0x0000001004003986 */ /* 0x0001e6000c101506 */
[----:B------:R-:W-:Y:S01]  /*91b90*/  IMAD.WIDE R12, R0, 0x2, R20 ;  /* 0x00000002000c7825 */ /* 0x000fe200078e0214 */
[----:B------:R1:W-:Y:S01]  /*91ba0*/  @P5 STG.E.U16 [R6.64], R17 ;  /* 0x0000001106005986 */ /* 0x0003e2000c101506 */
[----:B------:R-:W-:-:S03]  /*91bb0*/  ISETP.LT.AND P3, PT, R23, c[0x0][0x178], !P0 ;  /* 0x00005e0017007a0c */ /* 0x000fc60004761270 */
[----:B------:R1:W-:Y:S01]  /*91bc0*/  @P4 STG.E.U16 [R12.64], R27 ;  /* 0x0000001b0c004986 */ /* 0x0003e2000c101506 */
[----:B------:R-:W-:Y:S02]  /*91bd0*/  ISETP.LT.AND P4, PT, R19, c[0x0][0x178], !P0 ;  /* 0x00005e0013007a0c */ /* 0x000fe40004781270 */
[C---:B0-----:R-:W-:Y:S02]  /*91be0*/  IADD3 R16, R0.reuse, c[0x0][0x198], RZ ;  /* 0x0000660000107a10 */ /* 0x041fe40007ffe0ff */
[----:B-1----:R-:W-:Y:S01]  /*91bf0*/  PRMT R17, R27, 0x7632, R17 ;  /* 0x000076321b117816 */ /* 0x002fe20000000011 */
[C---:B------:R-:W-:Y:S01]  /*91c00*/  IMAD.WIDE R4, R0.reuse, 0x2, R8 ;  /* 0x0000000200047825 */ /* 0x040fe200078e0208 */
[----:B------:R-:W4:Y:S03]  /*91c10*/  LDL.LU R27, [R1+0x258] ;  /* 0x00025800011b7983 */ /* 0x000f260000300800 */
[----:B------:R-:W-:Y:S01]  /*91c20*/  IMAD.WIDE R6, R0, 0x2, R2 ;  /* 0x0000000200067825 */ /* 0x000fe200078e0202 */
[----:B------:R-:W4:Y:S01]  /*91c30*/  LDL.LU R25, [R1+0x218] ;  /* 0x0002180001197983 */ /* 0x000f220000300800 */
[----:B--2---:R-:W-:-:S02]  /*91c40*/  ISETP.GE.AND P1, PT, R15, c[0x0][0x17c], PT ;  /* 0x00005f000f007a0c */ /* 0x004fc40003f26270 */
        /* <DEDUP_REMOVED lines=25> */
[----:B------:R0:W-:Y:S04]  /*91de0*/  @P4 STG.E.U16 [R4.64], R12 ;  /* 0x0000000c04004986 */ /* 0x0001e8000c101506 */
[----:B------:R1:W-:Y:S01]  /*91df0*/  STL [R1+0x2644], R18 ;  /* 0x0026441201007387 */ /* 0x0003e20000100800 */
[----:B------:R-:W-:-:S03]  /*91e00*/  PRMT R15, R27, 0x7632, R15 ;  /* 0x000076321b0f7816 */ /* 0x000fc6000000000f */
        /* <DEDUP_REMOVED lines=54> */
[----:B---3--:R-:W-:Y:S04]  /*92170*/  @P4 STG.E.U16 [R4.64], R18 ;  /* 0x0000001204004986 */ /* 0x008fe8000c101506 */
[----:B----4-:R0:W-:Y:S02]  /*92180*/  @P2 STG.E.U16 [R6.64], R25 ;  /* 0x0000001906002986 */ /* 0x0101e4000c101506 */
[----:B0-----:R-:W-:-:S02]  /*92190*/  PRMT R6, R24, 0x7632, R6 ;  /* 0x0000763218067816 */ /* 0x001fc40000000006 */
[----:B------:R-:W-:Y:S02]  /*921a0*/  ISETP.GE.AND P0, PT, R15, c[0x0][0x17c], PT ;  /* 0x00005f000f007a0c */ /* 0x000fe40003f06270 */
[----:B------:R-:W2:Y:S04]  /*921b0*/  LDL.LU R15, [R1+0x2544] ;  /* 0x00254400010f7983 */ /* 0x000ea80000300800 */
[----:B------:R-:W3:Y:S04]  /*921c0*/  LDL.LU R22, [R1+0x2548] ;  /* 0x0025480001167983 */ /* 0x000ee80000300800 */
[----:B------:R-:W4:Y:S01]  /*921d0*/  LDL.LU R24, [R1+0x228] ;  /* 0x0002280001187983 */ /* 0x000f220000300800 */
[----:B------:R-:W-:-:S02]  /*921e0*/  PRMT R16, R18, 0x7632, R16 ;  /* 0x0000763212107816 */ /* 0x000fc40000000010 */
[----:B------:R-:W-:Y:S01]  /*921f0*/  ISETP.LT.AND P3, PT, R26, c[0x0][0x178], !P5 ;  /* 0x00005e001a007a0c */ /* 0x000fe20006f61270 */
[----:B------:R-:W-:Y:S01]  /*92200*/  IMAD.WIDE R12, R14, 0x2, R20 ;  /* 0x000000020e0c7825 */ /* 0x000fe200078e0214 */
[----:B------:R-:W-:Y:S02]  /*92210*/  ISETP.LT.AND P6, PT, R29, c[0x0][0x178], !P5 ;  /* 0x00005e001d007a0c */ /* 0x000fe40006fc1270 */
[----:B------:R-:W-:Y:S01]  /*92220*/  ISETP.LT.AND P4, PT, R26, c[0x0][0x178], !P1 ;  /* 0x00005e001a007a0c */ /* 0x000fe20004f81270 */
[----:B------:R-:W-:-:S08]  /*92230*/  IMAD.WIDE R4, R14, 0x2, R10 ;  /* 0x000000020e047825 */ /* 0x000fd000078e020a */
[----:B------:R-:W-:Y:S01]  /*92240*/  @P3 STG.E.U16 [R12.64], R0 ;  /* 0x000000000c003986 */ /* 0x000fe2000c101506 */
[----:B------:R-:W-:Y:S02]  /*92250*/  ISETP.LT.AND P3, PT, R19, c[0x0][0x178], !P5 ;  /* 0x00005e0013007a0c */ /* 0x000fe40006f61270 */
[----:B------:R-:W-:Y:S01]  /*92260*/  ISETP.LT.AND P5, PT, R23, c[0x0][0x178], !P5 ;  /* 0x00005e0017007a0c */ /* 0x000fe20006fa1270 */
[----:B----4-:R0:W-:Y:S04]  /*92270*/  STL [R1+0x2640], R24 ;  /* 0x0026401801007387 */ /* 0x0101e80000100800 */
[----:B0-----:R-:W4:Y:S04]  /*92280*/  LDL R24, [R1+0x278] ;  /* 0x0002780001187983 */ /* 0x001f280000100800 */
[----:B------:R-:W4:Y:S01]  /*92290*/  LDL.LU R18, [R1+0x2644] ;  /* 0x0026440001127983 */ /* 0x000f220000300800 */
[----:B------:R-:W-:-:S03]  /*922a0*/  IADD3 R0, R14, c[0x0][0x198], RZ ;  /* 0x000066000e007a10 */ /* 0x000fc60007ffe0ff */
[----:B------:R0:W-:Y:S01]  /*922b0*/  @P6 STG.E.U16 [R4.64], R6 ;  /* 0x0000000604006986 */ /* 0x0001e2000c101506 */
[----:B------:R-:W-:Y:S01]  /*922c0*/  PRMT R17, R25, 0x7632, R17 ;  /* 0x0000763219117816 */ /* 0x000fe20000000011 */
[----:B------:R-:W-:Y:S01]  /*922d0*/  IMAD.WIDE R12, R0, 0x2, R20 ;  /* 0x00000002000c7825 */ /* 0x000fe200078e0214 */
[----:B------:R-:W-:Y:S01]  /*922e0*/  ISETP.LT.AND P6, PT, R29, c[0x0][0x178], !P1 ;  /* 0x00005e001d007a0c */ /* 0x000fe20004fc1270 */
[----:B------:R-:W4:Y:S02]  /*922f0*/  LDL.LU R25, [R1+0x24c] ;  /* 0x00024c0001197983 */ /* 0x000f240000300800 */
[----:B0-----:R-:W-:-:S04]  /*92300*/  IMAD.WIDE R4, R14, 0x2, R8 ;  /* 0x000000020e047825 */ /* 0x001fc800078e0208 */
[----:B------:R-:W-:Y:S01]  /*92310*/  IMAD.WIDE R6, R14, 0x2, R2 ;  /* 0x000000020e067825 */ /* 0x000fe200078e0202 */
[----:B------:R0:W-:Y:S04]  /*92320*/  @P3 STG.E.U16 [R4.64], R16 ;  /* 0x0000001004003986 */ /* 0x0001e8000c101506 */
[----:B------:R1:W-:Y:S04]  /*92330*/  @P5 STG.E.U16 [R6.64], R17 ;  /* 0x0000001106005986 */ /* 0x0003e8000c101506 */
[----:B------:R3:W-:Y:S01]  /*92340*/  @P4 STG.E.U16 [R12.64], R28 ;  /* 0x0000001c0c004986 */ /* 0x0007e2000c101506 */
[----:B------:R-:W-:-:S02]  /*92350*/  ISETP.LT.AND P4, PT, R19, c[0x0][0x178], !P1 ;  /* 0x00005e0013007a0c */ /* 0x000fc40004f81270 */
[----:B--2---:R-:W-:Y:S01]  /*92360*/  ISETP.GE.AND P2, PT, R15, c[0x0][0x17c], PT ;  /* 0x00005f000f007a0c */ /* 0x004fe20003f46270 */
[----:B------:R-:W-:Y:S01]  /*92370*/  IMAD.WIDE R14, R0, 0x2, R10 ;  /* 0x00000002000e7825 */ /* 0x000fe200078e020a */
[----:B------:R-:W-:-:S03]  /*92380*/  ISETP.LT.AND P3, PT, R23, c[0x0][0x178], !P1 ;  /* 0x00005e0017007a0c */ /* 0x000fc60004f61270 */
[----:B0-----:R-:W-:Y:S01]  /*92390*/  IMAD.WIDE R4, R0, 0x2, R8 ;  /* 0x0000000200047825 */ /* 0x001fe200078e0208 */
[----:B-1----:R-:W-:Y:S01]  /*923a0*/  PRMT R17, R28, 0x7632, R17 ;  /* 0x000076321c117816 */ /* 0x002fe20000000011 */
[----:B------:R0:W-:Y:S01]  /*923b0*/  @P6 STG.E.U16 [R14.64], R27 ;  /* 0x0000001b0e006986 */ /* 0x0001e2000c101506 */
[----:B---3--:R-:W-:-:S03]  /*923c0*/  ISETP.GE.AND P1, PT, R22, c[0x0][0x17c], PT ;  /* 0x00005f0016007a0c */ /* 0x008fc60003f26270 */
[----:B------:R-:W2:Y:S04]  /*923d0*/  LDL.LU R28, [R1+0x20c] ;  /* 0x00020c00011c7983 */ /* 0x000ea80000300800 */
[----:B------:R-:W3:Y:S04]  /*923e0*/  LDL.LU R22, [R1+0x2550] ;  /* 0x0025500001167983 */ /* 0x000ee80000300800 */
[----:B----4-:R1:W-:Y:S01]  /*923f0*/  @P4 STG.E.U16 [R4.64], R24 ;  /* 0x0000001804004986 */ /* 0x0103e2000c101506 */
[----:B------:R-:W-:-:S03]  /*92400*/  PRMT R18, R27, 0x7632, R18 ;  /* 0x000076321b127816 */ /* 0x000fc60000000012 */
[----:B0-----:R-:W4:Y:S04]  /*92410*/  LDL.LU R27, [R1+0x1dc] ;  /* 0x0001dc00011b7983 */ /* 0x001f280000300800 */
[----:B-1----:R-:W2:Y:S04]  /*92420*/  LDL.LU R24, [R1+0x2640] ;  /* 0x0026400001187983 */ /* 0x002ea80000300800 */
[----:B------:R-:W3:Y:S04]  /*92430*/  LDL.LU R4, [R1+0x278] ;  /* 0x0002780001047983 */ /* 0x000ee80000300800 */
[----:B------:R-:W3:Y:S01]  /*92440*/  LDL.LU R5, [R1+0x254c] ;  /* 0x00254c0001057983 */ /* 0x000ee20000300800 */
[----:B------:R-:W-:-:S02]  /*92450*/  ISETP.LT.AND P6, PT, R26, c[0x0][0x178], !P0 ;  /* 0x00005e001a007a0c */ /* 0x000fc400047c1270 */
[----:B------:R-:W-:Y:S02]  /*92460*/  ISETP.LT.AND P5, PT, R29, c[0x0][0x178], !P0 ;  /* 0x00005e001d007a0c */ /* 0x000fe400047a1270 */
[C---:B------:R-:W-:Y:S01]  /*92470*/  IADD3 R16, R0.reuse, c[0x0][0x198], RZ ;  /* 0x0000660000107a10 */ /* 0x040fe20007ffe0ff */
[----:B------:R-:W-:Y:S01]  /*92480*/  IMAD.WIDE R6, R0, 0x2, R2 ;  /* 0x0000000200067825 */ /* 0x000fe200078e0202 */
[----:B------:R-:W-:-:S03]  /*92490*/  ISETP.LT.AND P4, PT, R19, c[0x0][0x178], !P0 ;  /* 0x00005e0013007a0c */ /* 0x000fc60004781270 */
[----:B------:R-:W-:-:S04]  /*924a0*/  IMAD.WIDE R12, R16, 0x2, R20 ;  /* 0x00000002100c7825 */ /* 0x000fc800078e0214 */
[----:B------:R-:W-:Y:S01]  /*924b0*/  IMAD.WIDE R14, R16, 0x2, R10 ;  /* 0x00000002100e7825 */ /* 0x000fe200078e020a */
[----:B------:R-:W-:Y:S04]  /*924c0*/  STL [R1+0x263c], R18 ;  /* 0x00263c1201007387 */ /* 0x000fe80000100800 */
[----:B--2---:R0:W-:Y:S01]  /*924d0*/  @P3 STG.E.U16 [R6.64], R24 ;  /* 0x0000001806003986 */ /* 0x0041e2000c101506 */
[----:B------:R-:W-:-:S03]  /*924e0*/  ISETP.LT.AND P3, PT, R23, c[0x0][0x178], !P0 ;  /* 0x00005e0017007a0c */ /* 0x000fc60004761270 */
[----:B------:R3:W-:Y:S01]  /*924f0*/  @P6 STG.E.U16 [R12.64], R17 ;  /* 0x000000110c006986 */ /* 0x0007e2000c101506 */
[----:B------:R-:W-:-:S03]  /*92500*/  ISETP.LT.AND P6, PT, R29, c[0x0][0x178], !P2 ;  /* 0x00005e001d007a0c */ /* 0x000fc600057c1270 */
[----:B------:R1:W-:Y:S01]  /*92510*/  @P5 STG.E.U16 [R14.64], R18 ;  /* 0x000000120e005986 */ /* 0x0003e2000c101506 */
[----:B------:R-:W-:Y:S01]  /*92520*/  ISETP.LT.AND P5, PT, R26, c[0x0][0x178], !P2 ;  /* 0x00005e001a007a0c */ /* 0x000fe200057a1270 */
[----:B0-----:R-:W-:Y:S01]  /*92530*/  IMAD.WIDE R6, R16, 0x2, R8 ;  /* 0x0000000210067825 */ /* 0x001fe200078e0208 */
[----:B---3--:R-:W-:Y:S02]  /*92540*/  PRMT R12, R4, 0x7632, R12 ;  /* 0x00007632040c7816 */ /* 0x008fe4000000000c */
[----:B-1----:R-:W-:-:S03]  /*92550*/  IADD3 R14, R16, c[0x0][0x198], RZ ;  /* 0x00006600100e7a10 */ /* 0x002fc60007ffe0ff */
[----:B------:R0:W-:Y:S01]  /*92560*/  @P4 STG.E.U16 [R6.64], R12 ;  /* 0x0000000c06004986 */ /* 0x0001e2000c101506 */
[----:B------:R-:W-:Y:S01]  /*92570*/  ISETP.GE.AND P0, PT, R5, c[0x0][0x17c], PT ;  /* 0x00005f0005007a0c */ /* 0x000fe20003f06270 */
[----:B------:R-:W-:Y:S01]  /*92580*/  IMAD.WIDE R4, R16, 0x2, R2 ;  /* 0x0000000210047825 */ /* 0x000fe200078e0202 */
[----:B------:R-:W-:Y:S01]  /*92590*/  PRMT R0, R24, 0x7632, R0 ;  /* 0x0000763218007816 */ /* 0x000fe20000000000 */
[----:B------:R-:W2:Y:S01]  /*925a0*/  LDL.LU R18, [R1+0x1bc] ;  /* 0x0001bc0001127983 */ /* 0x000ea20000300800 */
[----:B------:R-:W-:-:S03]  /*925b0*/  PRMT R17, R28, 0x7632, R17 ;  /* 0x000076321c117816 */ /* 0x000fc60000000011 */
[----:B------:R1:W-:Y:S01]  /*925c0*/  @P3 STG.E.U16 [R4.64], R0 ;  /* 0x0000000004003986 */ /* 0x0003e2000c101506 */
[----:B0-----:R-:W-:-:S04]  /*925d0*/  IMAD.WIDE R6, R14, 0x2, R20 ;  /* 0x000000020e067825 */ /* 0x001fc800078e0214 */
[----:B------:R-:W-:Y:S01]  /*925e0*/  IMAD.WIDE R12, R14, 0x2, R10 ;  /* 0x000000020e0c7825 */ /* 0x000fe200078e020a */
[----:B------:R0:W-:Y:S01]  /*925f0*/  @P5 STG.E.U16 [R6.64], R25 ;  /* 0x0000001906005986 */ /* 0x0001e2000c101506 */
[----:B-1----:R-:W-:-:S03]  /*92600*/  PRMT R0, R25, 0x7632, R0 ;  /* 0x0000763219007816 */ /* 0x002fc60000000000 */
[----:B------:R1:W-:Y:S04]  /*92610*/  @P6 STG.E.U16 [R12.64], R28 ;  /* 0x0000001c0c006986 */ /* 0x0003e8000c101506 */
[----:B0-----:R-:W3:Y:S04]  /*92620*/  LDL.LU R25, [R1+0x25c] ;  /* 0x00025c0001197983 */ /* 0x001ee80000300800 */
[----:B-1----:R-:W3:Y:S01]  /*92630*/  LDL.LU R28, [R1+0x2554] ;  /* 0x00255400011c7983 */ /* 0x002ee20000300800 */
[----:B------:R-:W-:Y:S01]  /*92640*/  ISETP.LT.AND P4, PT, R19, c[0x0][0x178], !P2 ;  /* 0x00005e0013007a0c */ /* 0x000fe20005781270 */
[----:B------:R-:W-:Y:S01]  /*92650*/  IMAD.WIDE R4, R14, 0x2, R8 ;  /* 0x000000020e047825 */ /* 0x000fe200078e0208 */
[----:B------:R-:W-:Y:S01]  /*92660*/  ISETP.LT.AND P2, PT, R23, c[0x0][0x178], !P2 ;  /* 0x00005e0017007a0c */ /* 0x000fe20005741270 */
[----:B------:R-:W3:Y:S01]  /*92670*/  LDL.LU R24, [R1+0x21c] ;  /* 0x00021c0001187983 */ /* 0x000ee20000300800 */
[----:B------:R-:W-:-:S02]  /*92680*/  ISETP.LT.AND P6, PT, R26, c[0x0][0x178], !P1 ;  /* 0x00005e001a007a0c */ /* 0x000fc40004fc1270 */
[----:B------:R-:W-:Y:S02]  /*92690*/  IADD3 R15, R14, c[0x0][0x198], RZ ;  /* 0x000066000e0f7a10 */ /* 0x000fe40007ffe0ff */
[----:B------:R-:W-:-:S05]  /*926a0*/  ISETP.LT.AND P5, PT, R29, c[0x0][0x178], !P1 ;  /* 0x00005e001d007a0c */ /* 0x000fca0004fa1270 */
[----:B----4-:R0:W-:Y:S01]  /*926b0*/  @P4 STG.E.U16 [R4.64], R27 ;  /* 0x0000001b04004986 */ /* 0x0101e2000c101506 */
[----:B------:R-:W-:Y:S02]  /*926c0*/  ISETP.LT.AND P4, PT, R19, c[0x0][0x178], !P1 ;  /* 0x00005e0013007a0c */ /* 0x000fe40004f81270 */
[----:B------:R-:W-:Y:S01]  /*926d0*/  ISETP.LT.AND P1, PT, R23, c[0x0][0x178], !P1 ;  /* 0x00005e0017007a0c */ /* 0x000fe20004f21270 */
[----:B------:R-:W-:Y:S01]  /*926e0*/  IMAD.WIDE R6, R15, 0x2, R20 ;  /* 0x000000020f067825 */ /* 0x000fe200078e0214 */
[----:B------:R-:W-:Y:S02]  /*926f0*/  ISETP.GE.AND P3, PT, R22, c[0x0][0x17c], PT ;  /* 0x00005f0016007a0c */ /* 0x000fe40003f66270 */
[----:B------:R-:W4:Y:S01]  /*92700*/  LDL.LU R22, [R1+0x2558] ;  /* 0x0025580001167983 */ /* 0x000f220000300800 */
[----:B0-----:R-:W-:Y:S01]  /*92710*/  IMAD.WIDE R4, R14, 0x2, R2 ;  /* 0x000000020e047825 */ /* 0x001fe200078e0202 */
[----:B------:R-:W-:Y:S02]  /*92720*/  PRMT R14, R27, 0x7632, R14 ;  /* 0x000076321b0e7816 */ /* 0x000fe4000000000e */
[----:B------:R-:W4:Y:S01]  /*92730*/  LDL.LU R27, [R1+0x1ec] ;  /* 0x0001ec00011b7983 */ /* 0x000f220000300800 */
[----:B------:R-:W-:-:S03]  /*92740*/  IMAD.WIDE R12, R15, 0x2, R10 ;  /* 0x000000020f0c7825 */ /* 0x000fc600078e020a */
[----:B--2---:R0:W-:Y:S01]  /*92750*/  @P2 STG.E.U16 [R4.64], R18 ;  /* 0x0000001204002986 */ /* 0x0041e2000c101506 */
[----:B------:R-:W-:-:S03]  /*92760*/  PRMT R16, R18, 0x7632, R16 ;  /* 0x0000763212107816 */ /* 0x000fc60000000010 */
[----:B------:R1:W-:Y:S04]  /*92770*/  @P6 STG.E.U16 [R6.64], R0 ;  /* 0x0000000006006986 */ /* 0x0003e8000c101506 */
[----:B------:R-:W-:Y:S01]  /*92780*/  @P5 STG.E.U16 [R12.64], R17 ;  /* 0x000000110c005986 */ /* 0x000fe2000c101506 */
[----:B0-----:R-:W-:-:S03]  /*92790*/  IMAD.WIDE R4, R15, 0x2, R8 ;  /* 0x000000020f047825 */ /* 0x001fc600078e0208 */
[----:B------:R-:W2:Y:S01]  /*927a0*/  LDL.LU R18, [R1+0x263c] ;  /* 0x00263c0001127983 */ /* 0x000ea20000300800 */
[----:B-1----:R-:W-:-:S03]  /*927b0*/  IMAD.WIDE R6, R15, 0x2, R2 ;  /* 0x000000020f067825 */ /* 0x002fc600078e0202 */
[----:B------:R-:W-:Y:S04]  /*927c0*/  @P4 STG.E.U16 [R4.64], R14 ;  /* 0x0000000e04004986 */ /* 0x000fe8000c101506 */
[----:B------:R0:W-:Y:S01]  /*927d0*/  @P1 STG.E.U16 [R6.64], R16 ;  /* 0x0000001006001986 */ /* 0x0001e2000c101506 */
[----:B---3--:R-:W-:-:S03]  /*927e0*/  ISETP.GE.AND P2, PT, R28, c[0x0][0x17c], PT ;  /* 0x00005f001c007a0c */ /* 0x008fc60003f46270 */
[----:B------:R-:W3:Y:S04]  /*927f0*/  LDL.LU R28, [R1+0x2638] ;  /* 0x00263800011c7983 */ /* 0x000ee80000300800 */
[----:B0-----:R-:W2:Y:S01]  /*92800*/  LDL.LU R16, [R1+0x1cc] ;  /* 0x0001cc0001107983 */ /* 0x001ea20000300800 */
[----:B------:R-:W-:Y:S02]  /*92810*/  ISETP.LT.AND P6, PT, R26, c[0x0][0x178], !P0 ;  /* 0x00005e001a007a0c */ /* 0x000fe400047c1270 */
[----:B------:R-:W-:Y:S02]  /*92820*/  ISETP.LT.AND P5, PT, R29, c[0x0][0x178], !P0 ;  /* 0x00005e001d007a0c */ /* 0x000fe400047a1270 */
[----:B------:R-:W-:Y:S02]  /*92830*/  IADD3 R0, R15, c[0x0][0x198], RZ ;  /* 0x000066000f007a10 */ /* 0x000fe40007ffe0ff */
[----:B------:R-:W-:-:S03]  /*92840*/  ISETP.LT.AND P1, PT, R19, c[0x0][0x178], !P0 ;  /* 0x00005e0013007a0c */ /* 0x000fc60004721270 */
[----:B------:R-:W-:-:S04]  /*92850*/  IMAD.WIDE R4, R0, 0x2, R20 ;  /* 0x0000000200047825 */ /* 0x000fc800078e0214 */
[----:B------:R-:W-:Y:S01]  /*92860*/  IMAD.WIDE R6, R0, 0x2, R10 ;  /* 0x0000000200067825 */ /* 0x000fe200078e020a */
[----:B------:R0:W-:Y:S01]  /*92870*/  @P6 STG.E.U16 [R4.64], R25 ;  /* 0x0000001904006986 */ /* 0x0001e2000c101506 */
[----:B------:R-:W-:-:S03]  /*92880*/  ISETP.LT.AND P4, PT, R23, c[0x0][0x178], !P0 ;  /* 0x00005e0017007a0c */ /* 0x000fc60004781270 */
[----:B------:R1:W-:Y:S01]  /*92890*/  @P5 STG.E.U16 [R6.64], R24 ;  /* 0x0000001806005986 */ /* 0x0003e2000c101506 */
[----:B------:R-:W-:Y:S02]  /*928a0*/  ISETP.LT.AND P5, PT, R26, c[0x0][0x178], !P3 ;  /* 0x00005e001a007a0c */ /* 0x000fe40005fa1270 */
[C---:B------:R-:W-:Y:S01]  /*928b0*/  IADD3 R14, R0.reuse, c[0x0][0x198], RZ ;  /* 0x00006600000e7a10 */ /* 0x040fe20007ffe0ff */
[----:B0-----:R-:W-:Y:S01]  /*928c0*/  IMAD.WIDE R4, R0, 0x2, R8 ;  /* 0x0000000200047825 */ /* 0x001fe200078e0208 */
[----:B------:R-:W-:-:S04]  /*928d0*/  ISETP.LT.AND P6, PT, R29, c[0x0][0x178], !P3 ;  /* 0x00005e001d007a0c */ /* 0x000fc80005fc1270 */
[----:B----4-:R0:W-:Y:S01]  /*928e0*/  @P1 STG.E.U16 [R4.64], R27 ;  /* 0x0000001b04001986 */ /* 0x0101e2000c101506 */
[----:B------:R-:W-:Y:S01]  /*928f0*/  ISETP.LT.AND P1, PT, R19, c[0x0][0x178], !P3 ;  /* 0x00005e0013007a0c */ /* 0x000fe20005f21270 */
[----:B-1----:R-:W-:Y:S01]  /*92900*/  IMAD.WIDE R6, R0, 0x2, R2 ;  /* 0x0000000200067825 */ /* 0x002fe200078e0202 */
[----:B------:R-:W-:Y:S02]  /*92910*/  PRMT R12, R25, 0x7632, R12 ;  /* 0x00007632190c7816 */ /* 0x000fe4000000000c */
[----:B------:R-:W-:Y:S01]  /*92920*/  PRMT R13, R24, 0x7632, R13 ;  /* 0x00007632180d7816 */ /* 0x000fe2000000000d */
[----:B------:R-:W4:Y:S01]  /*92930*/  LDL.LU R25, [R1+0x26c] ;  /* 0x00026c0001197983 */ /* 0x000f220000300800 */
[----:B0-----:R-:W-:Y:S01]  /*92940*/  IMAD.WIDE R4, R14, 0x2, R20 ;  /* 0x000000020e047825 */ /* 0x001fe200078e0214 */
[----:B------:R-:W-:Y:S02]  /*92950*/  PRMT R0, R27, 0x7632, R0 ;  /* 0x000076321b007816 */ /* 0x000fe40000000000 */
[----:B------:R-:W-:-:S02]  /*92960*/  ISETP.GE.AND P0, PT, R22, c[0x0][0x17c], PT ;  /* 0x00005f0016007a0c */ /* 0x000fc40003f06270 */
[----:B------:R-:W3:Y:S04]  /*92970*/  LDL.LU R22, [R1+0x23c] ;  /* 0x00023c0001167983 */ /* 0x000ee80000300800 */
[----:B------:R-:W3:Y:S04]  /*92980*/  LDL.LU R24, [R1+0x1fc] ;  /* 0x0001fc0001187983 */ /* 0x000ee80000300800 */
[----:B------:R-:W3:Y:S04]  /*92990*/  LDL.LU R27, [R1+0x1ac] ;  /* 0x0001ac00011b7983 */ /* 0x000ee80000300800 */
[----:B--2---:R0:W-:Y:S04]  /*929a0*/  @P4 STG.E.U16 [R6.64], R16 ;  /* 0x0000001006004986 */ /* 0x0041e8000c101506 */
[----:B------:R1:W-:Y:S01]  /*929b0*/  @P5 STG.E.U16 [R4.64], R12 ;  /* 0x0000000c04005986 */ /* 0x0003e2000c101506 */
[----:B0-----:R-:W-:-:S04]  /*929c0*/  IMAD.WIDE R6, R14, 0x2, R10 ;  /* 0x000000020e067825 */ /* 0x001fc800078e020a */
[----:B-1----:R-:W-:Y:S01]  /*929d0*/  IMAD.WIDE R4, R14, 0x2, R8 ;  /* 0x000000020e047825 */ /* 0x002fe200078e0208 */
[----:B------:R-:W-:Y:S04]  /*929e0*/  @P6 STG.E.U16 [R6.64], R13 ;  /* 0x0000000d06006986 */ /* 0x000fe8000c101506 */
[----:B------:R0:W-:Y:S04]  /*929f0*/  @P1 STG.E.U16 [R4.64], R0 ;  /* 0x0000000004001986 */ /* 0x0001e8000c101506 */
[----:B0-----:R-:W2:Y:S04]  /*92a00*/  LDL.LU R5, [R1+0x255c] ;  /* 0x00255c0001057983 */ /* 0x001ea80000300800 */
[----:B------:R-:W2:Y:S01]  /*92a10*/  LDL.LU R0, [R1+0x2560] ;  /* 0x0025600001007983 */ /* 0x000ea20000300800 */
[----:B------:R-:W-:-:S02]  /*92a20*/  ISETP.LT.AND P3, PT, R23, c[0x0][0x178], !P3 ;  /* 0x00005e0017007a0c */ /* 0x000fc40005f61270 */
[----:B------:R-:W-:Y:S02]  /*92a30*/  ISETP.LT.AND P4, PT, R26, c[0x0][0x178], !P2 ;  /* 0x00005e001a007a0c */ /* 0x000fe40005781270 */
[----:B------:R-:W-:Y:S02]  /*92a40*/  PRMT R15, R16, 0x7632, R15 ;  /* 0x00007632100f7816 */ /* 0x000fe4000000000f */
[C---:B------:R-:W-:Y:S02]  /*92a50*/  IADD3 R16, R14.reuse, c[0x0][0x198], RZ ;  /* 0x000066000e107a10 */ /* 0x040fe40007ffe0ff */
[----:B------:R-:W-:Y:S01]  /*92a60*/  ISETP.LT.AND P5, PT, R29, c[0x0][0x178], !P2 ;  /* 0x00005e001d007a0c */ /* 0x000fe200057a1270 */
[----:B------:R-:W-:Y:S01]  /*92a70*/  IMAD.WIDE R6, R14, 0x2, R2 ;  /* 0x000000020e067825 */ /* 0x000fe200078e0202 */
[----:B------:R-:W-:-:S03]  /*92a80*/  ISETP.LT.AND P6, PT, R19, c[0x0][0x178], !P2 ;  /* 0x00005e0013007a0c */ /* 0x000fc600057c1270 */
[----:B------:R-:W-:Y:S01]  /*92a90*/  IMAD.WIDE R12, R16, 0x2, R20 ;  /* 0x00000002100c7825 */ /* 0x000fe200078e0214 */
[----:B------:R0:W-:Y:S01]  /*92aa0*/  @P3 STG.E.U16 [R6.64], R15 ;  /* 0x0000000f06003986 */ /* 0x0001e2000c101506 */
[----:B------:R-:W-:-:S03]  /*92ab0*/  ISETP.LT.AND P3, PT, R23, c[0x0][0x178], !P2 ;  /* 0x00005e0017007a0c */ /* 0x000fc60005761270 */
[----:B----4-:R1:W-:Y:S01]  /*92ac0*/  @P4 STG.E.U16 [R12.64], R25 ;  /* 0x000000190c004986 */ /* 0x0103e2000c101506 */
[----:B------:R-:W-:Y:S01]  /*92ad0*/  ISETP.LT.AND P4, PT, R26, c[0x0][0x178], !P0 ;  /* 0x00005e001a007a0c */ /* 0x000fe20004781270 */
[----:B0-----:R-:W-:-:S05]  /*92ae0*/  IMAD.WIDE R6, R16, 0x2, R10 ;  /* 0x0000000210067825 */ /* 0x001fca00078e020a */
[----:B---3--:R0:W-:Y:S01]  /*92af0*/  @P5 STG.E.U16 [R6.64], R22 ;  /* 0x0000001606005986 */ /* 0x0081e2000c101506 */
[----:B-1----:R-:W-:Y:S02]  /*92b00*/  PRMT R12, R25, 0x7632, R12 ;  /* 0x00007632190c7816 */ /* 0x002fe4000000000c */
[----:B------:R-:W-:Y:S01]  /*92b10*/  PRMT R14, R22, 0x7632, R14 ;  /* 0x00007632160e7816 */ /* 0x000fe2000000000e */
[----:B------:R-:W3:Y:S01]  /*92b20*/  LDL.LU R25, [R1+0x2564] ;  /* 0x0025640001197983 */ /* 0x000ee20000300800 */
[----:B------:R-:W-:Y:S02]  /*92b30*/  PRMT R15, R24, 0x7632, R15 ;  /* 0x00007632180f7816 */ /* 0x000fe4000000000f */
[----:B--2---:R-:W-:Y:S01]  /*92b40*/  ISETP.GE.AND P1, PT, R5, c[0x0][0x17c], PT ;  /* 0x00005f0005007a0c */ /* 0x004fe20003f26270 */
[----:B------:R-:W-:Y:S01]  /*92b50*/  IMAD.WIDE R4, R16, 0x2, R8 ;  /* 0x0000000210047825 */ /* 0x000fe200078e0208 */
[----:B------:R-:W-:Y:S02]  /*92b60*/  ISETP.GE.AND P2, PT, R0, c[0x0][0x17c], PT ;  /* 0x00005f0000007a0c */ /* 0x000fe40003f46270 */
[----:B------:R-:W-:-:S02]  /*92b70*/  IADD3 R0, R16, c[0x0][0x198], RZ ;  /* 0x0000660010007a10 */ /* 0x000fc40007ffe0ff */
[----:B------:R1:W-:Y:S01]  /*92b80*/  @P6 STG.E.U16 [R4.64], R24 ;  /* 0x0000001804006986 */ /* 0x0003e2000c101506 */
[----:B------:R-:W-:Y:S02]  /*92b90*/  ISETP.LT.AND P6, PT, R29, c[0x0][0x178], !P0 ;  /* 0x00005e001d007a0c */ /* 0x000fe400047c1270 */
[----:B0-----:R-:W-:-:S04]  /*92ba0*/  IMAD.WIDE R6, R0, 0x2, R20 ;  /* 0x0000000200067825 */ /* 0x001fc800078e0214 */
[----:B-1----:R-:W-:Y:S01]  /*92bb0*/  IMAD.WIDE R4, R16, 0x2, R2 ;  /* 0x0000000210047825 */ /* 0x002fe200078e0202 */
[----:B------:R-:W2:Y:S04]  /*92bc0*/  LDL.LU R24, [R1+0x2568] ;  /* 0x0025680001187983 */ /* 0x000ea80000300800 */
[----:B------:R-:W-:Y:S04]  /*92bd0*/  @P3 STG.E.U16 [R4.64], R27 ;  /* 0x0000001b04003986 */ /* 0x000fe8000c101506 */
[----:B------:R0:W-:Y:S04]  /*92be0*/  @P4 STG.E.U16 [R6.64], R12 ;  /* 0x0000000c06004986 */ /* 0x0001e8000c101506 */
[----:B------:R-:W4:Y:S01]  /*92bf0*/  LDL.LU R22, [R1+0x27c] ;  /* 0x00027c0001167983 */ /* 0x000f220000300800 */
[C---:B0-----:R-:W-:Y:S01]  /*92c00*/  IMAD.WIDE R6, R0.reuse, 0x2, R10 ;  /* 0x0000000200067825 */ /* 0x041fe200078e020a */
[----:B------:R-:W-:-:S03]  /*92c10*/  IADD3 R4, R0, c[0x0][0x198], RZ ;  /* 0x0000660000047a10 */ /* 0x000fc60007ffe0ff */
[C---:B------:R-:W-:Y:S01]  /*92c20*/  IMAD.WIDE R12, R0.reuse, 0x2, R8 ;  /* 0x00000002000c7825 */ /* 0x040fe200078e0208 */
[----:B------:R0:W-:Y:S03]  /*92c30*/  @P6 STG.E.U16 [R6.64], R14 ;  /* 0x0000000e06006986 */ /* 0x0001e6000c101506 */
[----:B0-----:R-:W-:Y:S02]  /*92c40*/  IMAD.WIDE R6, R0, 0x2, R2 ;  /* 0x0000000200067825 */ /* 0x001fe400078e0202 */
[----:B------:R-:W4:Y:S01]  /*92c50*/  LDL.LU R0, [R1+0x3fc] ;  /* 0x0003fc0001007983 */ /* 0x000f220000300800 */
[----:B------:R-:W-:Y:S02]  /*92c60*/  ISETP.LT.AND P5, PT, R19, c[0x0][0x178], !P0 ;  /* 0x00005e0013007a0c */ /* 0x000fe400047a1270 */
[----:B------:R-:W-:Y:S02]  /*92c70*/  ISETP.LT.AND P3, PT, R23, c[0x0][0x178], !P0 ;  /* 0x00005e0017007a0c */ /* 0x000fe40004761270 */
[----:B------:R-:W-:-:S02]  /*92c80*/  ISETP.LT.AND P4, PT, R26, c[0x0][0x178], !P1 ;  /* 0x00005e001a007a0c */ /* 0x000fc40004f81270 */
[----:B------:R-:W-:-:S07]  /*92c90*/  PRMT R5, R27, 0x7632, R5 ;  /* 0x000076321b057816 */ /* 0x000fce0000000005 */
[----:B------:R0:W-:Y:S01]  /*92ca0*/  @P5 STG.E.U16 [R12.64], R15 ;  /* 0x0000000f0c005986 */ /* 0x0001e2000c101506 */
[----:B---3--:R-:W-:-:S03]  /*92cb0*/  ISETP.GE.AND P0, PT, R25, c[0x0][0x17c], PT ;  /* 0x00005f0019007a0c */ /* 0x008fc60003f06270 */
[----:B------:R-:W-:Y:S01]  /*92cc0*/  @P3 STG.E.U16 [R6.64], R5 ;  /* 0x0000000506003986 */ /* 0x000fe2000c101506 */
[----:B0-----:R-:W-:Y:S01]  /*92cd0*/  IMAD.WIDE R12, R4, 0x2, R20 ;  /* 0x00000002040c7825 */ /* 0x001fe200078e0214 */
[----:B--2---:R-:W-:-:S04]  /*92ce0*/  ISETP.GE.AND P3, PT, R24, c[0x0][0x17c], PT ;  /* 0x00005f0018007a0c */ /* 0x004fc80003f66270 */
[----:B----4-:R-:W-:Y:S01]  /*92cf0*/  @P4 STG.E.U16 [R12.64], R0 ;  /* 0x000000000c004986 */ /* 0x010fe2000c101506 */
[----:B------:R-:W-:-:S03]  /*92d00*/  ISETP.LT.AND P4, PT, R26, c[0x0][0x178], !P2 ;  /* 0x00005e001a007a0c */ /* 0x000fc60005781270 */
[----:B------:R0:W1:Y:S04]  /*92d10*/  LDS.128 R24, [R28] ;  /* 0x000000001c187984 */ /* 0x0000680000000c00 */
[----:B0-----:R-:W2:Y:S04]  /*92d20*/  LDL.LU R28, [R1+0x2a0] ;  /* 0x0002a000011c7983 */ /* 0x001ea80000300800 */
[----:B-1----:R0:W-:Y:S04]  /*92d30*/  STL [R1+0x262c], R25 ;  /* 0x00262c1901007387 */ /* 0x0021e80000100800 */
[----:B0-----:R-:W3:Y:S04]  /*92d40*/  LDL R25, [R1+0xfd0] ;  /* 0x000fd00001197983 */ /* 0x001ee80000100800 */
[----:B------:R0:W-:Y:S04]  /*92d50*/  STL [R1+0x25f8], R26 ;  /* 0x0025f81a01007387 */ /* 0x0001e80000100800 */
[----:B0-----:R-:W4:Y:S01]  /*92d60*/  LDL.LU R26, [R1+0x3ec] ;  /* 0x0003ec00011a7983 */ /* 0x001f220000300800 */
[----:B------:R-:W-:Y:S01]  /*92d70*/  ISETP.LT.AND P5, PT, R29, c[0x0][0x178], !P1 ;  /* 0x00005e001d007a0c */ /* 0x000fe20004fa1270 */
[----:B------:R-:W-:-:S02]  /*92d80*/  IMAD.WIDE R6, R4, 0x2, R10 ;  /* 0x0000000204067825 */ /* 0x000fc400078e020a */
[----:B------:R0:W-:Y:S04]  /*92d90*/  STL [R1+0x25ec], R27 ;  /* 0x0025ec1b01007387 */ /* 0x0001e80000100800 */
[----:B0-----:R-:W2:Y:S01]  /*92da0*/  LDL.LU R27, [R1+0x22c] ;  /* 0x00022c00011b7983 */ /* 0x001ea20000300800 */
[----:B------:R-:W-:-:S05]  /*92db0*/  ISETP.LT.AND P6, PT, R19, c[0x0][0x178], !P1 ;  /* 0x00005e0013007a0c */ /* 0x000fca0004fc1270 */
[----:B----4-:R0:W-:Y:S04]  /*92dc0*/  @P5 STG.E.U16 [R6.64], R26 ;  /* 0x0000001a06005986 */ /* 0x0101e8000c101506 */
[----:B0-----:R-:W4:Y:S01]  /*92dd0*/  LDL.LU R7, [R1+0x256c] ;  /* 0x00256c0001077983 */ /* 0x001f220000300800 */
[----:B------:R-:W-:Y:S01]  /*92de0*/  ISETP.LT.AND P1, PT, R23, c[0x0][0x178], !P1 ;  /* 0x00005e0017007a0c */ /* 0x000fe20004f21270 */
[----:B------:R-:W-:Y:S01]  /*92df0*/  IMAD.WIDE R12, R4, 0x2, R8 ;  /* 0x00000002040c7825 */ /* 0x000fe200078e0208 */
[----:B------:R-:W-:Y:S02]  /*92e00*/  PRMT R16, R0, 0x7632, R16 ;  /* 0x0000763200107816 */ /* 0x000fe40000000010 */
[C---:B------:R-:W-:Y:S01]  /*92e10*/  IADD3 R0, R4.reuse, c[0x0][0x198], RZ ;  /* 0x0000660004007a10 */ /* 0x040fe20007ffe0ff */
[----:B------:R-:W-:Y:S01]  /*92e20*/  IMAD.WIDE R14, R4, 0x2, R2 ;  /* 0x00000002040e7825 */ /* 0x000fe200078e0202 */
[----:B------:R0:W-:Y:S01]  /*92e30*/  @P6 STG.E.U16 [R12.64], R22 ;  /* 0x000000160c006986 */ /* 0x0001e2000c101506 */
[----:B------:R-:W-:-:S02]  /*92e40*/  ISETP.LT.AND P5, PT, R29, c[0x0][0x178], !P2 ;  /* 0x00005e001d007a0c */ /* 0x000fc400057a1270 */
[----:B------:R-:W-:Y:S01]  /*92e50*/  ISETP.LT.AND P6, PT, R19, c[0x0][0x178], !P2 ;  /* 0x00005e0013007a0c */ /* 0x000fe200057c1270 */
[----:B------:R-:W-:Y:S01]  /*92e60*/  IMAD.WIDE R4, R0, 0x2, R20 ;  /* 0x0000000200047825 */ /* 0x000fe200078e0214 */
[----:B------:R-:W-:Y:S02]  /*92e70*/  ISETP.LT.AND P2, PT, R23, c[0x0][0x178], !P2 ;  /* 0x00005e0017007a0c */ /* 0x000fe40005741270 */
[----:B--2---:R1:W-:Y:S01]  /*92e80*/  @P1 STG.E.U16 [R14.64], R27 ;  /* 0x0000001b0e001986 */ /* 0x0043e2000c101506 */
[----:B------:R-:W-:-:S03]  /*92e90*/  PRMT R17, R26, 0x7632, R17 ;  /* 0x000076321a117816 */ /* 0x000fc60000000011 */
[----:B------:R2:W-:Y:S01]  /*92ea0*/  @P4 STG.E.U16 [R4.64], R16 ;  /* 0x0000001004004986 */ /* 0x0005e2000c101506 */
[----:B0-----:R-:W-:Y:S02]  /*92eb0*/  PRMT R13, R22, 0x7632, R13 ;  /* 0x00007632160d7816 */ /* 0x001fe4000000000d */
[C---:B------:R-:W-:Y:S01]  /*92ec0*/  IADD3 R12, R0.reuse, c[0x0][0x198], RZ ;  /* 0x00006600000c7a10 */ /* 0x040fe20007ffe0ff */
[----:B------:R-:W4:Y:S01]  /*92ed0*/  LDL.LU R26, [R1+0x290] ;  /* 0x00029000011a7983 */ /* 0x000f220000300800 */
[----:B-1----:R-:W-:-:S03]  /*92ee0*/  IMAD.WIDE R14, R0, 0x2, R2 ;  /* 0x00000002000e7825 */ /* 0x002fc600078e0202 */
[----:B------:R-:W4:Y:S01]  /*92ef0*/  LDL.LU R22, [R1+0x280] ;  /* 0x0002800001167983 */ /* 0x000f220000300800 */
[----:B--2---:R-:W-:Y:S01]  /*92f00*/  IMAD.WIDE R4, R0, 0x2, R10 ;  /* 0x0000000200047825 */ /* 0x004fe200078e020a */
[----:B------:R-:W-:-:S04]  /*92f10*/  PRMT R16, R27, 0x7632, R16 ;  /* 0x000076321b107816 */ /* 0x000fc80000000010 */
[----:B------:R0:W-:Y:S01]  /*92f20*/  @P5 STG.E.U16 [R4.64], R17 ;  /* 0x0000001104005986 */ /* 0x0001e2000c101506 */
[----:B------:R-:W-:-:S03]  /*92f30*/  ISETP.LT.AND P5, PT, R29, c[0x0][0x178], !P0 ;  /* 0x00005e001d007a0c */ /* 0x000fc600047a1270 */
[----:B------:R-:W1:Y:S01]  /*92f40*/  S2R R29, SR_TID.X ;  /* 0x00000000001d7919 */ /* 0x000e620000002100 */
[----:B---3--:R-:W-:Y:S01]  /*92f50*/  ISETP.LT.AND P4, PT, R25, c[0x0][0x178], !P0 ;  /* 0x00005e0019007a0c */ /* 0x008fe20004781270 */
[----:B0-----:R-:W-:Y:S01]  /*92f60*/  IMAD.WIDE R4, R12, 0x2, R20 ;  /* 0x000000020c047825 */ /* 0x001fe200078e0214 */
[----:B-1----:R-:W-:-:S03]  /*92f70*/  LOP3.LUT R27, R29, 0x7f, RZ, 0xc0, !PT ;  /* 0x0000007f1d1b7812 */ /* 0x002fc600078ec0ff */
[----:B------:R-:W-:-:S05]  /*92f80*/  IMAD.SHL.U32 R29, R29, 0x400, RZ ;  /* 0x000004001d1d7824 */ /* 0x000fca00078e00ff */
[----:B------:R-:W-:-:S05]  /*92f90*/  LOP3.LUT R29, R29, 0x1800, RZ, 0xc0, !PT ;  /* 0x000018001d1d7812 */ /* 0x000fca00078ec0ff */
[----:B------:R-:W-:-:S05]  /*92fa0*/  IMAD R29, R27, 0x10, R29 ;  /* 0x000000101b1d7824 */ /* 0x000fca00078e021d */
[----:B------:R-:W-:Y:S02]  /*92fb0*/  LOP3.LUT R29, R29, 0x20, RZ, 0x3c, !PT ;  /* 0x000000201d1d7812 */ /* 0x000fe400078e3cff */
[----:B----4-:R-:W-:Y:S01]  /*92fc0*/  ISETP.GE.AND P1, PT, R7, c[0x0][0x17c], PT ;  /* 0x00005f0007007a0c */ /* 0x010fe20003f26270 */
[----:B------:R-:W-:Y:S02]  /*92fd0*/  IMAD.WIDE R6, R0, 0x2, R8 ;  /* 0x0000000200067825 */ /* 0x000fe400078e0208 */
[----:B------:R-:W2:Y:S04]  /*92fe0*/  LDL.LU R0, [R1+0x2570] ;  /* 0x0025700001007983 */ /* 0x000ea80000300800 */
[----:B------:R-:W-:Y:S04]  /*92ff0*/  @P6 STG.E.U16 [R6.64], R13 ;  /* 0x0000000d06006986 */ /* 0x000fe8000c101506 */
[----:B------:R-:W-:Y:S01]  /*93000*/  @P2 STG.E.U16 [R14.64], R16 ;  /* 0x000000100e002986 */ /* 0x000fe2000c101506 */
[----:B------:R-:W-:-:S03]  /*93010*/  ISETP.LT.AND P2, PT, R19, c[0x0][0x178], !P0 ;  /* 0x00005e0013007a0c */ /* 0x000fc60004741270 */
[----:B------:R-:W3:Y:S04]  /*93020*/  LDL.LU R19, [R1+0x2634] ;  /* 0x0026340001137983 */ /* 0x000ee80000300800 */
[----:B------:R-:W-:Y:S04]  /*93030*/  @P4 STG.E.U16 [R4.64], R28 ;  /* 0x0000001c04004986 */ /* 0x000fe8000c101506 */
[----:B------:R0:W1:Y:S01]  /*93040*/  LDS.128 R4, [R29] ;  /* 0x000000001d047984 */ /* 0x0000620000000c00 */
[----:B------:R-:W-:-:S03]  /*93050*/  ISETP.LT.AND P6, PT, R23, c[0x0][0x178], !P0 ;  /* 0x00005e0017007a0c */ /* 0x000fc600047c1270 */
[----:B------:R-:W4:Y:S04]  /*93060*/  LDL.LU R23, [R1+0x2630] ;  /* 0x0026300001177983 */ /* 0x000f280000300800 */
[----:B0-----:R-:W4:Y:S01]  /*93070*/  LDL.LU R29, [R1+0x400] ;  /* 0x00040000011d7983 */ /* 0x001f220000300800 */
[----:B------:R-:W-:-:S03]  /*93080*/  PRMT R18, R28, 0x7632, R18 ;  /* 0x000076321c127816 */ /* 0x000fc60000000012 */
[----:B-1----:R0:W-:Y:S04]  /*93090*/  STL [R1+0x2628], R5 ;  /* 0x0026280501007387 */ /* 0x0021e80000100800 */
[----:B0-----:R-:W4:Y:S04]  /*930a0*/  LDL R5, [R1+0xfdc] ;  /* 0x000fdc0001057983 */ /* 0x001f280000100800 */
[----:B------:R0:W-:Y:S04]  /*930b0*/  STL [R1+0x25f4], R6 ;  /* 0x0025f40601007387 */ /* 0x0001e80000100800 */
[----:B0-----:R-:W4:Y:S04]  /*930c0*/  LDL R6, [R1+0xfd8] ;  /* 0x000fd80001067983 */ /* 0x001f280000100800 */
[----:B------:R0:W-:Y:S04]  /*930d0*/  STL [R1+0x25f0], R7 ;  /* 0x0025f00701007387 */ /* 0x0001e80000100800 */
[----:B0-----:R-:W4:Y:S04]  /*930e0*/  LDL R7, [R1+0xfd4] ;  /* 0x000fd40001077983 */ /* 0x001f280000100800 */
[----:B------:R-:W4:Y:S01]  /*930f0*/  LDL.LU R28, [R1+0x2574] ;  /* 0x00257400011c7983 */ /* 0x000f220000300800 */
[----:B------:R-:W-:-:S05]  /*93100*/  IMAD.WIDE R16, R12, 0x2, R10 ;  /* 0x000000020c107825 */ /* 0x000fca00078e020a */
[----:B------:R0:W-:Y:S01]  /*93110*/  @P5 STG.E.U16 [R16.64], R26 ;  /* 0x0000001a10005986 */ /* 0x0001e2000c101506 */
[----:B---3--:R-:W-:-:S03]  /*93120*/  PRMT R19, R26, 0x7632, R19 ;  /* 0x000076321a137816 */ /* 0x008fc60000000013 */
[----:B0-----:R-:W3:Y:S01]  /*93130*/  LDL.LU R26, [R1+0x2578] ;  /* 0x00257800011a7983 */ /* 0x001ee20000300800 */
[----:B------:R-:W-:Y:S01]  /*93140*/  IMAD.WIDE R14, R12, 0x2, R8 ;  /* 0x000000020c0e7825 */ /* 0x000fe200078e0208 */
[----:B------:R-:W-:Y:S02]  /*93150*/  ISETP.LT.AND P4, PT, R25, c[0x0][0x178], !P3 ;  /* 0x00005e0019007a0c */ /* 0x000fe40005f81270 */
[----:B--2---:R-:W-:Y:S01]  /*93160*/  ISETP.GE.AND P0, PT, R0, c[0x0][0x17c], PT ;  /* 0x00005f0000007a0c */ /* 0x004fe20003f06270 */
[----:B------:R-:W2:Y:S04]  /*93170*/  LDL.LU R27, [R1+0x2b0] ;  /* 0x0002b000011b7983 */ /* 0x000ea80000300800 */
[----:B------:R0:W-:Y:S01]  /*93180*/  @P2 STG.E.U16 [R14.64], R22 ;  /* 0x000000160e002986 */ /* 0x0001e2000c101506 */
[C---:B------:R-:W-:Y:S01]  /*93190*/  IADD3 R0, R12.reuse, c[0x0][0x198], RZ ;  /* 0x000066000c007a10 */ /* 0x040fe20007ffe0ff */
[----:B------:R-:W-:-:S04]  /*931a0*/  IMAD.WIDE R12, R12, 0x2, R2 ;  /* 0x000000020c0c7825 */ /* 0x000fc800078e0202 */
[----:B------:R-:W-:Y:S01]  /*931b0*/  IMAD.WIDE R16, R0, 0x2, R20 ;  /* 0x0000000200107825 */ /* 0x000fe200078e0214 */
[----:B------:R1:W-:Y:S01]  /*931c0*/  @P6 STG.E.U16 [R12.64], R24 ;  /* 0x000000180c006986 */ /* 0x0003e2000c101506 */
[----:B----4-:R-:W-:-:S03]  /*931d0*/  PRMT R23, R22, 0x7632, R23 ;  /* 0x0000763216177816 */ /* 0x010fc60000000017 */
[----:B------:R4:W-:Y:S01]  /*931e0*/  @P4 STG.E.U16 [R16.64], R18 ;  /* 0x0000001210004986 */ /* 0x0009e2000c101506 */
[C---:B0-----:R-:W-:Y:S01]  /*931f0*/  IMAD.WIDE R14, R0.reuse, 0x2, R10 ;  /* 0x00000002000e7825 */ /* 0x041fe200078e020a */
[----:B------:R-:W-:-:S03]  /*93200*/  IADD3 R22, R0, c[0x0][0x198], RZ ;  /* 0x0000660000167a10 */ /* 0x000fc60007ffe0ff */
[----:B-1----:R-:W-:-:S04]  /*93210*/  IMAD.WIDE R12, R0, 0x2, R8 ;  /* 0x00000002000c7825 */ /* 0x002fc800078e0208 */
[----:B----4-:R-:W-:Y:S01]  /*93220*/  IMAD.WIDE R16, R0, 0x2, R2 ;  /* 0x0000000200107825 */ /* 0x010fe200078e0202 */
[----:B------:R-:W-:Y:S02]  /*93230*/  PRMT R18, R24, 0x7632, R18 ;  /* 0x0000763218127816 */ /* 0x000fe40000000012 */
[----:B------:R-:W-:Y:S02]  /*93240*/  ISETP.LT.AND P4, PT, R5, c[0x0][0x178], !P3 ;  /* 0x00005e0005007a0c */ /* 0x000fe40005f81270 */
[----:B------:R-:W-:Y:S02]  /*93250*/  ISETP.GE.AND P2, PT, R28, c[0x0][0x17c], PT ;  /* 0x00005f001c007a0c */ /* 0x000fe40003f46270 */
[----:B------:R-:W0:Y:S01]  /*93260*/  S2R R28, SR_TID.X ;  /* 0x00000000001c7919 */ /* 0x000e220000002100 */
[----:B------:R-:W-:Y:S02]  /*93270*/  ISETP.LT.AND P5, PT, R7, c[0x0][0x178], !P3 ;  /* 0x00005e0007007a0c */ /* 0x000fe40005fa1270 */
[----:B------:R-:W-:-:S02]  /*93280*/  ISETP.LT.AND P6, PT, R6, c[0x0][0x178], !P3 ;  /* 0x00005e0006007a0c */ /* 0x000fc40005fc1270 */
[----:B------:R-:W-:Y:S02]  /*93290*/  ISETP.LT.AND P3, PT, R25, c[0x0][0x178], !P1 ;  /* 0x00005e0019007a0c */ /* 0x000fe40004f61270 */
[C---:B0-----:R-:W-:Y:S01]  /*932a0*/  LOP3.LUT R0, R28.reuse, 0x7f, RZ, 0xc0, !PT ;  /* 0x0000007f1c007812 */ /* 0x041fe200078ec0ff */
[----:B------:R-:W-:-:S05]  /*932b0*/  IMAD.SHL.U32 R28, R28, 0x400, RZ ;  /* 0x000004001c1c7824 */ /* 0x000fca00078e00ff */
[----:B------:R-:W-:Y:S01]  /*932c0*/  LOP3.LUT R28, R28, 0x1800, RZ, 0xc0, !PT ;  /* 0x000018001c1c7812 */ /* 0x000fe200078ec0ff */
[----:B------:R-:W-:Y:S04]  /*932d0*/  @P5 STG.E.U16 [R14.64], R19 ;  /* 0x000000130e005986 */ /* 0x000fe8000c101506 */
[----:B------:R-:W-:Y:S01]  /*932e0*/  IMAD R28, R0, 0x10, R28 ;  /* 0x00000010001c7824 */ /* 0x000fe200078e021c */
[----:B------:R0:W-:Y:S04]  /*932f0*/  @P6 STG.E.U16 [R12.64], R23 ;  /* 0x000000170c006986 */ /* 0x0001e8000c101506 */
[----:B------:R-:W-:Y:S01]  /*93300*/  LOP3.LUT R28, R28, 0x40, RZ, 0x3c, !PT ;  /* 0x000000401c1c7812 */ /* 0x000fe200078e3cff */
[----:B------:R-:W-:Y:S01]  /*93310*/  @P4 STG.E.U16 [R16.64], R18 ;  /* 0x0000001210004986 */ /* 0x000fe2000c101506 */
[----:B0-----:R-:W-:-:S05]  /*93320*/  IMAD.WIDE R12, R22, 0x2, R20 ;  /* 0x00000002160c7825 */ /* 0x001fca00078e0214 */
[----:B------:R-:W-:Y:S04]  /*93330*/  @P3 STG.E.U16 [R12.64], R29 ;  /* 0x0000001d0c003986 */ /* 0x000fe8000c101506 */
[----:B------:R-:W0:Y:S01]  /*93340*/  LDS.128 R12, [R28] ;  /* 0x000000001c0c7984 */ /* 0x000e220000000c00 */
[----:B------:R-:W-:-:S03]  /*93350*/  ISETP.LT.AND P6, PT, R25, c[0x0][0x178], !P0 ;  /* 0x00005e0019007a0c */ /* 0x000fc600047c1270 */
[----:B------:R-:W4:Y:S01]  /*93360*/  LDL.LU R25, [R1+0x262c] ;  /* 0x00262c0001197983 */ /* 0x000f220000300800 */
[----:B---3--:R-:W-:-:S03]  /*93370*/  ISETP.GE.AND P3, PT, R26, c[0x0][0x17c], PT ;  /* 0x00005f001a007a0c */ /* 0x008fc60003f66270 */
[----:B------:R-:W3:Y:S04]  /*93380*/  LDL.LU R26, [R1+0x410] ;  /* 0x00041000011a7983 */ /* 0x000ee80000300800 */
[----:B0-----:R-:W-:Y:S04]  /*93390*/  STL [R1+0x2600], R13 ;  /* 0x0026000d01007387 */ /* 0x001fe80000100800 */
[----:B------:R0:W-:Y:S04]  /*933a0*/  STL [R1+0x25fc], R14 ;  /* 0x0025fc0e01007387 */ /* 0x0001e80000100800 */
[----:B0-----:R-:W2:Y:S04]  /*933b0*/  LDL R14, [R1+0xfd0] ;  /* 0x000fd000010e7983 */ /* 0x001ea80000100800 */
[----:B------:R0:W-:Y:S04]  /*933c0*/  STL [R1+0x25e8], R15 ;  /* 0x0025e80f01007387 */ /* 0x0001e80000100800 */
[----:B0-----:R-:W2:Y:S01]  /*933d0*/  LDL.LU R15, [R1+0x2d0] ;  /* 0x0002d000010f7983 */ /* 0x001ea20000300800 */
[----:B------:R-:W-:-:S02]  /*933e0*/  ISETP.LT.AND P5, PT, R7, c[0x0][0x178], !P1 ;  /* 0x00005e0007007a0c */ /* 0x000fc40004fa1270 */
[----:B------:R-:W-:Y:S01]  /*933f0*/  ISETP.LT.AND P4, PT, R6, c[0x0][0x178], !P1 ;  /* 0x00005e0006007a0c */ /* 0x000fe20004f81270 */
[C---:B------:R-:W-:Y:S01]  /*93400*/  IMAD.WIDE R16, R22.reuse, 0x2, R10 ;  /* 0x0000000216107825 */ /* 0x040fe200078e020a */
[----:B------:R-:W-:Y:S01]  /*93410*/  ISETP.LT.AND P1, PT, R5, c[0x0][0x178], !P1 ;  /* 0x00005e0005007a0c */ /* 0x000fe20004f21270 */
[----:B------:R-:W3:Y:S01]  /*93420*/  LDL.LU R13, [R1+0x257c] ;  /* 0x00257c00010d7983 */ /* 0x000ee20000300800 */
[C---:B------:R-:W-:Y:S01]  /*93430*/  IADD3 R0, R22.reuse, c[0x0][0x198], RZ ;  /* 0x0000660016007a10 */ /* 0x040fe20007ffe0ff */
[----:B------:R-:W-:-:S04]  /*93440*/  IMAD.WIDE R18, R22, 0x2, R8 ;  /* 0x0000000216127825 */ /* 0x000fc800078e0208 */
[----:B------:R-:W-:Y:S01]  /*93450*/  IMAD.WIDE R22, R22, 0x2, R2 ;  /* 0x0000000216167825 */ /* 0x000fe200078e0202 */
[----:B------:R-:W-:-:S03]  /*93460*/  PRMT R24, R29, 0x7632, R24 ;  /* 0x000076321d187816 */ /* 0x000fc60000000018 */
[----:B------:R-:W-:Y:S01]  /*93470*/  IMAD.WIDE R28, R0, 0x2, R20 ;  /* 0x00000002001c7825 */ /* 0x000fe200078e0214 */
[----:B--2---:R-:W-:Y:S04]  /*93480*/  @P5 STG.E.U16 [R16.64], R15 ;  /* 0x0000000f10005986 */ /* 0x004fe8000c101506 */
[----:B------:R0:W-:Y:S04]  /*93490*/  @P4 STG.E.U16 [R18.64], R27 ;  /* 0x0000001b12004986 */ /* 0x0001e8000c101506 */
[----:B------:R-:W-:Y:S01]  /*934a0*/  @P1 STG.E.U16 [R22.64], R4 ;  /* 0x0000000416001986 */ /* 0x000fe2000c101506 */
[----:B------:R-:W-:-:S03]  /*934b0*/  ISETP.LT.AND P1, PT, R7, c[0x0][0x178], !P0 ;  /* 0x00005e0007007a0c */ /* 0x000fc60004721270 */
[----:B------:R1:W-:Y:S01]  /*934c0*/  @P6 STG.E.U16 [R28.64], R24 ;  /* 0x000000181c006986 */ /* 0x0003e2000c101506 */
[----:B0-----:R-:W-:Y:S01]  /*934d0*/  IMAD.WIDE R18, R0, 0x2, R10 ;  /* 0x0000000200127825 */ /* 0x001fe200078e020a */
[----:B-1----:R-:W-:Y:S02]  /*934e0*/  PRMT R24, R15, 0x7632, R24 ;  /* 0x000076320f187816 */ /* 0x002fe40000000018 */
[----:B------:R-:W2:Y:S06]  /*934f0*/  LDL.LU R15, [R1+0x2e0] ;  /* 0x0002e000010f7983 */ /* 0x000eac0000300800 */
[----:B------:R0:W-:Y:S04]  /*93500*/  @P1 STG.E.U16 [R18.64], R24 ;  /* 0x0000001812001986 */ /* 0x0001e8000c101506 */
[----:B0-----:R-:W2:Y:S01]  /*93510*/  LDL.LU R24, [R1+0x300] ;  /* 0x0003000001187983 */ /* 0x001ea20000300800 */
[----:B------:R-:W-:-:S03]  /*93520*/  PRMT R23, R27, 0x7632, R23 ;  /* 0x000076321b177816 */ /* 0x000fc60000000017 */
[----:B------:R-:W0:Y:S01]  /*93530*/  S2R R27, SR_TID.X ;  /* 0x00000000001b7919 */ /* 0x000e220000002100 */
[----:B---3--:R-:W-:Y:S02]  /*93540*/  ISETP.GE.AND P1, PT, R13, c[0x0][0x17c], PT ;  /* 0x00005f000d007a0c */ /* 0x008fe40003f26270 */
[----:B------:R-:W-:Y:S02]  /*93550*/  ISETP.LT.AND P4, PT, R6, c[0x0][0x178], !P0 ;  /* 0x00005e0006007a0c */ /* 0x000fe40004781270 */
[----:B------:R-:W-:Y:S02]  /*93560*/  ISETP.LT.AND P0, PT, R5, c[0x0][0x178], !P0 ;  /* 0x00005e0005007a0c */ /* 0x000fe40004701270 */
[----:B------:R-:W-:Y:S02]  /*93570*/  ISETP.LT.AND P5, PT, R14, c[0x0][0x178], !P2 ;  /* 0x00005e000e007a0c */ /* 0x000fe400057a1270 */
[----:B------:R-:W-:Y:S01]  /*93580*/  ISETP.LT.AND P6, PT, R7, c[0x0][0x178], !P2 ;  /* 0x00005e0007007a0c */ /* 0x000fe200057c1270 */
[C---:B------:R-:W-:Y:S01]  /*93590*/  IMAD.WIDE R16, R0.reuse, 0x2, R8 ;  /* 0x0000000200107825 */ /* 0x040fe200078e0208 */
[----:B------:R-:W-:-:S02]  /*935a0*/  IADD3 R22, R0, c[0x0][0x198], RZ ;  /* 0x0000660000167a10 */ /* 0x000fc40007ffe0ff */
[C---:B0-----:R-:W-:Y:S01]  /*935b0*/  LOP3.LUT R13, R27.reuse, 0x7f, RZ, 0xc0, !PT ;  /* 0x0000007f1b0d7812 */ /* 0x041fe200078ec0ff */
[----:B------:R-:W-:-:S05]  /*935c0*/  IMAD.SHL.U32 R27, R27, 0x400, RZ ;  /* 0x000004001b1b7824 */ /* 0x000fca00078e00ff */
[----:B------:R-:W-:Y:S01]  /*935d0*/  LOP3.LUT R27, R27, 0x1800, RZ, 0xc0, !PT ;  /* 0x000018001b1b7812 */ /* 0x000fe200078ec0ff */
[----:B------:R-:W-:Y:S01]  /*935e0*/  IMAD.WIDE R28, R0, 0x2, R2 ;  /* 0x00000002001c7825 */ /* 0x000fe200078e0202 */
[----:B------:R-:W-:-:S03]  /*935f0*/  PRMT R4, R4, 0x7632, R4 ;  /* 0x0000763204047816 */ /* 0x000fc60000000004 */
[----:B------:R-:W-:Y:S01]  /*93600*/  IMAD R27, R13, 0x10, R27 ;  /* 0x000000100d1b7824 */ /* 0x000fe200078e021b */
[----:B------:R0:W-:Y:S01]  /*93610*/  @P4 STG.E.U16 [R16.64], R23 ;  /* 0x0000001710004986 */ /* 0x0001e2000c101506 */
[----:B------:R-:W-:-:S03]  /*93620*/  IMAD.WIDE R18, R22, 0x2, R20 ;  /* 0x0000000216127825 */ /* 0x000fc600078e0214 */
[----:B------:R-:W-:Y:S01]  /*93630*/  LOP3.LUT R27, R27, 0x60, RZ, 0x3c, !PT ;  /* 0x000000601b1b7812 */ /* 0x000fe200078e3cff */
[----:B------:R-:W-:Y:S01]  /*93640*/  @P0 STG.E.U16 [R28.64], R4 ;  /* 0x000000041c000986 */ /* 0x000fe2000c101506 */
[----:B0-----:R-:W-:-:S03]  /*93650*/  IMAD.WIDE R16, R22, 0x2, R10 ;  /* 0x0000000216107825 */ /* 0x001fc600078e020a */
[----:B------:R-:W-:Y:S01]  /*93660*/  @P5 STG.E.U16 [R18.64], R26 ;  /* 0x0000001a12005986 */ /* 0x000fe2000c101506 */
[----:B------:R-:W-:-:S03]  /*93670*/  ISETP.LT.AND P0, PT, R6, c[0x0][0x178], !P2 ;  /* 0x00005e0006007a0c */ /* 0x000fc60005701270 */
[----:B----4-:R0:W-:Y:S01]  /*93680*/  STL [R1+0x2618], R25 ;  /* 0x0026181901007387 */ /* 0x0101e20000100800 */
[----:B------:R-:W-:-:S03]  /*93690*/  ISETP.LT.AND P2, PT, R5, c[0x0][0x178], !P2 ;  /* 0x00005e0005007a0c */ /* 0x000fc60005741270 */
[----:B0-----:R-:W3:Y:S04]  /*936a0*/  LDL.LU R25, [R1+0x2580] ;  /* 0x0025800001197983 */ /* 0x001ee80000300800 */
[----:B------:R0:W-:Y:S04]  /*936b0*/  STL.64 [R1+0x2620], R10 ;  /* 0x0026200a01007387 */ /* 0x0001e80000100a00 */
[----:B------:R-:W4:Y:S01]  /*936c0*/  LDL.LU R5, [R1+0x2628] ;  /* 0x0026280001057983 */ /* 0x000f220000300800 */
[----:B0-----:R-:W-:-:S03]  /*936d0*/  IMAD.WIDE R10, R22, 0x2, R8 ;  /* 0x00000002160a7825 */ /* 0x001fc600078e0208 */
[----:B--2---:R-:W-:Y:S04]  /*936e0*/  @P6 STG.E.U16 [R16.64], R24 ;  /* 0x0000001810006986 */ /* 0x004fe8000c101506 */
[----:B------:R-:W0:Y:S04]  /*936f0*/  LDS.128 R16, [R27] ;  /* 0x000000001b107984 */ /* 0x000e280000000c00 */
[----:B------:R-:W-:Y:S04]  /*93700*/  @P0 STG.E.U16 [R10.64], R15 ;  /* 0x0000000f0a000986 */ /* 0x000fe8000c101506 */
[----:B0-----:R-:W-:Y:S04]  /*93710*/  STL [R1+0x2604], R18 ;  /* 0x0026041201007387 */ /* 0x001fe80000100800 */
[----:B------:R0:W-:Y:S04]  /*93720*/  STL [R1+0x25e4], R19 ;  /* 0x0025e41301007387 */ /* 0x0001e80000100800 */
[----:B0-----:R-:W2:Y:S04]  /*93730*/  LDL.LU R19, [R1+0xfdc] ;  /* 0x000fdc0001137983 */ /* 0x001ea80000300800 */
[----:B------:R-:W4:Y:S04]  /*93740*/  LDL.LU R13, [R1+0x2584] ;  /* 0x00258400010d7983 */ /* 0x000f280000300800 */
[----:B------:R-:W4:Y:S04]  /*93750*/  LDL.LU R18, [R1+0x420] ;  /* 0x0004200001127983 */ /* 0x000f280000300800 */
[----:B------:R-:W4:Y:S04]  /*93760*/  LDL.LU R27, [R1+0x2f0] ;  /* 0x0002f000011b7983 */ /* 0x000f280000300800 */
[----:B------:R-:W4:Y:S01]  /*93770*/  LDL.LU.64 R10, [R1+0x2620] ;  /* 0x00262000010a7983 */ /* 0x000f220000300a00 */
[----:B------:R-:W-:-:S02]  /*93780*/  ISETP.LT.AND P5, PT, R14, c[0x0][0x178], !P3 ;  /* 0x00005e000e007a0c */ /* 0x000fc40005fa1270 */
[C---:B------:R-:W-:Y:S01]  /*93790*/  IADD3 R4, R22.reuse, c[0x0][0x198], RZ ;  /* 0x0000660016047a10 */ /* 0x040fe20007ffe0ff */
[----:B------:R-:W-:Y:S01]  /*937a0*/  IMAD.WIDE R22, R22, 0x2, R2 ;  /* 0x0000000216167825 */ /* 0x000fe200078e0202 */
[----:B------:R-:W-:Y:S02]  /*937b0*/  ISETP.LT.AND P6, PT, R7, c[0x0][0x178], !P3 ;  /* 0x00005e0007007a0c */ /* 0x000fe40005fc1270 */
[----:B------:R-:W-:Y:S01]  /*937c0*/  PRMT R0, R26, 0x7632, R0 ;  /* 0x000076321a007816 */ /* 0x000fe20000000000 */
[----:B------:R-:W-:Y:S01]  /*937d0*/  IMAD.WIDE R28, R4, 0x2, R20 ;  /* 0x00000002041c7825 */ /* 0x000fe200078e0214 */
[----:B------:R-:W-:Y:S01]  /*937e0*/  ISETP.LT.AND P0, PT, R6, c[0x0][0x178], !P3 ;  /* 0x00005e0006007a0c */ /* 0x000fe20005f01270 */
[----:B------:R0:W-:Y:S04]  /*937f0*/  @P2 STG.E.U16 [R22.64], R12 ;  /* 0x0000000c16002986 */ /* 0x0001e8000c101506 */
[----:B------:R1:W-:Y:S01]  /*93800*/  @P5 STG.E.U16 [R28.64], R0 ;  /* 0x000000001c005986 */ /* 0x0003e2000c101506 */
[----:B------:R-:W-:-:S02]  /*93810*/  ISETP.LT.AND P5, PT, R14, c[0x0][0x178], !P1 ;  /* 0x00005e000e007a0c */ /* 0x000fc40004fa1270 */
[----:B---3--:R-:W-:Y:S01]  /*93820*/  ISETP.GE.AND P4, PT, R25, c[0x0][0x17c], PT ;  /* 0x00005f0019007a0c */ /* 0x008fe20003f86270 */
[----:B------:R-:W3:Y:S01]  /*93830*/  LDL.LU R26, [R1+0x2c0] ;  /* 0x0002c000011a7983 */ /* 0x000ee20000300800 */
[----:B0-----:R-:W-:-:S03]  /*93840*/  PRMT R12, R15, 0x7632, R12 ;  /* 0x000076320f0c7816 */ /* 0x001fc6000000000c */
[----:B------:R-:W3:Y:S01]  /*93850*/  LDL.LU R15, [R1+0x2a4] ;  /* 0x0002a400010f7983 */ /* 0x000ee20000300800 */
[----:B-1----:R-:W-:Y:S01]  /*93860*/  PRMT R0, R24, 0x7632, R0 ;  /* 0x0000763218007816 */ /* 0x002fe20000000000 */
[----:B------:R-:W-:-:S04]  /*93870*/  IMAD.WIDE R28, R4, 0x2, R8 ;  /* 0x00000002041c7825 */ /* 0x000fc800078e0208 */
[----:B------:R-:W-:Y:S01]  /*93880*/  IMAD.WIDE R24, R4, 0x2, R2 ;  /* 0x0000000204187825 */ /* 0x000fe200078e0202 */
[----:B--2---:R-:W-:-:S03]  /*93890*/  ISETP.LT.AND P3, PT, R19, c[0x0][0x178], !P3 ;  /* 0x00005e0013007a0c */ /* 0x004fc60005f61270 */
[----:B----4-:R-:W-:-:S05]  /*938a0*/  IMAD.WIDE R22, R4, 0x2, R10 ;  /* 0x0000000204167825 */ /* 0x010fca00078e020a */
[----:B------:R0:W-:Y:S01]  /*938b0*/  @P6 STG.E.U16 [R22.64], R0 ;  /* 0x0000000016006986 */ /* 0x0001e2000c101506 */
[----:B------:R-:W-:-:S03]  /*938c0*/  ISETP.LT.AND P6, PT, R7, c[0x0][0x178], !P1 ;  /* 0x00005e0007007a0c */ /* 0x000fc60004fc1270 */
[----:B------:R1:W-:Y:S01]  /*938d0*/  @P0 STG.E.U16 [R28.64], R12 ;  /* 0x0000000c1c000986 */ /* 0x0003e2000c101506 */
[----:B0-----:R-:W-:Y:S02]  /*938e0*/  IADD3 R0, R4, c[0x0][0x198], RZ ;  /* 0x0000660004007a10 */ /* 0x001fe40007ffe0ff */
[----:B-1----:R-:W-:-:S03]  /*938f0*/  PRMT R12, R12, 0x7632, R12 ;  /* 0x000076320c0c7816 */ /* 0x002fc6000000000c */
[C---:B------:R-:W-:Y:S01]  /*93900*/  IMAD.WIDE R22, R0.reuse, 0x2, R20 ;  /* 0x0000000200167825 */ /* 0x040fe200078e0214 */
[----:B------:R-:W-:Y:S02]  /*93910*/  ISETP.GE.AND P2, PT, R13, c[0x0][0x17c], PT ;  /* 0x00005f000d007a0c */ /* 0x000fe40003f46270 */
[----:B------:R-:W2:Y:S01]  /*93920*/  LDL.LU R13, [R1+0x294] ;  /* 0x00029400010d7983 */ /* 0x000ea20000300800 */
[----:B------:R-:W-:-:S03]  /*93930*/  IMAD.WIDE R28, R0, 0x2, R10 ;  /* 0x00000002001c7825 */ /* 0x000fc600078e020a */
[----:B------:R-:W-:Y:S04]  /*93940*/  @P3 STG.E.U16 [R24.64], R12 ;  /* 0x0000000c18003986 */ /* 0x000fe8000c101506 */
[----:B------:R0:W-:Y:S04]  /*93950*/  @P5 STG.E.U16 [R22.64], R18 ;  /* 0x0000001216005986 */ /* 0x0001e8000c101506 */
[----:B------:R1:W-:Y:S04]  /*93960*/  @P6 STG.E.U16 [R28.64], R27 ;  /* 0x0000001b1c006986 */ /* 0x0003e8000c101506 */
[----:B0-----:R-:W4:Y:S01]  /*93970*/  LDL.LU R23, [R1+0x2588] ;  /* 0x0025880001177983 */ /* 0x001f220000300800 */
[----:B------:R-:W-:-:S03]  /*93980*/  PRMT R12, R27, 0x7632, R12 ;  /* 0x000076321b0c7816 */ /* 0x000fc6000000000c */
[----:B-1----:R-:W2:Y:S01]  /*93990*/  LDL.LU R27, [R1+0x284] ;  /* 0x00028400011b7983 */ /* 0x002ea20000300800 */
[----:B------:R-:W-:Y:S02]  /*939a0*/  ISETP.LT.AND P0, PT, R6, c[0x0][0x178], !P1 ;  /* 0x00005e0006007a0c */ /* 0x000fe40004f01270 */
[----:B------:R-:W-:Y:S02]  /*939b0*/  ISETP.LT.AND P1, PT, R19, c[0x0][0x178], !P1 ;  /* 0x00005e0013007a0c */ /* 0x000fe40004f21270 */
[----:B------:R-:W-:Y:S01]  /*939c0*/  ISETP.LT.AND P5, PT, R14, c[0x0][0x178], !P4 ;  /* 0x00005e000e007a0c */ /* 0x000fe200067a1270 */
[C---:B------:R-:W-:Y:S01]  /*939d0*/  IMAD.WIDE R24, R0.reuse, 0x2, R8 ;  /* 0x0000000200187825 */ /* 0x040fe200078e0208 */
[----:B------:R-:W-:Y:S02]  /*939e0*/  ISETP.LT.AND P6, PT, R7, c[0x0][0x178], !P4 ;  /* 0x00005e0007007a0c */ /* 0x000fe400067c1270 */
[C---:B------:R-:W-:Y:S01]  /*939f0*/  IADD3 R4, R0.reuse, c[0x0][0x198], RZ ;  /* 0x0000660000047a10 */ /* 0x040fe20007ffe0ff */
[----:B------:R-:W-:Y:S01]  /*93a00*/  IMAD.WIDE R28, R0, 0x2, R2 ;  /* 0x00000002001c7825 */ /* 0x000fe200078e0202 */
[----:B------:R-:W-:-:S03]  /*93a10*/  PRMT R0, R18, 0x7632, R0 ;  /* 0x0000763212007816 */ /* 0x000fc60000000000 */
[----:B---3--:R-:W-:Y:S04]  /*93a20*/  @P0 STG.E.U16 [R24.64], R26 ;  /* 0x0000001a18000986 */ /* 0x008fe8000c101506 */
[----:B------:R0:W-:Y:S02]  /*93a30*/  @P1 STG.E.U16 [R28.64], R16 ;  /* 0x000000101c001986 */ /* 0x0001e4000c101506 */
[----:B0-----:R-:W-:Y:S01]  /*93a40*/  IMAD.WIDE R28, R4, 0x2, R10 ;  /* 0x00000002041c7825 */ /* 0x001fe200078e020a */
[----:B----4-:R-:W-:-:S03]  /*93a50*/  ISETP.GE.AND P3, PT, R23, c[0x0][0x17c], PT ;  /* 0x00005f0017007a0c */ /* 0x010fc60003f66270 */
[----:B------:R-:W-:Y:S01]  /*93a60*/  IMAD.WIDE R22, R4, 0x2, R20 ;  /* 0x0000000204167825 */ /* 0x000fe200078e0214 */
[----:B--2---:R-:W-:Y:S04]  /*93a70*/  STL [R1+0x261c], R27 ;  /* 0x00261c1b01007387 */ /* 0x004fe80000100800 */
[----:B------:R-:W-:Y:S04]  /*93a80*/  @P5 STG.E.U16 [R22.64], R0 ;  /* 0x0000000016005986 */ /* 0x000fe8000c101506 */
[----:B------:R0:W-:Y:S04]  /*93a90*/  @P6 STG.E.U16 [R28.64], R12 ;  /* 0x0000000c1c006986 */ /* 0x0001e8000c101506 */
[----:B0-----:R-:W2:Y:S04]  /*93aa0*/  LDL.LU R29, [R1+0x258c] ;  /* 0x00258c00011d7983 */ /* 0x001ea80000300800 */
[----:B------:R-:W3:Y:S01]  /*93ab0*/  LDL.LU R18, [R1+0x2590] ;  /* 0x0025900001127983 */ /* 0x000ee20000300800 */
[----:B------:R-:W-:-:S02]  /*93ac0*/  ISETP.LT.AND P1, PT, R6, c[0x0][0x178], !P4 ;  /* 0x00005e0006007a0c */ /* 0x000fc40006721270 */
[----:B------:R-:W-:Y:S01]  /*93ad0*/  PRMT R12, R26, 0x7632, R12 ;  /* 0x000076321a0c7816 */ /* 0x000fe2000000000c */
[----:B------:R-:W-:-:S10]  /*93ae0*/  IMAD.WIDE R26, R4, 0x2, R8 ;  /* 0x00000002041a7825 */ /* 0x000fd400078e0208 */
[----:B------:R0:W-:Y:S01]  /*93af0*/  @P1 STG.E.U16 [R26.64], R12 ;  /* 0x0000000c1a001986 */ /* 0x0001e2000c101506 */
[----:B------:R-:W-:-:S03]  /*93b00*/  ISETP.LT.AND P4, PT, R19, c[0x0][0x178], !P4 ;  /* 0x00005e0013007a0c */ /* 0x000fc60006781270 */
[----:B0-----:R-:W4:Y:S01]  /*93b10*/  LDL.LU R27, [R1+0x261c] ;  /* 0x00261c00011b7983 */ /* 0x001f220000300800 */
[----:B------:R-:W-:Y:S01]  /*93b20*/  ISETP.LT.AND P5, PT, R14, c[0x0][0x178], !P2 ;  /* 0x00005e000e007a0c */ /* 0x000fe200057a1270 */
[C---:B------:R-:W-:Y:S01]  /*93b30*/  IMAD.WIDE R24, R4.reuse, 0x2, R2 ;  /* 0x0000000204187825 */ /* 0x040fe200078e0202 */
[----:B------:R-:W-:Y:S02]  /*93b40*/  IADD3 R0, R4, c[0x0][0x198], RZ ;  /* 0x0000660004007a10 */ /* 0x000fe40007ffe0ff */
[----:B------:R-:W-:-:S03]  /*93b50*/  PRMT R16, R16, 0x7632, R16 ;  /* 0x0000763210107816 */ /* 0x000fc60000000010 */
[----:B------:R-:W-:Y:S02]  /*93b60*/  IMAD.WIDE R22, R0, 0x2, R20 ;  /* 0x0000000200167825 */ /* 0x000fe400078e0214 */
[----:B------:R0:W-:Y:S01]  /*93b70*/  @P4 STG.E.U16 [R24.64], R16 ;  /* 0x0000001018004986 */ /* 0x0001e2000c101506 */
[----:B------:R-:W-:-:S03]  /*93b80*/  PRMT R12, R15, 0x7632, R12 ;  /* 0x000076320f0c7816 */ /* 0x000fc6000000000c */
[----:B------:R1:W-:Y:S04]  /*93b90*/  @P5 STG.E.U16 [R22.64], R15 ;  /* 0x0000000f16005986 */ /* 0x0003e8000c101506 */
[----:B0-----:R-:W4:Y:S04]  /*93ba0*/  LDL.LU R25, [R1+0x2618] ;  /* 0x0026180001197983 */ /* 0x001f280000300800 */
[----:B------:R-:W-:Y:S04]  /*93bb0*/  STL.64 [R1+0x2608], R16 ;  /* 0x0026081001007387 */ /* 0x000fe80000100a00 */
[----:B------:R0:W-:Y:S04]  /*93bc0*/  STL.64 [R1+0x2610], R6 ;  /* 0x0026100601007387 */ /* 0x0001e80000100a00 */
[----:B------:R-:W4:Y:S01]  /*93bd0*/  LDL.LU R26, [R1+0x404] ;  /* 0x00040400011a7983 */ /* 0x000f220000300800 */
[----:B---3--:R-:W-:-:S03]  /*93be0*/  ISETP.GE.AND P1, PT, R18, c[0x0][0x17c], PT ;  /* 0x00005f0012007a0c */ /* 0x008fc60003f26270 */
[----:B------:R-:W3:Y:S04]  /*93bf0*/  LDL.LU R18, [R1+0x2d4] ;  /* 0x0002d40001127983 */ /* 0x000ee80000300800 */
[----:B-1----:R-:W3:Y:S01]  /*93c00*/  LDL.LU R15, [R1+0x2594] ;  /* 0x00259400010f7983 */ /* 0x002ee20000300800 */
[----:B------:R-:W-:Y:S02]  /*93c10*/  ISETP.LT.AND P6, PT, R7, c[0x0][0x178], !P2 ;  /* 0x00005e0007007a0c */ /* 0x000fe400057c1270 */
[----:B------:R-:W-:Y:S02]  /*93c20*/  ISETP.LT.AND P4, PT, R6, c[0x0][0x178], !P2 ;  /* 0x00005e0006007a0c */ /* 0x000fe40005781270 */
[----:B--2---:R-:W-:Y:S01]  /*93c30*/  ISETP.GE.AND P0, PT, R29, c[0x0][0x17c], PT ;  /* 0x00005f001d007a0c */ /* 0x004fe20003f06270 */
[----:B------:R-:W-:Y:S01]  /*93c40*/  IMAD.WIDE R28, R0, 0x2, R10 ;  /* 0x00000002001c7825 */ /* 0x000fe200078e020a */
[----:B------:R-:W-:-:S03]  /*93c50*/  ISETP.LT.AND P5, PT, R7, c[0x0][0x178], !P3 ;  /* 0x00005e0007007a0c */ /* 0x000fc60005fa1270 */
[----:B0-----:R-:W-:-:S04]  /*93c60*/  IMAD.WIDE R6, R0, 0x2, R8 ;  /* 0x0000000200067825 */ /* 0x001fc800078e0208 */
[----:B------:R-:W-:Y:S04]  /*93c70*/  @P6 STG.E.U16 [R28.64], R13 ;  /* 0x0000000d1c006986 */ /* 0x000fe8000c101506 */
[----:B----4-:R0:W-:Y:S04]  /*93c80*/  @P4 STG.E.U16 [R6.64], R27 ;  /* 0x0000001b06004986 */ /* 0x0101e8000c101506 */
[----:B0-----:R-:W2:Y:S01]  /*93c90*/  LDL.LU.64 R6, [R1+0x2610] ;  /* 0x0026100001067983 */ /* 0x001ea20000300a00 */
[----:B------:R-:W-:Y:S01]  /*93ca0*/  ISETP.LT.AND P2, PT, R19, c[0x0][0x178], !P2 ;  /* 0x00005e0013007a0c */ /* 0x000fe20005741270 */
[----:B------:R-:W-:Y:S01]  /*93cb0*/  IMAD.WIDE R16, R0, 0x2, R2 ;  /* 0x0000000200107825 */ /* 0x000fe200078e0202 */
[----:B------:R-:W-:-:S11]  /*93cc0*/  PRMT R4, R13, 0x7632, R4 ;  /* 0x000076320d047816 */ /* 0x000fd60000000004 */
[----:B------:R0:W-:Y:S04]  /*93cd0*/  @P2 STG.E.U16 [R16.64], R25 ;  /* 0x0000001910002986 */ /* 0x0001e8000c101506 */
[----:B0-----:R-:W4:Y:S04]  /*93ce0*/  LDL.LU.64 R16, [R1+0x2608] ;  /* 0x0026080001107983 */ /* 0x001f280000300a00 */
[----:B------:R-:W4:Y:S01]  /*93cf0*/  LDL.LU R13, [R1+0x2b4] ;  /* 0x0002b400010d7983 */ /* 0x000f220000300800 */
[----:B---3--:R-:W-:-:S03]  /*93d00*/  ISETP.GE.AND P2, PT, R15, c[0x0][0x17c], PT ;  /* 0x00005f000f007a0c */ /* 0x008fc60003f46270 */
[----:B------:R-:W3:Y:S01]  /*93d10*/  LDL.LU R15, [R1+0x2598] ;  /* 0x00259800010f7983 */ /* 0x000ee20000300800 */
[----:B------:R-:W-:Y:S02]  /*93d20*/  ISETP.LT.AND P6, PT, R14, c[0x0][0x178], !P3 ;  /* 0x00005e000e007a0c */ /* 0x000fe40005fc1270 */
[----:B------:R-:W-:-:S05]  /*93d30*/  IADD3 R24, R0, c[0x0][0x198], RZ ;  /* 0x0000660000187a10 */ /* 0x000fca0007ffe0ff */
[----:B------:R-:W-:-:S04]  /*93d40*/  IMAD.WIDE R22, R24, 0x2, R20 ;  /* 0x0000000218167825 */ /* 0x000fc800078e0214 */
[C---:B------:R-:W-:Y:S02]  /*93d50*/  IMAD.WIDE R28, R24.reuse, 0x2, R10 ;  /* 0x00000002181c7825 */ /* 0x040fe400078e020a */
[----:B------:R0:W-:Y:S01]  /*93d60*/  @P6 STG.E.U16 [R22.64], R12 ;  /* 0x0000000c16006986 */ /* 0x0001e2000c101506 */
[----:B------:R-:W-:-:S03]  /*93d70*/  IADD3 R0, R24, c[0x0][0x198], RZ ;  /* 0x0000660018007a10 */ /* 0x000fc60007ffe0ff */
[----:B------:R1:W-:Y:S01]  /*93d80*/  @P5 STG.E.U16 [R28.64], R4 ;  /* 0x000000041c005986 */ /* 0x0003e2000c101506 */
[----:B------:R-:W-:Y:S02]  /*93d90*/  ISETP.LT.AND P5, PT, R14, c[0x0][0x178], !P0 ;  /* 0x00005e000e007a0c */ /* 0x000fe400047a1270 */
[----:B--2---:R-:W-:Y:S02]  /*93da0*/  ISETP.LT.AND P4, PT, R6, c[0x0][0x178], !P3 ;  /* 0x00005e0006007a0c */ /* 0x004fe40005f81270 */
[----:B------:R-:W-:Y:S01]  /*93db0*/  ISETP.LT.AND P3, PT, R19, c[0x0][0x178], !P3 ;  /* 0x00005e0013007a0c */ /* 0x000fe20005f61270 */
[C---:B0-----:R-:W-:Y:S01]  /*93dc0*/  IMAD.WIDE R22, R24.reuse, 0x2, R8 ;  /* 0x0000000218167825 */ /* 0x041fe200078e0208 */
[----:B------:R-:W-:Y:S02]  /*93dd0*/  PRMT R12, R27, 0x7632, R12 ;  /* 0x000076321b0c7816 */ /* 0x000fe4000000000c */
[----:B-1----:R-:W-:Y:S01]  /*93de0*/  PRMT R4, R25, 0x7632, R4 ;  /* 0x0000763219047816 */ /* 0x002fe20000000004 */
[----:B------:R-:W-:Y:S01]  /*93df0*/  IMAD.WIDE R24, R24, 0x2, R2 ;  /* 0x0000000218187825 */ /* 0x000fe200078e0202 */
[----:B------:R-:W-:Y:S01]  /*93e00*/  ISETP.LT.AND P6, PT, R7, c[0x0][0x178], !P0 ;  /* 0x00005e0007007a0c */ /* 0x000fe200047c1270 */
[----:B------:R-:W2:Y:S04]  /*93e10*/  LDL.LU R27, [R1+0x414] ;  /* 0x00041400011b7983 */ /* 0x000ea80000300800 */
[----:B------:R0:W-:Y:S01]  /*93e20*/  @P4 STG.E.U16 [R22.64], R12 ;  /* 0x0000000c16004986 */ /* 0x0001e2000c101506 */
[----:B------:R-:W-:-:S02]  /*93e30*/  ISETP.LT.AND P4, PT, R6, c[0x0][0x178], !P0 ;  /* 0x00005e0006007a0c */ /* 0x000fc40004781270 */
[----:B------:R-:W-:Y:S01]  /*93e40*/  ISETP.LT.AND P0, PT, R19, c[0x0][0x178], !P0 ;  /* 0x00005e0013007a0c */ /* 0x000fe20004701270 */
[----:B------:R1:W-:Y:S01]  /*93e50*/  @P3 STG.E.U16 [R24.64], R4 ;  /* 0x0000000418003986 */ /* 0x0003e2000c101506 */
[----:B------:R-:W-:Y:S01]  /*93e60*/  ISETP.LT.AND P3, PT, R14, c[0x0][0x178], !P1 ;  /* 0x00005e000e007a0c */ /* 0x000fe20004f61270 */
[----:B------:R-:W-:-:S04]  /*93e70*/  IMAD.WIDE R28, R0, 0x2, R10 ;  /* 0x00000002001c7825 */ /* 0x000fc800078e020a */
[C---:B0-----:R-:W-:Y:S01]  /*93e80*/  IMAD.WIDE R22, R0.reuse, 0x2, R20 ;  /* 0x0000000200167825 */ /* 0x041fe200078e0214 */
[----:B-1----:R-:W-:-:S04]  /*93e90*/  IADD3 R4, R0, c[0x0][0x198], RZ ;  /* 0x0000660000047a10 */ /* 0x002fc80007ffe0ff */
[----:B------:R0:W-:Y:S01]  /*93ea0*/  @P5 STG.E.U16 [R22.64], R26 ;  /* 0x0000001a16005986 */ /* 0x0001e2000c101506 */
[----:B------:R-:W-:Y:S01]  /*93eb0*/  IMAD.WIDE R24, R0, 0x2, R2 ;  /* 0x0000000200187825 */ /* 0x000fe200078e0202 */
[----:B------:R-:W-:Y:S02]  /*93ec0*/  PRMT R12, R26, 0x7632, R12 ;  /* 0x000076321a0c7816 */ /* 0x000fe4000000000c */
[----:B------:R1:W-:Y:S01]  /*93ed0*/  @P6 STG.E.U16 [R28.64], R18 ;  /* 0x000000121c006986 */ /* 0x0003e2000c101506 */
[----:B0-----:R-:W-:-:S03]  /*93ee0*/  IMAD.WIDE R22, R0, 0x2, R8 ;  /* 0x0000000200167825 */ /* 0x001fc600078e0208 */
[----:B------:R-:W2:Y:S01]  /*93ef0*/  LDL.LU R26, [R1+0x304] ;  /* 0x00030400011a7983 */ /* 0x000ea20000300800 */
[----:B-1----:R-:W-:-:S03]  /*93f00*/  IMAD.WIDE R28, R4, 0x2, R20 ;  /* 0x00000002041c7825 */ /* 0x002fc600078e0214 */
[----:B----4-:R-:W-:Y:S01]  /*93f10*/  @P4 STG.E.U16 [R22.64], R13 ;  /* 0x0000000d16004986 */ /* 0x010fe2000c101506 */
[----:B------:R-:W-:-:S03]  /*93f20*/  PRMT R0, R18, 0x7632, R0 ;  /* 0x0000763212007816 */ /* 0x000fc60000000000 */
[----:B------:R0:W-:Y:S04]  /*93f30*/  @P0 STG.E.U16 [R24.64], R5 ;  /* 0x0000000518000986 */ /* 0x0001e8000c101506 */
[----:B------:R1:W-:Y:S01]  /*93f40*/  @P3 STG.E.U16 [R28.64], R12 ;  /* 0x0000000c1c003986 */ /* 0x0003e2000c101506 */
[----:B0-----:R-:W-:Y:S02]  /*93f50*/  PRMT R5, R13, 0x7632, R5 ;  /* 0x000076320d057816 */ /* 0x001fe40000000005 */
[----:B---3--:R-:W-:Y:S02]  /*93f60*/  ISETP.GE.AND P5, PT, R15, c[0x0][0x17c], PT ;  /* 0x00005f000f007a0c */ /* 0x008fe40003fa6270 */
[----:B------:R-:W3:Y:S04]  /*93f70*/  LDL.LU R15, [R1+0x2e4] ;  /* 0x0002e400010f7983 */ /* 0x000ee80000300800 */
[----:B-1----:R-:W4:Y:S04]  /*93f80*/  LDL.LU R29, [R1+0x259c] ;  /* 0x00259c00011d7983 */ /* 0x002f280000300800 */
[----:B------:R-:W4:Y:S04]  /*93f90*/  LDL.LU R18, [R1+0x2604] ;  /* 0x0026040001127983 */ /* 0x000f280000300800 */
[----:B------:R-:W4:Y:S04]  /*93fa0*/  LDL.LU R13, [R1+0x2600] ;  /* 0x00260000010d7983 */ /* 0x000f280000300800 */
[----:B------:R-:W4:Y:S01]  /*93fb0*/  LDL.LU R28, [R1+0x25a0] ;  /* 0x0025a000011c7983 */ /* 0x000f220000300800 */
[----:B------:R-:W-:-:S02]  /*93fc0*/  ISETP.LT.AND P6, PT, R7, c[0x0][0x178], !P1 ;  /* 0x00005e0007007a0c */ /* 0x000fc40004fc1270 */
[----:B------:R-:W-:Y:S01]  /*93fd0*/  ISETP.LT.AND P4, PT, R6, c[0x0][0x178], !P1 ;  /* 0x00005e0006007a0c */ /* 0x000fe20004f81270 */
[----:B------:R-:W-:Y:S01]  /*93fe0*/  IMAD.WIDE R24, R4, 0x2, R10 ;  /* 0x0000000204187825 */ /* 0x000fe200078e020a */
[----:B------:R-:W-:Y:S02]  /*93ff0*/  ISETP.LT.AND P1, PT, R19, c[0x0][0x178], !P1 ;  /* 0x00005e0013007a0c */ /* 0x000fe40004f21270 */
[----:B------:R-:W-:Y:S01]  /*94000*/  ISETP.LT.AND P3, PT, R14, c[0x0][0x178], !P2 ;  /* 0x00005e000e007a0c */ /* 0x000fe20005761270 */
[----:B------:R-:W-:Y:S01]  /*94010*/  IMAD.WIDE R22, R4, 0x2, R8 ;  /* 0x0000000204167825 */ /* 0x000fe200078e0208 */
[----:B------:R-:W-:-:S05]  /*94020*/  PRMT R12, R5, 0x7632, R12 ;  /* 0x00007632050c7816 */ /* 0x000fca000000000c */
[----:B------:R0:W-:Y:S01]  /*94030*/  @P6 STG.E.U16 [R24.64], R0 ;  /* 0x0000000018006986 */ /* 0x0001e2000c101506 */
[----:B------:R-:W-:-:S03]  /*94040*/  ISETP.LT.AND P6, PT, R7, c[0x0][0x178], !P2 ;  /* 0x00005e0007007a0c */ /* 0x000fc600057c1270 */
[----:B------:R1:W-:Y:S01]  /*94050*/  @P4 STG.E.U16 [R22.64], R5 ;  /* 0x0000000516004986 */ /* 0x0003e2000c101506 */
[C---:B0-----:R-:W-:Y:S01]  /*94060*/  IADD3 R0, R4.reuse, c[0x0][0x198], RZ ;  /* 0x0000660004007a10 */ /* 0x041fe20007ffe0ff */
[----:B-1----:R-:W-:-:S04]  /*94070*/  IMAD.WIDE R4, R4, 0x2, R2 ;  /* 0x0000000204047825 */ /* 0x002fc800078e0202 */
[----:B------:R-:W-:Y:S01]  /*94080*/  IMAD.WIDE R22, R0, 0x2, R20 ;  /* 0x0000000200167825 */ /* 0x000fe200078e0214 */
[----:B------:R-:W-:Y:S01]  /*94090*/  ISETP.LT.AND P4, PT, R6, c[0x0][0x178], !P2 ;  /* 0x00005e0006007a0c */ /* 0x000fe20005781270 */
[----:B------:R0:W-:Y:S01]  /*940a0*/  @P1 STG.E.U16 [R4.64], R12 ;  /* 0x0000000c04001986 */ /* 0x0001e2000c101506 */
[----:B------:R-:W-:Y:S01]  /*940b0*/  ISETP.LT.AND P2, PT, R19, c[0x0][0x178], !P2 ;  /* 0x00005e0013007a0c */ /* 0x000fe20005741270 */
[----:B------:R-:W-:Y:S02]  /*940c0*/  IMAD.WIDE R24, R0, 0x2, R10 ;  /* 0x0000000200187825 */ /* 0x000fe400078e020a */
[----:B--2---:R1:W-:Y:S01]  /*940d0*/  @P3 STG.E.U16 [R22.64], R27 ;  /* 0x0000001b16003986 */ /* 0x0043e2000c101506 */
[----:B------:R-:W-:Y:S01]  /*940e0*/  ISETP.LT.AND P3, PT, R14, c[0x0][0x178], !P5 ;  /* 0x00005e000e007a0c */ /* 0x000fe20006f61270 */
[C---:B0-----:R-:W-:Y:S01]  /*940f0*/  IMAD.WIDE R4, R0.reuse, 0x2, R8 ;  /* 0x0000000200047825 */ /* 0x041fe200078e0208 */
[----:B-1----:R-:W-:Y:S01]  /*94100*/  IADD3 R22, R0, c[0x0][0x198], RZ ;  /* 0x0000660000167a10 */ /* 0x002fe20007ffe0ff */
[----:B------:R0:W-:Y:S01]  /*94110*/  @P6 STG.E.U16 [R24.64], R26 ;  /* 0x0000001a18006986 */ /* 0x0001e2000c101506 */
[----:B------:R-:W-:-:S02]  /*94120*/  ISETP.LT.AND P6, PT, R7, c[0x0][0x178], !P5 ;  /* 0x00005e0007007a0c */ /* 0x000fc40006fc1270 */
[----:B------:R-:W-:Y:S01]  /*94130*/  PRMT R12, R26, 0x7632, R12 ;  /* 0x000076321a0c7816 */ /* 0x000fe2000000000c */
[----:B0-----:R-:W-:Y:S01]  /*94140*/  IMAD.WIDE R24, R0, 0x2, R2 ;  /* 0x0000000200187825 */ /* 0x001fe200078e0202 */
[----:B------:R-:W-:Y:S02]  /*94150*/  PRMT R0, R27, 0x7632, R0 ;  /* 0x000076321b007816 */ /* 0x000fe40000000000 */
[----:B------:R-:W2:Y:S04]  /*94160*/  LDL.LU R27, [R1+0x25a4] ;  /* 0x0025a400011b7983 */ /* 0x000ea80000300800 */
[----:B------:R-:W2:Y:S04]  /*94170*/  LDL.LU R26, [R1+0x2c4] ;  /* 0x0002c400011a7983 */ /* 0x000ea80000300800 */
[----:B---3--:R0:W-:Y:S01]  /*94180*/  @P4 STG.E.U16 [R4.64], R15 ;  /* 0x0000000f04004986 */ /* 0x0081e2000c101506 */
[----:B----4-:R-:W-:-:S02]  /*94190*/  ISETP.GE.AND P0, PT, R29, c[0x0][0x17c], PT ;  /* 0x00005f001d007a0c */ /* 0x010fc40003f06270 */
[----:B------:R-:W-:Y:S01]  /*941a0*/  ISETP.GE.AND P1, PT, R28, c[0x0][0x17c], PT ;  /* 0x00005f001c007a0c */ /* 0x000fe20003f26270 */
[----:B------:R-:W-:Y:S01]  /*941b0*/  IMAD.WIDE R28, R22, 0x2, R20 ;  /* 0x00000002161c7825 */ /* 0x000fe200078e0214 */
[----:B------:R1:W-:Y:S04]  /*941c0*/  @P2 STG.E.U16 [R24.64], R13 ;  /* 0x0000000d18002986 */ /* 0x0003e8000c101506 */
[----:B------:R3:W-:Y:S01]  /*941d0*/  @P3 STG.E.U16 [R28.64], R0 ;  /* 0x000000001c003986 */ /* 0x0007e2000c101506 */
[----:B------:R-:W-:Y:S01]  /*941e0*/  ISETP.LT.AND P3, PT, R6, c[0x0][0x178], !P5 ;  /* 0x00005e0006007a0c */ /* 0x000fe20006f61270 */
[----:B0-----:R-:W-:Y:S01]  /*941f0*/  IMAD.WIDE R4, R22, 0x2, R10 ;  /* 0x0000000216047825 */ /* 0x001fe200078e020a */
[----:B------:R-:W-:-:S04]  /*94200*/  ISETP.LT.AND P5, PT, R19, c[0x0][0x178], !P5 ;  /* 0x00005e0013007a0c */ /* 0x000fc80006fa1270 */
[----:B------:R0:W-:Y:S01]  /*94210*/  @P6 STG.E.U16 [R4.64], R12 ;  /* 0x0000000c04006986 */ /* 0x0001e2000c101506 */
[----:B-1----:R-:W-:Y:S02]  /*94220*/  PRMT R13, R13, 0x7632, R13 ;  /* 0x000076320d0d7816 */ /* 0x002fe4000000000d */
[----:B---3--:R-:W-:Y:S02]  /*94230*/  PRMT R0, R15, 0x7632, R0 ;  /* 0x000076320f007816 */ /* 0x008fe40000000000 */
[----:B------:R-:W-:Y:S02]  /*94240*/  ISETP.LT.AND P4, PT, R14, c[0x0][0x178], !P0 ;  /* 0x00005e000e007a0c */ /* 0x000fe40004781270 */
[----:B------:R-:W3:Y:S01]  /*94250*/  LDL.LU R14, [R1+0x25fc] ;  /* 0x0025fc00010e7983 */ /* 0x000ee20000300800 */
[C---:B0-----:R-:W-:Y:S01]  /*94260*/  IADD3 R12, R22.reuse, c[0x0][0x198], RZ ;  /* 0x00006600160c7a10 */ /* 0x041fe20007ffe0ff */
[C---:B------:R-:W-:Y:S02]  /*94270*/  IMAD.WIDE R4, R22.reuse, 0x2, R8 ;  /* 0x0000000216047825 */ /* 0x040fe400078e0208 */
[----:B------:R-:W4:Y:S02]  /*94280*/  LDL.LU R15, [R1+0x25a8] ;  /* 0x0025a800010f7983 */ /* 0x000f240000300800 */
[----:B------:R-:W-:-:S02]  /*94290*/  IMAD.WIDE R22, R22, 0x2, R2 ;  /* 0x0000000216167825 */ /* 0x000fc400078e0202 */
[----:B------:R0:W-:Y:S04]  /*942a0*/  @P3 STG.E.U16 [R4.64], R0 ;  /* 0x0000000004003986 */ /* 0x0001e8000c101506 */
[----:B------:R1:W-:Y:S04]  /*942b0*/  @P5 STG.E.U16 [R22.64], R13 ;  /* 0x0000000d16005986 */ /* 0x0003e8000c101506 */
[----:B0-----:R-:W2:Y:S04]  /*942c0*/  LDL.LU R5, [R1+0x424] ;  /* 0x0004240001057983 */ /* 0x001ea80000300800 */
[----:B-1----:R-:W3:Y:S01]  /*942d0*/  LDL.LU R23, [R1+0x2f4] ;  /* 0x0002f40001177983 */ /* 0x002ee20000300800 */
[----:B------:R-:W-:Y:S01]  /*942e0*/  ISETP.LT.AND P6, PT, R7, c[0x0][0x178], !P0 ;  /* 0x00005e0007007a0c */ /* 0x000fe200047c1270 */
[----:B------:R-:W-:-:S04]  /*942f0*/  IMAD.WIDE R24, R12, 0x2, R20 ;  /* 0x000000020c187825 */ /* 0x000fc800078e0214 */
[----:B------:R-:W-:Y:S01]  /*94300*/  IMAD.WIDE R28, R12, 0x2, R10 ;  /* 0x000000020c1c7825 */ /* 0x000fe200078e020a */
[----:B--2---:R-:W-:Y:S07]  /*94310*/  @P4 STG.E.U16 [R24.64], R5 ;  /* 0x0000000518004986 */ /* 0x004fee000c101506 */
[----:B---3--:R0:W-:Y:S04]  /*94320*/  @P6 STG.E.U16 [R28.64], R23 ;  /* 0x000000171c006986 */ /* 0x0081e8000c101506 */
[----:B0-----:R-:W2:Y:S01]  /*94330*/  LDL.LU R29, [R1+0xfd0] ;  /* 0x000fd000011d7983 */ /* 0x001ea20000300800 */
[----:B------:R-:W-:-:S02]  /*94340*/  ISETP.LT.AND P4, PT, R6, c[0x0][0x178], !P0 ;  /* 0x00005e0006007a0c */ /* 0x000fc40004781270 */
[----:B------:R-:W-:Y:S02]  /*94350*/  ISETP.LT.AND P3, PT, R19, c[0x0][0x178], !P0 ;  /* 0x00005e0013007a0c */ /* 0x000fe40004761270 */
[----:B------:R-:W-:Y:S02]  /*94360*/  ISETP.LT.AND P5, PT, R7, c[0x0][0x178], !P1 ;  /* 0x00005e0007007a0c */ /* 0x000fe40004fa1270 */
[C---:B------:R-:W-:Y:S02]  /*94370*/  IADD3 R0, R12.reuse, c[0x0][0x198], RZ ;  /* 0x000066000c007a10 */ /* 0x040fe40007ffe0ff */
[----:B------:R-:W-:Y:S01]  /*94380*/  PRMT R16, R5, 0x7632, R16 ;  /* 0x0000763205107816 */ /* 0x000fe20000000010 */
[C---:B------:R-:W-:Y:S01]  /*94390*/  IMAD.WIDE R4, R12.reuse, 0x2, R8 ;  /* 0x000000020c047825 */ /* 0x040fe200078e0208 */
[----:B------:R-:W-:Y:S02]  /*943a0*/  ISETP.GE.AND P2, PT, R27, c[0x0][0x17c], PT ;  /* 0x00005f001b007a0c */ /* 0x000fe40003f46270 */
[----:B------:R-:W-:Y:S01]  /*943b0*/  PRMT R28, R23, 0x7632, R28 ;  /* 0x00007632171c7816 */ /* 0x000fe2000000001c */
[----:B------:R-:W-:Y:S01]  /*943c0*/  IMAD.WIDE R12, R12, 0x2, R2 ;  /* 0x000000020c0c7825 */ /* 0x000fe200078e0202 */
[----:B----4-:R-:W-:Y:S01]  /*943d0*/  ISETP.GE.AND P0, PT, R15, c[0x0][0x17c], PT ;  /* 0x00005f000f007a0c */ /* 0x010fe20003f06270 */
[----:B------:R-:W3:Y:S02]  /*943e0*/  LDL.LU R27, [R1+0x2a8] ;  /* 0x0002a800011b7983 */ /* 0x000ee40000300800 */
[----:B------:R-:W-:-:S02]  /*943f0*/  IMAD.WIDE R22, R0, 0x2, R20 ;  /* 0x0000000200167825 */ /* 0x000fc400078e0214 */
[----:B------:R-:W4:Y:S02]  /*94400*/  LDL.LU R15, [R1+0x298] ;  /* 0x00029800010f7983 */ /* 0x000f240000300800 */
[----:B------:R-:W-:Y:S02]  /*94410*/  IMAD.WIDE R24, R0, 0x2, R10 ;  /* 0x0000000200187825 */ /* 0x000fe400078e020a */
[----:B------:R0:W-:Y:S01]  /*94420*/  @P4 STG.E.U16 [R4.64], R26 ;  /* 0x0000001a04004986 */ /* 0x0001e2000c101506 */
[----:B------:R-:W-:-:S03]  /*94430*/  ISETP.LT.AND P4, PT, R6, c[0x0][0x178], !P1 ;  /* 0x00005e0006007a0c */ /* 0x000fc60004f81270 */
[----:B------:R-:W-:Y:S04]  /*94440*/  @P3 STG.E.U16 [R12.64], R17 ;  /* 0x000000110c003986 */ /* 0x000fe8000c101506 */
[----:B0-----:R-:W3:Y:S04]  /*94450*/  LDL.LU R4, [R1+0x25ac] ;  /* 0x0025ac0001047983 */ /* 0x001ee80000300800 */
[----:B------:R-:W3:Y:S01]  /*94460*/  LDL.LU R6, [R1+0x288] ;  /* 0x0002880001067983 */ /* 0x000ee20000300800 */
[----:B--2---:R-:W-:-:S13]  /*94470*/  ISETP.LT.AND P6, PT, R29, c[0x0][0x178], !P1 ;  /* 0x00005e001d007a0c */ /* 0x004fda0004fc1270 */
[----:B------:R-:W-:Y:S04]  /*94480*/  @P6 STG.E.U16 [R22.64], R16 ;  /* 0x0000001016006986 */ /* 0x000fe8000c101506 */
[----:B------:R0:W-:Y:S04]  /*94490*/  @P5 STG.E.U16 [R24.64], R28 ;  /* 0x0000001c18005986 */ /* 0x0001e8000c101506 */
[----:B0-----:R-:W2:Y:S01]  /*944a0*/  LDL.LU R25, [R1+0xfd8] ;  /* 0x000fd80001197983 */ /* 0x001ea20000300800 */
[----:B------:R-:W-:-:S03]  /*944b0*/  PRMT R22, R26, 0x7632, R22 ;  /* 0x000076321a167816 */ /* 0x000fc60000000016 */
[----:B------:R-:W2:Y:S04]  /*944c0*/  LDL.LU R26, [R1+0x25f8] ;  /* 0x0025f800011a7983 */ /* 0x000ea80000300800 */
[----:B------:R-:W2:Y:S01]  /*944d0*/  LDL.LU R28, [R1+0x25b0] ;  /* 0x0025b000011c7983 */ /* 0x000ea20000300800 */
[----:B------:R-:W-:Y:S01]  /*944e0*/  ISETP.LT.AND P3, PT, R19, c[0x0][0x178], !P1 ;  /* 0x00005e0013007a0c */ /* 0x000fe20004f61270 */
[----:B------:R-:W-:Y:S01]  /*944f0*/  IMAD.WIDE R12, R0, 0x2, R8 ;  /* 0x00000002000c7825 */ /* 0x000fe200078e0208 */
[----:B------:R-:W-:Y:S02]  /*94500*/  ISETP.LT.AND P6, PT, R29, c[0x0][0x178], !P2 ;  /* 0x00005e001d007a0c */ /* 0x000fe400057c1270 */
[----:B------:R-:W-:Y:S02]  /*94510*/  ISETP.LT.AND P5, PT, R7, c[0x0][0x178], !P2 ;  /* 0x00005e0007007a0c */ /* 0x000fe400057a1270 */
[----:B---3--:R-:W-:-:S02]  /*94520*/  ISETP.GE.AND P1, PT, R4, c[0x0][0x17c], PT ;  /* 0x00005f0004007a0c */ /* 0x008fc40003f26270 */
[----:B------:R-:W-:Y:S01]  /*94530*/  PRMT R5, R17, 0x7632, R5 ;  /* 0x0000763211057816 */ /* 0x000fe20000000005 */
[C---:B------:R-:W-:Y:S01]  /*94540*/  IMAD.WIDE R16, R0.reuse, 0x2, R2 ;  /* 0x0000000200107825 */ /* 0x040fe200078e0202 */
[----:B------:R-:W-:Y:S01]  /*94550*/  IADD3 R4, R0, c[0x0][0x198], RZ ;  /* 0x0000660000047a10 */ /* 0x000fe20007ffe0ff */
[----:B------:R0:W-:Y:S04]  /*94560*/  @P4 STG.E.U16 [R12.64], R22 ;  /* 0x000000160c004986 */ /* 0x0001e8000c101506 */
[----:B------:R1:W-:Y:S01]  /*94570*/  @P3 STG.E.U16 [R16.64], R5 ;  /* 0x0000000510003986 */ /* 0x0003e2000c101506 */
[----:B------:R-:W-:Y:S02]  /*94580*/  ISETP.LT.AND P3, PT, R29, c[0x0][0x178], !P0 ;  /* 0x00005e001d007a0c */ /* 0x000fe40004761270 */
[C---:B------:R-:W-:Y:S01]  /*94590*/  IADD3 R0, R4.reuse, c[0x0][0x198], RZ ;  /* 0x0000660004007a10 */ /* 0x040fe20007ffe0ff */
[----:B0-----:R-:W-:-:S04]  /*945a0*/  IMAD.WIDE R12, R4, 0x2, R20 ;  /* 0x00000002040c7825 */ /* 0x001fc800078e0214 */
[----:B------:R-:W-:Y:S01]  /*945b0*/  IMAD.WIDE R22, R4, 0x2, R10 ;  /* 0x0000000204167825 */ /* 0x000fe200078e020a */
[----:B------:R0:W-:Y:S04]  /*945c0*/  @P6 STG.E.U16 [R12.64], R27 ;  /* 0x0000001b0c006986 */ /* 0x0001e8000c101506 */
[----:B----4-:R3:W-:Y:S01]  /*945d0*/  @P5 STG.E.U16 [R22.64], R15 ;  /* 0x0000000f16005986 */ /* 0x0107e2000c101506 */
[----:B------:R-:W-:Y:S01]  /*945e0*/  ISETP.LT.AND P5, PT, R7, c[0x0][0x178], !P0 ;  /* 0x00005e0007007a0c */ /* 0x000fe200047a1270 */
[----:B-1----:R-:W-:-:S04]  /*945f0*/  IMAD.WIDE R16, R0, 0x2, R20 ;  /* 0x0000000200107825 */ /* 0x002fc800078e0214 */
[----:B0-----:R-:W-:-:S04]  /*94600*/  IMAD.WIDE R12, R4, 0x2, R8 ;  /* 0x00000002040c7825 */ /* 0x001fc800078e0208 */
[----:B------:R-:W-:Y:S01]  /*94610*/  IMAD.WIDE R4, R4, 0x2, R2 ;  /* 0x0000000204047825 */ /* 0x000fe200078e0202 */
[----:B---3--:R-:W-:Y:S01]  /*94620*/  PRMT R22, R27, 0x7632, R22 ;  /* 0x000076321b167816 */ /* 0x008fe20000000016 */
[----:B------:R-:W3:Y:S04]  /*94630*/  LDL.LU R23, [R1+0x408] ;  /* 0x0004080001177983 */ /* 0x000ee80000300800 */
[----:B------:R-:W4:Y:S01]  /*94640*/  LDL.LU R27, [R1+0x25b4] ;  /* 0x0025b400011b7983 */ /* 0x000f220000300800 */
[----:B--2---:R-:W-:Y:S02]  /*94650*/  ISETP.LT.AND P4, PT, R25, c[0x0][0x178], !P2 ;  /* 0x00005e0019007a0c */ /* 0x004fe40005781270 */
[----:B------:R-:W-:Y:S02]  /*94660*/  ISETP.LT.AND P2, PT, R19, c[0x0][0x178], !P2 ;  /* 0x00005e0013007a0c */ /* 0x000fe40005741270 */
[----:B------:R-:W-:-:S09]  /*94670*/  ISETP.LT.AND P6, PT, R25, c[0x0][0x178], !P0 ;  /* 0x00005e0019007a0c */ /* 0x000fd200047c1270 */
[----:B------:R0:W-:Y:S04]  /*94680*/  @P4 STG.E.U16 [R12.64], R6 ;  /* 0x000000060c004986 */ /* 0x0001e8000c101506 */
[----:B------:R1:W-:Y:S01]  /*94690*/  @P2 STG.E.U16 [R4.64], R26 ;  /* 0x0000001a04002986 */ /* 0x0003e2000c101506 */
[----:B------:R-:W-:-:S03]  /*946a0*/  ISETP.LT.AND P2, PT, R19, c[0x0][0x178], !P0 ;  /* 0x00005e0013007a0c */ /* 0x000fc60004741270 */
[----:B------:R2:W-:Y:S01]  /*946b0*/  @P3 STG.E.U16 [R16.64], R22 ;  /* 0x0000001610003986 */ /* 0x0005e2000c101506 */
[----:B0-----:R-:W-:-:S04]  /*946c0*/  IMAD.WIDE R12, R0, 0x2, R10 ;  /* 0x00000002000c7825 */ /* 0x001fc800078e020a */
[----:B-1----:R-:W-:Y:S01]  /*946d0*/  IMAD.WIDE R4, R0, 0x2, R8 ;  /* 0x0000000200047825 */ /* 0x002fe200078e0208 */
[----:B--2---:R-:W-:Y:S02]  /*946e0*/  PRMT R16, R15, 0x7632, R16 ;  /* 0x000076320f107816 */ /* 0x004fe40000000010 */
[----:B------:R-:W-:-:S03]  /*946f0*/  PRMT R17, R6, 0x7632, R17 ;  /* 0x0000763206117816 */ /* 0x000fc60000000011 */
[----:B------:R-:W-:Y:S01]  /*94700*/  @P5 STG.E.U16 [R12.64], R16 ;  /* 0x000000100c005986 */ /* 0x000fe2000c101506 */
[----:B------:R-:W-:-:S03]  /*94710*/  PRMT R26, R26, 0x7632, R26 ;  /* 0x000076321a1a7816 */ /* 0x000fc6000000001a */
[----:B------:R0:W-:Y:S01]  /*94720*/  @P6 STG.E.U16 [R4.64], R17 ;  /* 0x0000001104006986 */ /* 0x0001e2000c101506 */
[----:B------:R-:W-:-:S03]  /*94730*/  ISETP.GE.AND P4, PT, R28, c[0x0][0x17c], PT ;  /* 0x00005f001c007a0c */ /* 0x000fc60003f86270 */
[----:B------:R-:W2:Y:S04]  /*94740*/  LDL.LU R28, [R1+0x2d8] ;  /* 0x0002d800011c7983 */ /* 0x000ea80000300800 */
[----:B------:R-:W2:Y:S01]  /*94750*/  LDL.LU R15, [R1+0x25b8] ;  /* 0x0025b800010f7983 */ /* 0x000ea20000300800 */
[----:B0-----:R-:W-:-:S03]  /*94760*/  IMAD.WIDE R4, R0, 0x2, R2 ;  /* 0x0000000200047825 */ /* 0x001fc600078e0202 */
[----:B------:R-:W2:Y:S04]  /*94770*/  LDL.LU R6, [R1+0x25f4] ;  /* 0x0025f40001067983 */ /* 0x000ea80000300800 */
[----:B------:R0:W-:Y:S04]  /*94780*/  @P2 STG.E.U16 [R4.64], R26 ;  /* 0x0000001a04002986 */ /* 0x0001e8000c101506 */
[----:B0-----:R-:W2:Y:S01]  /*94790*/  LDL.LU R26, [R1+0x2b8] ;  /* 0x0002b800011a7983 */ /* 0x001ea20000300800 */
[----:B------:R-:W-:Y:S02]  /*947a0*/  ISETP.LT.AND P3, PT, R29, c[0x0][0x178], !P1 ;  /* 0x00005e001d007a0c */ /* 0x000fe40004f61270 */
[----:B------:R-:W-:-:S02]  /*947b0*/  IADD3 R16, R0, c[0x0][0x198], RZ ;  /* 0x0000660000107a10 */ /* 0x000fc40007ffe0ff */
[----:B------:R-:W-:Y:S02]  /*947c0*/  ISETP.LT.AND P5, PT, R7, c[0x0][0x178], !P1 ;  /* 0x00005e0007007a0c */ /* 0x000fe40004fa1270 */
[----:B------:R-:W-:Y:S01]  /*947d0*/  ISETP.LT.AND P6, PT, R25, c[0x0][0x178], !P1 ;  /* 0x00005e0019007a0c */ /* 0x000fe20004fc1270 */
[C---:B------:R-:W-:Y:S01]  /*947e0*/  IMAD.WIDE R12, R16.reuse, 0x2, R20 ;  /* 0x00000002100c7825 */ /* 0x040fe200078e0214 */
[----:B------:R-:W-:Y:S02]  /*947f0*/  ISETP.LT.AND P1, PT, R19, c[0x0][0x178], !P1 ;  /* 0x00005e0013007a0c */ /* 0x000fe40004f21270 */
[----:B------:R-:W-:Y:S02]  /*94800*/  ISETP.LT.AND P2, PT, R29, c[0x0][0x178], !P4 ;  /* 0x00005e001d007a0c */ /* 0x000fe40006741270 */
[C---:B------:R-:W-:Y:S01]  /*94810*/  IADD3 R0, R16.reuse, c[0x0][0x198], RZ ;  /* 0x0000660010007a10 */ /* 0x040fe20007ffe0ff */
[----:B---3--:R0:W-:Y:S01]  /*94820*/  @P3 STG.E.U16 [R12.64], R23 ;  /* 0x000000170c003986 */ /* 0x0081e2000c101506 */
[----:B------:R-:W-:Y:S01]  /*94830*/  IMAD.WIDE R4, R16, 0x2, R10 ;  /* 0x0000000210047825 */ /* 0x000fe200078e020a */
[----:B------:R-:W-:-:S02]  /*94840*/  PRMT R24, R23, 0x7632, R24 ;  /* 0x0000763217187816 */ /* 0x000fc40000000018 */
[----:B----4-:R-:W-:Y:S01]  /*94850*/  ISETP.GE.AND P0, PT, R27, c[0x0][0x17c], PT ;  /* 0x00005f001b007a0c */ /* 0x010fe20003f06270 */
[----:B0-----:R-:W-:-:S04]  /*94860*/  IMAD.WIDE R12, R16, 0x2, R8 ;  /* 0x00000002100c7825 */ /* 0x001fc800078e0208 */
[----:B------:R-:W-:-:S04]  /*94870*/  IMAD.WIDE R16, R16, 0x2, R2 ;  /* 0x0000000210107825 */ /* 0x000fc800078e0202 */
[----:B------:R-:W-:Y:S01]  /*94880*/  IMAD.WIDE R22, R0, 0x2, R20 ;  /* 0x0000000200167825 */ /* 0x000fe200078e0214 */
[----:B--2---:R0:W-:Y:S01]  /*94890*/  @P5 STG.E.U16 [R4.64], R28 ;  /* 0x0000001c04005986 */ /* 0x0041e2000c101506 */
[----:B------:R-:W-:-:S03]  /*948a0*/  ISETP.GE.AND P3, PT, R15, c[0x0][0x17c], PT ;  /* 0x00005f000f007a0c */ /* 0x000fc60003f66270 */
[----:B------:R-:W2:Y:S04]  /*948b0*/  LDL.LU R15, [R1+0x418] ;  /* 0x00041800010f7983 */ /* 0x000ea80000300800 */
[----:B------:R-:W3:Y:S01]  /*948c0*/  LDL.LU R27, [R1+0x308] ;  /* 0x00030800011b7983 */ /* 0x000ee20000300800 */
[----:B0-----:R-:W-:-:S03]  /*948d0*/  IMAD.WIDE R4, R0, 0x2, R8 ;  /* 0x0000000200047825 */ /* 0x001fc600078e0208 */
[----:B------:R0:W-:Y:S04]  /*948e0*/  @P6 STG.E.U16 [R12.64], R26 ;  /* 0x0000001a0c006986 */ /* 0x0001e8000c101506 */
[----:B------:R1:W-:Y:S04]  /*948f0*/  @P1 STG.E.U16 [R16.64], R6 ;  /* 0x0000000610001986 */ /* 0x0003e8000c101506 */
[----:B------:R4:W-:Y:S01]  /*94900*/  @P2 STG.E.U16 [R22.64], R24 ;  /* 0x0000001816002986 */ /* 0x0009e2000c101506 */
[----:B0-----:R-:W-:-:S04]  /*94910*/  IMAD.WIDE R12, R0, 0x2, R10 ;  /* 0x00000002000c7825 */ /* 0x001fc800078e020a */
[----:B-1----:R-:W-:Y:S01]  /*94920*/  IMAD.WIDE R16, R0, 0x2, R2 ;  /* 0x0000000200107825 */ /* 0x002fe200078e0202 */
[----:B----4-:R-:W-:Y:S02]  /*94930*/  PRMT R24, R28, 0x7632, R24 ;  /* 0x000076321c187816 */ /* 0x010fe40000000018 */
[----:B------:R-:W4:Y:S01]  /*94940*/  LDL.LU R28, [R1+0x2e8] ;  /* 0x0002e800011c7983 */ /* 0x000f220000300800 */
[----:B------:R-:W-:Y:S02]  /*94950*/  PRMT R22, R26, 0x7632, R22 ;  /* 0x000076321a167816 */ /* 0x000fe40000000016 */
[----:B------:R-:W-:Y:S01]  /*94960*/  PRMT R23, R6, 0x7632, R23 ;  /* 0x0000763206177816 */ /* 0x000fe20000000017 */
[----:B------:R-:W4:Y:S01]  /*94970*/  LDL.LU R26, [R1+0x25c0] ;  /* 0x0025c000011a7983 */ /* 0x000f220000300800 */
[----:B------:R-:W-:-:S03]  /*94980*/  IADD3 R6, R0, c[0x0][0x198], RZ ;  /* 0x0000660000067a10 */ /* 0x000fc60007ffe0ff */
[----:B------:R-:W4:Y:S01]  /*94990*/  LDL.LU R0, [R1+0x25bc] ;  /* 0x0025bc0001007983 */ /* 0x000f220000300800 */
[----:B------:R-:W-:Y:S02]  /*949a0*/  ISETP.LT.AND P1, PT, R7, c[0x0][0x178], !P4 ;  /* 0x00005e0007007a0c */ /* 0x000fe40006721270 */
[----:B------:R-:W-:Y:S02]  /*949b0*/  ISETP.LT.AND P2, PT, R25, c[0x0][0x178], !P4 ;  /* 0x00005e0019007a0c */ /* 0x000fe40006741270 */
[----:B------:R-:W-:Y:S02]  /*949c0*/  ISETP.LT.AND P4, PT, R19, c[0x0][0x178], !P4 ;  /* 0x00005e0013007a0c */ /* 0x000fe40006781270 */
[----:B------:R-:W-:Y:S02]  /*949d0*/  ISETP.LT.AND P6, PT, R29, c[0x0][0x178], !P0 ;  /* 0x00005e001d007a0c */ /* 0x000fe400047c1270 */
[----:B------:R-:W-:-:S05]  /*949e0*/  ISETP.LT.AND P5, PT, R7, c[0x0][0x178], !P0 ;  /* 0x00005e0007007a0c */ /* 0x000fca00047a1270 */
[----:B------:R0:W-:Y:S04]  /*949f0*/  @P1 STG.E.U16 [R12.64], R24 ;  /* 0x000000180c001986 */ /* 0x0001e8000c101506 */
[----:B------:R1:W-:Y:S04]  /*94a00*/  @P2 STG.E.U16 [R4.64], R22 ;  /* 0x0000001604002986 */ /* 0x0003e8000c101506 */
[----:B------:R-:W-:Y:S01]  /*94a10*/  @P4 STG.E.U16 [R16.64], R23 ;  /* 0x0000001710004986 */ /* 0x000fe2000c101506 */
[----:B------:R-:W-:Y:S02]  /*94a20*/  ISETP.LT.AND P4, PT, R25, c[0x0][0x178], !P0 ;  /* 0x00005e0019007a0c */ /* 0x000fe40004781270 */
[----:B------:R-:W-:Y:S01]  /*94a30*/  ISETP.LT.AND P0, PT, R19, c[0x0][0x178], !P0 ;  /* 0x00005e0013007a0c */ /* 0x000fe20004701270 */
[----:B0-----:R-:W-:-:S04]  /*94a40*/  IMAD.WIDE R12, R6, 0x2, R20 ;  /* 0x00000002060c7825 */ /* 0x001fc800078e0214 */
[----:B-1----:R-:W-:Y:S01]  /*94a50*/  IMAD.WIDE R4, R6, 0x2, R10 ;  /* 0x0000000206047825 */ /* 0x002fe200078e020a */
[----:B--2---:R0:W-:Y:S01]  /*94a60*/  @P6 STG.E.U16 [R12.64], R15 ;  /* 0x0000000f0c006986 */ /* 0x0041e2000c101506 */
[----:B------:R-:W-:-:S03]  /*94a70*/  ISETP.LT.AND P6, PT, R29, c[0x0][0x178], !P3 ;  /* 0x00005e001d007a0c */ /* 0x000fc60005fc1270 */
[----:B---3--:R1:W-:Y:S01]  /*94a80*/  @P5 STG.E.U16 [R4.64], R27 ;  /* 0x0000001b04005986 */ /* 0x0083e2000c101506 */
[----:B------:R-:W-:Y:S01]  /*94a90*/  ISETP.LT.AND P5, PT, R7, c[0x0][0x178], !P3 ;  /* 0x00005e0007007a0c */ /* 0x000fe20005fa1270 */
[----:B0-----:R-:W-:-:S04]  /*94aa0*/  IMAD.WIDE R12, R6, 0x2, R2 ;  /* 0x00000002060c7825 */ /* 0x001fc800078e0202 */
[----:B-1----:R-:W-:Y:S01]  /*94ab0*/  IMAD.WIDE R4, R6, 0x2, R8 ;  /* 0x0000000206047825 */ /* 0x002fe200078e0208 */
[----:B------:R-:W-:-:S04]  /*94ac0*/  PRMT R24, R15, 0x7632, R24 ;  /* 0x000076320f187816 */ /* 0x000fc80000000018 */
[----:B----4-:R-:W-:Y:S04]  /*94ad0*/  @P4 STG.E.U16 [R4.64], R28 ;  /* 0x0000001c04004986 */ /* 0x010fe8000c101506 */
[----:B------:R0:W-:Y:S01]  /*94ae0*/  @P0 STG.E.U16 [R12.64], R14 ;  /* 0x0000000e0c000986 */ /* 0x0001e2000c101506 */
[----:B------:R-:W-:Y:S02]  /*94af0*/  ISETP.LT.AND P0, PT, R25, c[0x0][0x178], !P3 ;  /* 0x00005e0019007a0c */ /* 0x000fe40005f01270 */
[----:B------:R-:W-:Y:S02]  /*94b00*/  ISETP.GE.AND P1, PT, R0, c[0x0][0x17c], PT ;  /* 0x00005f0000007a0c */ /* 0x000fe40003f26270 */
[----:B------:R-:W-:Y:S02]  /*94b10*/  IADD3 R0, R6, c[0x0][0x198], RZ ;  /* 0x0000660006007a10 */ /* 0x000fe40007ffe0ff */
[----:B------:R-:W-:-:S03]  /*94b20*/  ISETP.LT.AND P3, PT, R19, c[0x0][0x178], !P3 ;  /* 0x00005e0013007a0c */ /* 0x000fc60005f61270 */
[----:B------:R-:W-:Y:S01]  /*94b30*/  IMAD.WIDE R16, R0, 0x2, R20 ;  /* 0x0000000200107825 */ /* 0x000fe200078e0214 */
[----:B0-----:R-:W-:Y:S02]  /*94b40*/  PRMT R14, R28, 0x7632, R14 ;  /* 0x000076321c0e7816 */ /* 0x001fe4000000000e */
[----:B------:R-:W-:Y:S01]  /*94b50*/  PRMT R6, R27, 0x7632, R6 ;  /* 0x000076321b067816 */ /* 0x000fe20000000006 */
[----:B------:R-:W-:Y:S01]  /*94b60*/  IMAD.WIDE R22, R0, 0x2, R10 ;  /* 0x0000000200167825 */ /* 0x000fe200078e020a */
[----:B------:R0:W-:Y:S01]  /*94b70*/  @P6 STG.E.U16 [R16.64], R24 ;  /* 0x0000001810006986 */ /* 0x0001e2000c101506 */
[----:B------:R-:W-:Y:S02]  /*94b80*/  ISETP.GE.AND P2, PT, R26, c[0x0][0x17c], PT ;  /* 0x00005f001a007a0c */ /* 0x000fe40003f46270 */
[C---:B------:R-:W-:Y:S01]  /*94b90*/  IMAD.WIDE R4, R0.reuse, 0x2, R8 ;  /* 0x0000000200047825 */ /* 0x040fe200078e0208 */
[----:B------:R-:W2:Y:S03]  /*94ba0*/  LDL.LU R26, [R1+0x25c4] ;  /* 0x0025c400011a7983 */ /* 0x000ea60000300800 */
[----:B------:R-:W-:Y:S01]  /*94bb0*/  IMAD.WIDE R12, R0, 0x2, R2 ;  /* 0x00000002000c7825 */ /* 0x000fe200078e0202 */
[----:B------:R-:W-:Y:S01]  /*94bc0*/  @P5 STG.E.U16 [R22.64], R6 ;  /* 0x0000000616005986 */ /* 0x000fe2000c101506 */
[----:B------:R-:W-:-:S02]  /*94bd0*/  ISETP.LT.AND P5, PT, R7, c[0x0][0x178], !P1 ;  /* 0x00005e0007007a0c */ /* 0x000fc40004fa1270 */
[----:B0-----:R-:W-:Y:S01]  /*94be0*/  PRMT R24, R14, 0x7632, R24 ;  /* 0x000076320e187816 */ /* 0x001fe20000000018 */
[----:B------:R-:W3:Y:S04]  /*94bf0*/  LDL.LU R27, [R1+0x2c8] ;  /* 0x0002c800011b7983 */ /* 0x000ee80000300800 */
[----:B------:R-:W4:Y:S04]  /*94c00*/  LDL.LU R7, [R1+0x25f0] ;  /* 0x0025f00001077983 */ /* 0x000f280000300800 */
[----:B------:R-:W-:Y:S04]  /*94c10*/  @P0 STG.E.U16 [R4.64], R14 ;  /* 0x0000000e04000986 */ /* 0x000fe8000c101506 */
[----:B------:R-:W3:Y:S04]  /*94c20*/  LDL.LU R15, [R1+0x25c8] ;  /* 0x0025c800010f7983 */ /* 0x000ee80000300800 */
[----:B------:R0:W-:Y:S04]  /*94c30*/  @P3 STG.E.U16 [R12.64], R24 ;  /* 0x000000180c003986 */ /* 0x0001e8000c101506 */
[----:B0-----:R-:W4:Y:S04]  /*94c40*/  LDL.LU R12, [R1+0x428] ;  /* 0x00042800010c7983 */ /* 0x001f280000300800 */
[----:B------:R-:W4:Y:S04]  /*94c50*/  LDL.LU R13, [R1+0x2f8] ;  /* 0x0002f800010d7983 */ /* 0x000f280000300800 */
[----:B------:R-:W4:Y:S01]  /*94c60*/  LDL.LU R24, [R1+0xfd4] ;  /* 0x000fd40001187983 */ /* 0x000f220000300800 */
[----:B------:R-:W-:-:S02]  /*94c70*/  ISETP.LT.AND P6, PT, R29, c[0x0][0x178], !P1 ;  /* 0x00005e001d007a0c */ /* 0x000fc40004fc1270 */
[----:B------:R-:W-:Y:S02]  /*94c80*/  IADD3 R6, R0, c[0x0][0x198], RZ ;  /* 0x0000660000067a10 */ /* 0x000fe40007ffe0ff */
[----:B------:R-:W-:-:S03]  /*94c90*/  ISETP.LT.AND P4, PT, R25, c[0x0][0x178], !P1 ;  /* 0x00005e0019007a0c */ /* 0x000fc60004f81270 */
[----:B------:R-:W-:-:S04]  /*94ca0*/  IMAD.WIDE R16, R6, 0x2, R20 ;  /* 0x0000000206107825 */ /* 0x000fc800078e0214 */
[----:B------:R-:W-:Y:S01]  /*94cb0*/  IMAD.WIDE R22, R6, 0x2, R10 ;  /* 0x0000000206167825 */ /* 0x000fe200078e020a */
[----:B------:R-:W-:-:S03]  /*94cc0*/  ISETP.LT.AND P3, PT, R19, c[0x0][0x178], !P1 ;  /* 0x00005e0013007a0c */ /* 0x000fc60004f61270 */
[C---:B------:R-:W-:Y:S01]  /*94cd0*/  IMAD.WIDE R4, R6.reuse, 0x2, R8 ;  /* 0x0000000206047825 */ /* 0x040fe200078e0208 */
[----:B------:R-:W-:Y:S02]  /*94ce0*/  IADD3 R0, R6, c[0x0][0x198], RZ ;  /* 0x0000660006007a10 */ /* 0x000fe40007ffe0ff */
[----:B--2---:R-:W-:Y:S02]  /*94cf0*/  ISETP.GE.AND P0, PT, R26, c[0x0][0x17c], PT ;  /* 0x00005f001a007a0c */ /* 0x004fe40003f06270 */
[----:B------:R-:W2:Y:S01]  /*94d00*/  LDL.LU R26, [R1+0x2ac] ;  /* 0x0002ac00011a7983 */ /* 0x000ea20000300800 */
[----:B---3--:R-:W-:-:S03]  /*94d10*/  ISETP.GE.AND P1, PT, R15, c[0x0][0x17c], PT ;  /* 0x00005f000f007a0c */ /* 0x008fc60003f26270 */
[----:B------:R-:W3:Y:S04]  /*94d20*/  LDL.LU R15, [R1+0x29c] ;  /* 0x00029c00010f7983 */ /* 0x000ee80000300800 */
[----:B------:R-:W3:Y:S04]  /*94d30*/  LDL.LU R28, [R1+0x28c] ;  /* 0x00028c00011c7983 */ /* 0x000ee80000300800 */
[----:B----4-:R0:W-:Y:S04]  /*94d40*/  @P6 STG.E.U16 [R16.64], R12 ;  /* 0x0000000c10006986 */ /* 0x0101e8000c101506 */
[----:B------:R1:W-:Y:S01]  /*94d50*/  @P5 STG.E.U16 [R22.64], R13 ;  /* 0x0000000d16005986 */ /* 0x0003e2000c101506 */
[----:B------:R-:W-:-:S02]  /*94d60*/  ISETP.LT.AND P5, PT, R29, c[0x0][0x178], !P2 ;  /* 0x00005e001d007a0c */ /* 0x000fc400057a1270 */
[----:B------:R-:W-:Y:S01]  /*94d70*/  ISETP.LT.AND P6, PT, R24, c[0x0][0x178], !P2 ;  /* 0x00005e0018007a0c */ /* 0x000fe200057c1270 */
[----:B------:R4:W-:Y:S01]  /*94d80*/  @P4 STG.E.U16 [R4.64], R27 ;  /* 0x0000001b04004986 */ /* 0x0009e2000c101506 */
[----:B------:R-:W-:Y:S01]  /*94d90*/  PRMT R14, R12, 0x7632, R14 ;  /* 0x000076320c0e7816 */ /* 0x000fe2000000000e */
[----:B0-----:R-:W-:Y:S02]  /*94da0*/  IMAD.WIDE R16, R0, 0x2, R10 ;  /* 0x0000000200107825 */ /* 0x001fe400078e020a */
[----:B-1----:R-:W3:Y:S02]  /*94db0*/  LDL.LU R23, [R1+0x25cc] ;  /* 0x0025cc0001177983 */ /* 0x002ee40000300800 */
[----:B----4-:R-:W-:Y:S01]  /*94dc0*/  IMAD.WIDE R4, R6, 0x2, R2 ;  /* 0x0000000206047825 */ /* 0x010fe200078e0202 */
[----:B------:R-:W-:-:S03]  /*94dd0*/  PRMT R6, R13, 0x7632, R6 ;  /* 0x000076320d067816 */ /* 0x000fc60000000006 */
[----:B------:R-:W-:Y:S01]  /*94de0*/  IMAD.WIDE R12, R0, 0x2, R20 ;  /* 0x00000002000c7825 */ /* 0x000fe200078e0214 */
[----:B------:R-:W-:Y:S04]  /*94df0*/  @P3 STG.E.U16 [R4.64], R18 ;  /* 0x0000001204003986 */ /* 0x000fe8000c101506 */
[----:B------:R0:W-:Y:S04]  /*94e00*/  @P5 STG.E.U16 [R12.64], R14 ;  /* 0x0000000e0c005986 */ /* 0x0001e8000c101506 */
[----:B------:R1:W-:Y:S04]  /*94e10*/  @P6 STG.E.U16 [R16.64], R6 ;  /* 0x0000000610006986 */ /* 0x0003e8000c101506 */
[----:B0-----:R-:W4:Y:S01]  /*94e20*/  LDL.LU R14, [R1+0x25d0] ;  /* 0x0025d000010e7983 */ /* 0x001f220000300800 */
[----:B-1----:R-:W-:-:S03]  /*94e30*/  PRMT R6, R27, 0x7632, R6 ;  /* 0x000076321b067816 */ /* 0x002fc60000000006 */
[----:B------:R-:W4:Y:S01]  /*94e40*/  LDL.LU R27, [R1+0x25ec] ;  /* 0x0025ec00011b7983 */ /* 0x000f220000300800 */
[----:B------:R-:W-:Y:S02]  /*94e50*/  ISETP.LT.AND P4, PT, R25, c[0x0][0x178], !P2 ;  /* 0x00005e0019007a0c */ /* 0x000fe40005781270 */
[----:B------:R-:W-:Y:S01]  /*94e60*/  ISETP.LT.AND P2, PT, R19, c[0x0][0x178], !P2 ;  /* 0x00005e0013007a0c */ /* 0x000fe20005741270 */
[----:B------:R-:W-:Y:S01]  /*94e70*/  IMAD.WIDE R12, R0, 0x2, R8 ;  /* 0x00000002000c7825 */ /* 0x000fe200078e0208 */
[----:B------:R-:W-:Y:S02]  /*94e80*/  ISETP.LT.AND P3, PT, R29, c[0x0][0x178], !P0 ;  /* 0x00005e001d007a0c */ /* 0x000fe40004761270 */
[----:B------:R-:W-:Y:S01]  /*94e90*/  PRMT R18, R18, 0x7632, R18 ;  /* 0x0000763212127816 */ /* 0x000fe20000000012 */
[----:B------:R-:W-:Y:S01]  /*94ea0*/  IMAD.WIDE R4, R0, 0x2, R2 ;  /* 0x0000000200047825 */ /* 0x000fe200078e0202 */
[----:B------:R-:W-:Y:S02]  /*94eb0*/  ISETP.LT.AND P6, PT, R24, c[0x0][0x178], !P0 ;  /* 0x00005e0018007a0c */ /* 0x000fe400047c1270 */
[----:B------:R-:W-:-:S02]  /*94ec0*/  IADD3 R0, R0, c[0x0][0x198], RZ ;  /* 0x0000660000007a10 */ /* 0x000fc40007ffe0ff */
[----:B------:R-:W-:Y:S01]  /*94ed0*/  ISETP.LT.AND P5, PT, R25, c[0x0][0x178], !P0 ;  /* 0x00005e0019007a0c */ /* 0x000fe200047a1270 */
[----:B------:R0:W-:Y:S01]  /*94ee0*/  @P4 STG.E.U16 [R12.64], R6 ;  /* 0x000000060c004986 */ /* 0x0001e2000c101506 */
[----:B------:R-:W-:-:S03]  /*94ef0*/  ISETP.LT.AND P0, PT, R19, c[0x0][0x178], !P0 ;  /* 0x00005e0013007a0c */ /* 0x000fc60004701270 */
[----:B------:R1:W-:Y:S01]  /*94f00*/  @P2 STG.E.U16 [R4.64], R18 ;  /* 0x0000001204002986 */ /* 0x0003e2000c101506 */
[----:B------:R-:W-:-:S04]  /*94f10*/  IMAD.WIDE R16, R0, 0x2, R8 ;  /* 0x0000000200107825 */ /* 0x000fc800078e0208 */
[----:B0-----:R-:W-:-:S04]  /*94f20*/  IMAD.WIDE R12, R0, 0x2, R10 ;  /* 0x00000002000c7825 */ /* 0x001fc800078e020a */
[----:B-1----:R-:W-:-:S05]  /*94f30*/  IMAD.WIDE R4, R0, 0x2, R20 ;  /* 0x0000000200047825 */ /* 0x002fca00078e0214 */
[----:B--2---:R0:W-:Y:S01]  /*94f40*/  @P3 STG.E.U16 [R4.64], R26 ;  /* 0x0000001a04003986 */ /* 0x0041e2000c101506 */
[----:B------:R-:W-:Y:S01]  /*94f50*/  PRMT R6, R26, 0x7632, R6 ;  /* 0x000076321a067816 */ /* 0x000fe20000000006 */
[----:B0-----:R-:W-:Y:S02]  /*94f60*/  IMAD.WIDE R4, R0, 0x2, R2 ;  /* 0x0000000200047825 */ /* 0x001fe400078e0202 */
[----:B---3--:R0:W-:Y:S01]  /*94f70*/  @P6 STG.E.U16 [R12.64], R15 ;  /* 0x0000000f0c006986 */ /* 0x0081e2000c101506 */
[----:B------:R-:W-:-:S03]  /*94f80*/  PRMT R22, R15, 0x7632, R22 ;  /* 0x000076320f167816 */ /* 0x000fc60000000016 */
[----:B------:R1:W-:Y:S01]  /*94f90*/  @P5 STG.E.U16 [R16.64], R28 ;  /* 0x0000001c10005986 */ /* 0x0003e2000c101506 */
[----:B------:R-:W-:Y:S02]  /*94fa0*/  PRMT R18, R28, 0x7632, R18 ;  /* 0x000076321c127816 */ /* 0x000fe40000000012 */
[----:B------:R-:W-:Y:S02]  /*94fb0*/  ISETP.GE.AND P2, PT, R23, c[0x0][0x17c], PT ;  /* 0x00005f0017007a0c */ /* 0x000fe40003f46270 */
[----:B------:R-:W2:Y:S04]  /*94fc0*/  LDL.LU R23, [R1+0x40c] ;  /* 0x00040c0001177983 */ /* 0x000ea80000300800 */
[----:B0-----:R-:W3:Y:S04]  /*94fd0*/  LDL.LU R15, [R1+0x2dc] ;  /* 0x0002dc00010f7983 */ /* 0x001ee80000300800 */
[----:B-1----:R-:W3:Y:S04]  /*94fe0*/  LDL.LU R28, [R1+0x25d4] ;  /* 0x0025d400011c7983 */ /* 0x002ee80000300800 */
[----:B------:R-:W3:Y:S01]  /*94ff0*/  LDL.LU R26, [R1+0x2bc] ;  /* 0x0002bc00011a7983 */ /* 0x000ee20000300800 */
[----:B----4-:R-:W-:-:S02]  /*95000*/  ISETP.GE.AND P4, PT, R14, c[0x0][0x17c], PT ;  /* 0x00005f000e007a0c */ /* 0x010fc40003f86270 */
[----:B------:R-:W-:Y:S02]  /*95010*/  IADD3 R14, R0, c[0x0][0x198], RZ ;  /* 0x00006600000e7a10 */ /* 0x000fe40007ffe0ff */
[----:B------:R-:W-:Y:S01]  /*95020*/  PRMT R0, R27, 0x7632, R0 ;  /* 0x000076321b007816 */ /* 0x000fe20000000000 */
[----:B------:R0:W-:Y:S04]  /*95030*/  @P0 STG.E.U16 [R4.64], R27 ;  /* 0x0000001b04000986 */ /* 0x0001e8000c101506 */
[----:B0-----:R-:W4:Y:S01]  /*95040*/  LDL.LU R27, [R1+0x25d8] ;  /* 0x0025d800011b7983 */ /* 0x001f220000300800 */
[----:B------:R-:W-:Y:S02]  /*95050*/  ISETP.LT.AND P3, PT, R29, c[0x0][0x178], !P1 ;  /* 0x00005e001d007a0c */ /* 0x000fe40004f61270 */
[----:B------:R-:W-:-:S02]  /*95060*/  ISETP.LT.AND P6, PT, R24, c[0x0][0x178], !P1 ;  /* 0x00005e0018007a0c */ /* 0x000fc40004fc1270 */
[----:B------:R-:W-:Y:S01]  /*95070*/  ISETP.LT.AND P5, PT, R25, c[0x0][0x178], !P1 ;  /* 0x00005e0019007a0c */ /* 0x000fe20004fa1270 */
[----:B------:R-:W-:Y:S01]  /*95080*/  IMAD.WIDE R4, R14, 0x2, R20 ;  /* 0x000000020e047825 */ /* 0x000fe200078e0214 */
[----:B------:R-:W-:-:S03]  /*95090*/  ISETP.LT.AND P1, PT, R19, c[0x0][0x178], !P1 ;  /* 0x00005e0013007a0c */ /* 0x000fc60004f21270 */
[----:B------:R-:W-:Y:S01]  /*950a0*/  IMAD.WIDE R12, R14, 0x2, R10 ;  /* 0x000000020e0c7825 */ /* 0x000fe200078e020a */
[----:B------:R-:W-:-:S03]  /*950b0*/  ISETP.LT.AND P0, PT, R29, c[0x0][0x178], !P4 ;  /* 0x00005e001d007a0c */ /* 0x000fc60006701270 */
[----:B------:R-:W-:Y:S01]  /*950c0*/  IMAD.WIDE R16, R14, 0x2, R8 ;  /* 0x000000020e107825 */ /* 0x000fe200078e0208 */
[----:B------:R0:W-:Y:S04]  /*950d0*/  @P3 STG.E.U16 [R4.64], R6 ;  /* 0x0000000604003986 */ /* 0x0001e8000c101506 */
[----:B------:R1:W-:Y:S01]  /*950e0*/  @P6 STG.E.U16 [R12.64], R22 ;  /* 0x000000160c006986 */ /* 0x0003e2000c101506 */
[----:B------:R-:W-:-:S03]  /*950f0*/  ISETP.LT.AND P6, PT, R25, c[0x0][0x178], !P4 ;  /* 0x00005e0019007a0c */ /* 0x000fc600067c1270 */
[----:B------:R-:W-:Y:S01]  /*95100*/  @P5 STG.E.U16 [R16.64], R18 ;  /* 0x0000001210005986 */ /* 0x000fe2000c101506 */
[----:B------:R-:W-:Y:S02]  /*95110*/  ISETP.LT.AND P5, PT, R24, c[0x0][0x178], !P4 ;  /* 0x00005e0018007a0c */ /* 0x000fe400067a1270 */
[C---:B0-----:R-:W-:Y:S01]  /*95120*/  IADD3 R6, R14.reuse, c[0x0][0x198], RZ ;  /* 0x000066000e067a10 */ /* 0x041fe20007ffe0ff */
[----:B------:R-:W-:-:S04]  /*95130*/  IMAD.WIDE R4, R14, 0x2, R2 ;  /* 0x000000020e047825 */ /* 0x000fc800078e0202 */
[C---:B-1----:R-:W-:Y:S01]  /*95140*/  IMAD.WIDE R12, R6.reuse, 0x2, R20 ;  /* 0x00000002060c7825 */ /* 0x042fe200078e0214 */
[----:B------:R0:W-:Y:S01]  /*95150*/  @P1 STG.E.U16 [R4.64], R0 ;  /* 0x0000000004001986 */ /* 0x0001e2000c101506 */
[----:B------:R-:W-:Y:S02]  /*95160*/  ISETP.LT.AND P4, PT, R19, c[0x0][0x178], !P4 ;  /* 0x00005e0013007a0c */ /* 0x000fe40006781270 */
[----:B0-----:R-:W-:-:S04]  /*95170*/  IMAD.WIDE R4, R6, 0x2, R10 ;  /* 0x0000000206047825 */ /* 0x001fc800078e020a */
[----:B------:R-:W-:Y:S01]  /*95180*/  IMAD.WIDE R16, R6, 0x2, R2 ;  /* 0x0000000206107825 */ /* 0x000fe200078e0202 */
[----:B--2---:R0:W-:Y:S01]  /*95190*/  @P0 STG.E.U16 [R12.64], R23 ;  /* 0x000000170c000986 */ /* 0x0041e2000c101506 */
[----:B------:R-:W-:-:S03]  /*951a0*/  PRMT R0, R23, 0x7632, R0 ;  /* 0x0000763217007816 */ /* 0x000fc60000000000 */
[----:B---3--:R-:W-:Y:S01]  /*951b0*/  @P5 STG.E.U16 [R4.64], R15 ;  /* 0x0000000f04005986 */ /* 0x008fe2000c101506 */
[----:B------:R-:W-:-:S03]  /*951c0*/  ISETP.GE.AND P1, PT, R28, c[0x0][0x17c], PT ;  /* 0x00005f001c007a0c */ /* 0x000fc60003f26270 */
[----:B------:R-:W2:Y:S01]  /*951d0*/  LDL.LU R28, [R1+0x41c] ;  /* 0x00041c00011c7983 */ /* 0x000ea20000300800 */
[----:B0-----:R-:W-:-:S05]  /*951e0*/  IMAD.WIDE R12, R6, 0x2, R8 ;  /* 0x00000002060c7825 */ /* 0x001fca00078e0208 */
[----:B------:R0:W-:Y:S04]  /*951f0*/  @P6 STG.E.U16 [R12.64], R26 ;  /* 0x0000001a0c006986 */ /* 0x0001e8000c101506 */
[----:B------:R1:W-:Y:S01]  /*95200*/  @P4 STG.E.U16 [R16.64], R7 ;  /* 0x0000000710004986 */ /* 0x0003e2000c101506 */
[----:B----4-:R-:W-:-:S03]  /*95210*/  ISETP.GE.AND P3, PT, R27, c[0x0][0x17c], PT ;  /* 0x00005f001b007a0c */ /* 0x010fc60003f66270 */
[----:B------:R-:W3:Y:S04]  /*95220*/  LDL.LU R27, [R1+0x30c] ;  /* 0x00030c00011b7983 */ /* 0x000ee80000300800 */
[----:B------:R-:W4:Y:S04]  /*95230*/  LDL.LU R23, [R1+0x2ec] ;  /* 0x0002ec0001177983 */ /* 0x000f280000300800 */
[----:B0-----:R-:W3:Y:S01]  /*95240*/  LDL.LU R13, [R1+0x25dc] ;  /* 0x0025dc00010d7983 */ /* 0x001ee20000300800 */
[----:B-1----:R-:W-:-:S03]  /*95250*/  PRMT R7, R15, 0x7632, R7 ;  /* 0x000076320f077816 */ /* 0x002fc60000000007 */
[----:B------:R-:W4:Y:S04]  /*95260*/  LDL.LU R15, [R1+0x25e8] ;  /* 0x0025e800010f7983 */ /* 0x000f280000300800 */
[----:B------:R-:W4:Y:S01]  /*95270*/  LDL.LU R17, [R1+0x25e0] ;  /* 0x0025e00001117983 */ /* 0x000f220000300800 */
[----:B------:R-:W-:-:S03]  /*95280*/  PRMT R14, R26, 0x7632, R14 ;  /* 0x000076321a0e7816 */ /* 0x000fc6000000000e */
[----:B------:R-:W4:Y:S01]  /*95290*/  LDL.LU R26, [R1+0x42c] ;  /* 0x00042c00011a7983 */ /* 0x000f220000300800 */
[----:B------:R-:W-:Y:S02]  /*952a0*/  ISETP.LT.AND P0, PT, R29, c[0x0][0x178], !P2 ;  /* 0x00005e001d007a0c */ /* 0x000fe40005701270 */
[----:B------:R-:W-:Y:S02]  /*952b0*/  IADD3 R6, R6, c[0x0][0x198], RZ ;  /* 0x0000660006067a10 */ /* 0x000fe40007ffe0ff */
[----:B------:R-:W-:-:S03]  /*952c0*/  ISETP.LT.AND P5, PT, R24, c[0x0][0x178], !P2 ;  /* 0x00005e0018007a0c */ /* 0x000fc600057a1270 */
[----:B------:R-:W-:Y:S01]  /*952d0*/  IMAD.WIDE R4, R6, 0x2, R20 ;  /* 0x0000000206047825 */ /* 0x000fe200078e0214 */
[----:B------:R-:W-:Y:S02]  /*952e0*/  ISETP.LT.AND P6, PT, R25, c[0x0][0x178], !P2 ;  /* 0x00005e0019007a0c */ /* 0x000fe400057c1270 */
[----:B------:R-:W-:-:S03]  /*952f0*/  ISETP.LT.AND P2, PT, R19, c[0x0][0x178], !P2 ;  /* 0x00005e0013007a0c */ /* 0x000fc60005741270 */
[----:B------:R0:W-:Y:S01]  /*95300*/  @P0 STG.E.U16 [R4.64], R0 ;  /* 0x0000000004000986 */ /* 0x0001e2000c101506 */
[----:B------:R-:W-:Y:S02]  /*95310*/  ISETP.LT.AND P0, PT, R29, c[0x0][0x178], !P3 ;  /* 0x00005e001d007a0c */ /* 0x000fe40005f01270 */
[----:B------:R-:W-:Y:S01]  /*95320*/  PRMT R16, R7, 0x7632, R16 ;  /* 0x0000763207107816 */ /* 0x000fe20000000010 */
[C---:B0-----:R-:W-:Y:S01]  /*95330*/  IMAD.WIDE R4, R6.reuse, 0x2, R10 ;  /* 0x0000000206047825 */ /* 0x041fe200078e020a */
[----:B------:R-:W-:-:S04]  /*95340*/  IADD3 R0, R6, c[0x0][0x198], RZ ;  /* 0x0000660006007a10 */ /* 0x000fc80007ffe0ff */
[----:B------:R0:W-:Y:S01]  /*95350*/  @P5 STG.E.U16 [R4.64], R7 ;  /* 0x0000000704005986 */ /* 0x0001e2000c101506 */
[----:B------:R-:W-:Y:S01]  /*95360*/  ISETP.LT.AND P5, PT, R24, c[0x0][0x178], !P3 ;  /* 0x00005e0018007a0c */ /* 0x000fe20005fa1270 */
[----:B0-----:R-:W-:Y:S01]  /*95370*/  IMAD.WIDE R4, R0, 0x2, R20 ;  /* 0x0000000200047825 */ /* 0x001fe200078e0214 */
[----:B--2---:R-:W-:Y:S02]  /*95380*/  PRMT R18, R28, 0x7632, R18 ;  /* 0x000076321c127816 */ /* 0x004fe40000000012 */
[----:B---3--:R-:W-:Y:S01]  /*95390*/  ISETP.GE.AND P4, PT, R13, c[0x0][0x17c], PT ;  /* 0x00005f000d007a0c */ /* 0x008fe20003f86270 */
[----:B------:R-:W-:-:S04]  /*953a0*/  IMAD.WIDE R12, R6, 0x2, R8 ;  /* 0x00000002060c7825 */ /* 0x000fc800078e0208 */
[----:B------:R-:W-:Y:S01]  /*953b0*/  IMAD.WIDE R6, R6, 0x2, R2 ;  /* 0x0000000206067825 */ /* 0x000fe200078e0202 */
[----:B------:R0:W-:Y:S01]  /*953c0*/  @P6 STG.E.U16 [R12.64], R14 ;  /* 0x0000000e0c006986 */ /* 0x0001e2000c101506 */
[----:B------:R-:W-:Y:S02]  /*953d0*/  ISETP.LT.AND P6, PT, R25, c[0x0][0x178], !P3 ;  /* 0x00005e0019007a0c */ /* 0x000fe40005fc1270 */
[----:B------:R-:W-:Y:S01]  /*953e0*/  ISETP.LT.AND P3, PT, R19, c[0x0][0x178], !P3 ;  /* 0x00005e0013007a0c */ /* 0x000fe20005f61270 */
[----:B------:R1:W-:Y:S01]  /*953f0*/  @P2 STG.E.U16 [R6.64], R16 ;  /* 0x0000001006002986 */ /* 0x0003e2000c101506 */
[----:B------:R-:W-:-:S03]  /*95400*/  ISETP.LT.AND P2, PT, R29, c[0x0][0x178], !P1 ;  /* 0x00005e001d007a0c */ /* 0x000fc60004f41270 */
[----:B------:R2:W-:Y:S01]  /*95410*/  @P0 STG.E.U16 [R4.64], R28 ;  /* 0x0000001c04000986 */ /* 0x0005e2000c101506 */
[C---:B0-----:R-:W-:Y:S01]  /*95420*/  IADD3 R14, R0.reuse, c[0x0][0x198], RZ ;  /* 0x00006600000e7a10 */ /* 0x041fe20007ffe0ff */
[----:B------:R-:W-:Y:S01]  /*95430*/  IMAD.WIDE R12, R0, 0x2, R2 ;  /* 0x00000002000c7825 */ /* 0x000fe200078e0202 */
[----:B----4-:R-:W-:-:S03]  /*95440*/  ISETP.GE.AND P0, PT, R17, c[0x0][0x17c], PT ;  /* 0x00005f0011007a0c */ /* 0x010fc60003f06270 */
[C---:B-1----:R-:W-:Y:S01]  /*95450*/  IMAD.WIDE R6, R0.reuse, 0x2, R8 ;  /* 0x0000000200067825 */ /* 0x042fe200078e0208 */
[----:B------:R-:W-:Y:S01]  /*95460*/  PRMT R22, R15, 0x7632, R22 ;  /* 0x000076320f167816 */ /* 0x000fe20000000016 */
[----:B--2---:R-:W2:Y:S02]  /*95470*/  LDL.LU R28, [R1+0x2fc] ;  /* 0x0002fc00011c7983 */ /* 0x004ea40000300800 */
[----:B------:R-:W-:-:S04]  /*95480*/  IMAD.WIDE R4, R0, 0x2, R10 ;  /* 0x0000000200047825 */ /* 0x000fc800078e020a */
[----:B------:R-:W-:Y:S01]  /*95490*/  IMAD.WIDE R16, R14, 0x2, R20 ;  /* 0x000000020e107825 */ /* 0x000fe200078e0214 */
[----:B------:R0:W-:Y:S01]  /*954a0*/  @P5 STG.E.U16 [R4.64], R27 ;  /* 0x0000001b04005986 */ /* 0x0001e2000c101506 */
[----:B------:R-:W-:-:S03]  /*954b0*/  ISETP.LT.AND P5, PT, R24, c[0x0][0x178], !P1 ;  /* 0x00005e0018007a0c */ /* 0x000fc60004fa1270 */
[----:B------:R1:W-:Y:S01]  /*954c0*/  @P6 STG.E.U16 [R6.64], R23 ;  /* 0x0000001706006986 */ /* 0x0003e2000c101506 */
[----:B------:R-:W-:Y:S02]  /*954d0*/  ISETP.LT.AND P6, PT, R25, c[0x0][0x178], !P1 ;  /* 0x00005e0019007a0c */ /* 0x000fe40004fc1270 */
[----:B------:R-:W-:Y:S01]  /*954e0*/  ISETP.LT.AND P1, PT, R19, c[0x0][0x178], !P1 ;  /* 0x00005e0013007a0c */ /* 0x000fe20004f21270 */
[----:B------:R-:W-:Y:S04]  /*954f0*/  @P3 STG.E.U16 [R12.64], R15 ;  /* 0x0000000f0c003986 */ /* 0x000fe8000c101506 */
[----:B------:R3:W-:Y:S01]  /*95500*/  @P2 STG.E.U16 [R16.64], R18 ;  /* 0x0000001210002986 */ /* 0x0007e2000c101506 */
[----:B------:R-:W-:Y:S01]  /*95510*/  ISETP.LT.AND P2, PT, R29, c[0x0][0x178], !P4 ;  /* 0x00005e001d007a0c */ /* 0x000fe20006741270 */
[----:B0-----:R-:W-:Y:S01]  /*95520*/  IMAD.WIDE R4, R14, 0x2, R10 ;  /* 0x000000020e047825 */ /* 0x001fe200078e020a */
[----:B------:R-:W-:-:S03]  /*95530*/  PRMT R0, R27, 0x7632, R0 ;  /* 0x000076321b007816 */ /* 0x000fc60000000000 */
[C---:B-1----:R-:W-:Y:S01]  /*95540*/  IMAD.WIDE R6, R14.reuse, 0x2, R8 ;  /* 0x000000020e067825 */ /* 0x042fe200078e0208 */
[----:B---3--:R-:W-:Y:S02]  /*95550*/  PRMT R17, R23, 0x7632, R17 ;  /* 0x0000763217117816 */ /* 0x008fe40000000011 */
[C---:B------:R-:W-:Y:S01]  /*95560*/  IADD3 R23, R14.reuse, c[0x0][0x198], RZ ;  /* 0x000066000e177a10 */ /* 0x040fe20007ffe0ff */
[----:B------:R-:W-:Y:S01]  /*95570*/  IMAD.WIDE R14, R14, 0x2, R2 ;  /* 0x000000020e0e7825 */ /* 0x000fe200078e0202 */
[----:B------:R-:W-:Y:S03]  /*95580*/  @P5 STG.E.U16 [R4.64], R0 ;  /* 0x0000000004005986 */ /* 0x000fe6000c101506 */
[----:B------:R-:W-:Y:S01]  /*95590*/  IMAD.WIDE R12, R23, 0x2, R20 ;  /* 0x00000002170c7825 */ /* 0x000fe200078e0214 */
[----:B------:R0:W-:Y:S01]  /*955a0*/  @P6 STG.E.U16 [R6.64], R17 ;  /* 0x0000001106006986 */ /* 0x0001e2000c101506 */
[----:B------:R-:W-:-:S03]  /*955b0*/  ISETP.LT.AND P3, PT, R29, c[0x0][0x178], !P0 ;  /* 0x00005e001d007a0c */ /* 0x000fc60004761270 */
[----:B------:R-:W-:Y:S01]  /*955c0*/  @P1 STG.E.U16 [R14.64], R22 ;  /* 0x000000160e001986 */ /* 0x000fe2000c101506 */
[C---:B------:R-:W-:Y:S02]  /*955d0*/  ISETP.LT.AND P5, PT, R24.reuse, c[0x0][0x178], !P0 ;  /* 0x00005e0018007a0c */ /* 0x040fe400047a1270 */
[----:B------:R-:W-:Y:S01]  /*955e0*/  ISETP.LT.AND P6, PT, R24, c[0x0][0x178], !P4 ;  /* 0x00005e0018007a0c */ /* 0x000fe200067c1270 */
[----:B------:R2:W-:Y:S01]  /*955f0*/  @P2 STG.E.U16 [R12.64], R26 ;  /* 0x0000001a0c002986 */ /* 0x0005e2000c101506 */
[C---:B------:R-:W-:Y:S02]  /*95600*/  ISETP.LT.AND P1, PT, R25.reuse, c[0x0][0x178], !P0 ;  /* 0x00005e0019007a0c */ /* 0x040fe40004721270 */
[----:B------:R-:W-:Y:S01]  /*95610*/  ISETP.LT.AND P2, PT, R25, c[0x0][0x178], !P4 ;  /* 0x00005e0019007a0c */ /* 0x000fe20006741270 */
[----:B------:R-:W3:Y:S01]  /*95620*/  LDL.LU R29, [R1+0x2cc] ;  /* 0x0002cc00011d7983 */ /* 0x000ee20000300800 */
[C---:B------:R-:W-:Y:S02]  /*95630*/  ISETP.LT.AND P0, PT, R19.reuse, c[0x0][0x178], !P0 ;  /* 0x00005e0013007a0c */ /* 0x040fe40004701270 */
[----:B------:R-:W-:-:S02]  /*95640*/  ISETP.LT.AND P4, PT, R19, c[0x0][0x178], !P4 ;  /* 0x00005e0013007a0c */ /* 0x000fc40006781270 */
[----:B------:R-:W4:Y:S01]  /*95650*/  LDL.LU R19, [R1+0x25e4] ;  /* 0x0025e40001137983 */ /* 0x000f220000300800 */
[C---:B------:R-:W-:Y:S01]  /*95660*/  IADD3 R25, R23.reuse, c[0x0][0x198], RZ ;  /* 0x0000660017197a10 */ /* 0x040fe20007ffe0ff */
[----:B0-----:R-:W-:Y:S01]  /*95670*/  IMAD.WIDE R16, R23, 0x2, R10 ;  /* 0x0000000217107825 */ /* 0x001fe200078e020a */
[----:B------:R-:W-:-:S03]  /*95680*/  PRMT R0, R26, 0x7632, R0 ;  /* 0x000076321a007816 */ /* 0x000fc60000000000 */
[----:B------:R-:W-:-:S04]  /*95690*/  IMAD.WIDE R4, R23, 0x2, R8 ;  /* 0x0000000217047825 */ /* 0x000fc800078e0208 */
[----:B------:R-:W-:-:S04]  /*956a0*/  IMAD.WIDE R6, R23, 0x2, R2 ;  /* 0x0000000217067825 */ /* 0x000fc800078e0202 */
[----:B------:R-:W-:-:S04]  /*956b0*/  IMAD.WIDE R20, R25, 0x2, R20 ;  /* 0x0000000219147825 */ /* 0x000fc800078e0214 */
[----:B------:R-:W-:-:S04]  /*956c0*/  IMAD.WIDE R10, R25, 0x2, R10 ;  /* 0x00000002190a7825 */ /* 0x000fc800078e020a */
[----:B------:R-:W-:-:S04]  /*956d0*/  IMAD.WIDE R8, R25, 0x2, R8 ;  /* 0x0000000219087825 */ /* 0x000fc800078e0208 */
[----:B------:R-:W-:Y:S01]  /*956e0*/  IMAD.WIDE R2, R25, 0x2, R2 ;  /* 0x0000000219027825 */ /* 0x000fe200078e0202 */
[----:B--2---:R-:W-:Y:S01]  /*956f0*/  PRMT R12, R28, 0x7632, R12 ;  /* 0x000076321c0c7816 */ /* 0x004fe2000000000c */
[----:B------:R0:W-:Y:S01]  /*95700*/  @P6 STG.E.U16 [R16.64], R28 ;  /* 0x0000001c10006986 */ /* 0x0001e2000c101506 */
[----:B---3--:R-:W-:-:S03]  /*95710*/  PRMT R13, R29, 0x7632, R13 ;  /* 0x000076321d0d7816 */ /* 0x008fc6000000000d */
[----:B------:R0:W-:Y:S04]  /*95720*/  @P2 STG.E.U16 [R4.64], R29 ;  /* 0x0000001d04002986 */ /* 0x0001e8000c101506 */
[----:B----4-:R0:W-:Y:S04]  /*95730*/  @P4 STG.E.U16 [R6.64], R19 ;  /* 0x0000001306004986 */ /* 0x0101e8000c101506 */
[----:B------:R0:W-:Y:S04]  /*95740*/  @P3 STG.E.U16 [R20.64], R0 ;  /* 0x0000000014003986 */ /* 0x0001e8000c101506 */
[----:B------:R0:W-:Y:S04]  /*95750*/  @P5 STG.E.U16 [R10.64], R12 ;  /* 0x0000000c0a005986 */ /* 0x0001e8000c101506 */
[----:B------:R0:W-:Y:S01]  /*95760*/  @P1 STG.E.U16 [R8.64], R13 ;  /* 0x0000000d08001986 */ /* 0x0001e2000c101506 */
[----:B------:R-:W-:Y:S05]  /*95770*/  @!P0 EXIT ;  /* 0x000000000000894d */ /* 0x000fea0003800000 */
[----:B0-----:R-:W-:-:S05]  /*95780*/  PRMT R19, R19, 0x7632, R19 ;  /* 0x0000763213137816 */ /* 0x001fca0000000013 */
[----:B------:R-:W-:Y:S01]  /*95790*/  STG.E.U16 [R2.64], R19 ;  /* 0x0000001302007986 */ /* 0x000fe2000c101506 */
[----:B------:R-:W-:Y:S05]  /*957a0*/  EXIT ;  /* 0x000000000000794d */ /* 0x000fea0003800000 */
.L_x_3:
[----:B------:R-:W-:-:S00]  /*957b0*/  BRA `(.L_x_3) ;  /* 0xfffffff000007947 */ /* 0x000fc0000383ffff */
[----:B------:R-:W-:-:S00]  /*957c0*/  NOP ;  /* 0x0000000000007918 */ /* 0x000fc00000000000 */
        /* <DEDUP_REMOVED lines=11> */
.L_x_4:


//--------------------- .nv.shared.matmul_kernel  --------------------------
	.section	.nv.shared.matmul_kernel,"aw",@nobits
	.sectionflags	@""
	.align	16
